//
// Generated by NVIDIA NVVM Compiler
//
// Compiler Build ID: CL-36424714
// Cuda compilation tools, release 13.0, V13.0.88
// Based on NVVM 20.0.0
//

.version 9.0
.target sm_100
.address_size 64

	// .globl	_Z13tma_bw_kernelILi1ELi256EEvPKhPym
// _ZZ13tma_bw_kernelILi1ELi256EEvPKhPymE7fwd_bar has been demoted
// _ZZ13tma_bw_kernelILi1ELi256EEvPKhPymE7bwd_bar has been demoted
// _ZZ13tma_bw_kernelILi2ELi256EEvPKhPymE7fwd_bar has been demoted
// _ZZ13tma_bw_kernelILi2ELi256EEvPKhPymE7bwd_bar has been demoted
// _ZZ13tma_bw_kernelILi4ELi256EEvPKhPymE7fwd_bar has been demoted
// _ZZ13tma_bw_kernelILi4ELi256EEvPKhPymE7bwd_bar has been demoted
// _ZZ13tma_bw_kernelILi8ELi256EEvPKhPymE7fwd_bar has been demoted
// _ZZ13tma_bw_kernelILi8ELi256EEvPKhPymE7bwd_bar has been demoted
// _ZZ13tma_bw_kernelILi16ELi256EEvPKhPymE7fwd_bar has been demoted
// _ZZ13tma_bw_kernelILi16ELi256EEvPKhPymE7bwd_bar has been demoted
// _ZZ13tma_bw_kernelILi32ELi256EEvPKhPymE7fwd_bar has been demoted
// _ZZ13tma_bw_kernelILi32ELi256EEvPKhPymE7bwd_bar has been demoted
// _ZZ13tma_bw_kernelILi1ELi512EEvPKhPymE7fwd_bar has been demoted
// _ZZ13tma_bw_kernelILi1ELi512EEvPKhPymE7bwd_bar has been demoted
// _ZZ13tma_bw_kernelILi2ELi512EEvPKhPymE7fwd_bar has been demoted
// _ZZ13tma_bw_kernelILi2ELi512EEvPKhPymE7bwd_bar has been demoted
// _ZZ13tma_bw_kernelILi4ELi512EEvPKhPymE7fwd_bar has been demoted
// _ZZ13tma_bw_kernelILi4ELi512EEvPKhPymE7bwd_bar has been demoted
// _ZZ13tma_bw_kernelILi8ELi512EEvPKhPymE7fwd_bar has been demoted
// _ZZ13tma_bw_kernelILi8ELi512EEvPKhPymE7bwd_bar has been demoted
// _ZZ13tma_bw_kernelILi16ELi512EEvPKhPymE7fwd_bar has been demoted
// _ZZ13tma_bw_kernelILi16ELi512EEvPKhPymE7bwd_bar has been demoted
// _ZZ13tma_bw_kernelILi32ELi512EEvPKhPymE7fwd_bar has been demoted
// _ZZ13tma_bw_kernelILi32ELi512EEvPKhPymE7bwd_bar has been demoted
// _ZZ13tma_bw_kernelILi1ELi1024EEvPKhPymE7fwd_bar has been demoted
// _ZZ13tma_bw_kernelILi1ELi1024EEvPKhPymE7bwd_bar has been demoted
// _ZZ13tma_bw_kernelILi2ELi1024EEvPKhPymE7fwd_bar has been demoted
// _ZZ13tma_bw_kernelILi2ELi1024EEvPKhPymE7bwd_bar has been demoted
// _ZZ13tma_bw_kernelILi4ELi1024EEvPKhPymE7fwd_bar has been demoted
// _ZZ13tma_bw_kernelILi4ELi1024EEvPKhPymE7bwd_bar has been demoted
// _ZZ13tma_bw_kernelILi8ELi1024EEvPKhPymE7fwd_bar has been demoted
// _ZZ13tma_bw_kernelILi8ELi1024EEvPKhPymE7bwd_bar has been demoted
// _ZZ13tma_bw_kernelILi16ELi1024EEvPKhPymE7fwd_bar has been demoted
// _ZZ13tma_bw_kernelILi16ELi1024EEvPKhPymE7bwd_bar has been demoted
// _ZZ13tma_bw_kernelILi32ELi1024EEvPKhPymE7fwd_bar has been demoted
// _ZZ13tma_bw_kernelILi32ELi1024EEvPKhPymE7bwd_bar has been demoted
// _ZZ13tma_bw_kernelILi1ELi2048EEvPKhPymE7fwd_bar has been demoted
// _ZZ13tma_bw_kernelILi1ELi2048EEvPKhPymE7bwd_bar has been demoted
// _ZZ13tma_bw_kernelILi2ELi2048EEvPKhPymE7fwd_bar has been demoted
// _ZZ13tma_bw_kernelILi2ELi2048EEvPKhPymE7bwd_bar has been demoted
// _ZZ13tma_bw_kernelILi4ELi2048EEvPKhPymE7fwd_bar has been demoted
// _ZZ13tma_bw_kernelILi4ELi2048EEvPKhPymE7bwd_bar has been demoted
// _ZZ13tma_bw_kernelILi8ELi2048EEvPKhPymE7fwd_bar has been demoted
// _ZZ13tma_bw_kernelILi8ELi2048EEvPKhPymE7bwd_bar has been demoted
// _ZZ13tma_bw_kernelILi16ELi2048EEvPKhPymE7fwd_bar has been demoted
// _ZZ13tma_bw_kernelILi16ELi2048EEvPKhPymE7bwd_bar has been demoted
// _ZZ13tma_bw_kernelILi32ELi2048EEvPKhPymE7fwd_bar has been demoted
// _ZZ13tma_bw_kernelILi32ELi2048EEvPKhPymE7bwd_bar has been demoted
// _ZZ13tma_bw_kernelILi1ELi4096EEvPKhPymE7fwd_bar has been demoted
// _ZZ13tma_bw_kernelILi1ELi4096EEvPKhPymE7bwd_bar has been demoted
// _ZZ13tma_bw_kernelILi2ELi4096EEvPKhPymE7fwd_bar has been demoted
// _ZZ13tma_bw_kernelILi2ELi4096EEvPKhPymE7bwd_bar has been demoted
// _ZZ13tma_bw_kernelILi4ELi4096EEvPKhPymE7fwd_bar has been demoted
// _ZZ13tma_bw_kernelILi4ELi4096EEvPKhPymE7bwd_bar has been demoted
// _ZZ13tma_bw_kernelILi8ELi4096EEvPKhPymE7fwd_bar has been demoted
// _ZZ13tma_bw_kernelILi8ELi4096EEvPKhPymE7bwd_bar has been demoted
// _ZZ13tma_bw_kernelILi16ELi4096EEvPKhPymE7fwd_bar has been demoted
// _ZZ13tma_bw_kernelILi16ELi4096EEvPKhPymE7bwd_bar has been demoted
// _ZZ13tma_bw_kernelILi32ELi4096EEvPKhPymE7fwd_bar has been demoted
// _ZZ13tma_bw_kernelILi32ELi4096EEvPKhPymE7bwd_bar has been demoted
// _ZZ13tma_bw_kernelILi1ELi8192EEvPKhPymE7fwd_bar has been demoted
// _ZZ13tma_bw_kernelILi1ELi8192EEvPKhPymE7bwd_bar has been demoted
// _ZZ13tma_bw_kernelILi2ELi8192EEvPKhPymE7fwd_bar has been demoted
// _ZZ13tma_bw_kernelILi2ELi8192EEvPKhPymE7bwd_bar has been demoted
// _ZZ13tma_bw_kernelILi4ELi8192EEvPKhPymE7fwd_bar has been demoted
// _ZZ13tma_bw_kernelILi4ELi8192EEvPKhPymE7bwd_bar has been demoted
// _ZZ13tma_bw_kernelILi8ELi8192EEvPKhPymE7fwd_bar has been demoted
// _ZZ13tma_bw_kernelILi8ELi8192EEvPKhPymE7bwd_bar has been demoted
// _ZZ13tma_bw_kernelILi16ELi8192EEvPKhPymE7fwd_bar has been demoted
// _ZZ13tma_bw_kernelILi16ELi8192EEvPKhPymE7bwd_bar has been demoted
// _ZZ13tma_bw_kernelILi32ELi8192EEvPKhPymE7fwd_bar has been demoted
// _ZZ13tma_bw_kernelILi32ELi8192EEvPKhPymE7bwd_bar has been demoted
// _ZZ13tma_bw_kernelILi1ELi16384EEvPKhPymE7fwd_bar has been demoted
// _ZZ13tma_bw_kernelILi1ELi16384EEvPKhPymE7bwd_bar has been demoted
// _ZZ13tma_bw_kernelILi2ELi16384EEvPKhPymE7fwd_bar has been demoted
// _ZZ13tma_bw_kernelILi2ELi16384EEvPKhPymE7bwd_bar has been demoted
// _ZZ13tma_bw_kernelILi4ELi16384EEvPKhPymE7fwd_bar has been demoted
// _ZZ13tma_bw_kernelILi4ELi16384EEvPKhPymE7bwd_bar has been demoted
// _ZZ13tma_bw_kernelILi8ELi16384EEvPKhPymE7fwd_bar has been demoted
// _ZZ13tma_bw_kernelILi8ELi16384EEvPKhPymE7bwd_bar has been demoted
// _ZZ13tma_bw_kernelILi16ELi16384EEvPKhPymE7fwd_bar has been demoted
// _ZZ13tma_bw_kernelILi16ELi16384EEvPKhPymE7bwd_bar has been demoted
// _ZZ13tma_bw_kernelILi32ELi16384EEvPKhPymE7fwd_bar has been demoted
// _ZZ13tma_bw_kernelILi32ELi16384EEvPKhPymE7bwd_bar has been demoted
.extern .shared .align 16 .b8 smem[];

.visible .entry _Z13tma_bw_kernelILi1ELi256EEvPKhPym(
	.param .u64 .ptr .align 1 _Z13tma_bw_kernelILi1ELi256EEvPKhPym_param_0,
	.param .u64 .ptr .align 1 _Z13tma_bw_kernelILi1ELi256EEvPKhPym_param_1,
	.param .u64 _Z13tma_bw_kernelILi1ELi256EEvPKhPym_param_2
)
{
	.reg .pred 	%p<18>;
	.reg .b32 	%r<82>;
	.reg .b64 	%rd<152>;
	// demoted variable
	.shared .align 8 .b8 _ZZ13tma_bw_kernelILi1ELi256EEvPKhPymE7fwd_bar[8];
	// demoted variable
	.shared .align 8 .b8 _ZZ13tma_bw_kernelILi1ELi256EEvPKhPymE7bwd_bar[8];
	ld.param.u64 	%rd48, [_Z13tma_bw_kernelILi1ELi256EEvPKhPym_param_0];
	ld.param.u64 	%rd49, [_Z13tma_bw_kernelILi1ELi256EEvPKhPym_param_1];
	ld.param.u64 	%rd50, [_Z13tma_bw_kernelILi1ELi256EEvPKhPym_param_2];
	mov.u32 	%r1, %tid.x;
	setp.ne.s32 	%p1, %r1, 0;
	@%p1 bra 	$L__BB0_2;
	mov.u32 	%r15, _ZZ13tma_bw_kernelILi1ELi256EEvPKhPymE7fwd_bar;
	mov.b32 	%r18, 1;
	// begin inline asm
	mbarrier.init.shared::cta.b64 [%r15], %r18;

	// end inline asm
	mov.u32 	%r17, _ZZ13tma_bw_kernelILi1ELi256EEvPKhPymE7bwd_bar;
	// begin inline asm
	mbarrier.init.shared::cta.b64 [%r17], %r18;

	// end inline asm
$L__BB0_2:
	setp.ne.s32 	%p2, %r1, 0;
	bar.sync 	0;
	shr.u64 	%rd1, %rd50, 8;
	@%p2 bra 	$L__BB0_13;
	mov.u32 	%r47, %ctaid.x;
	cvt.u64.u32 	%rd149, %r47;
	setp.le.u64 	%p11, %rd1, %rd149;
	@%p11 bra 	$L__BB0_26;
	mov.u32 	%r48, %nctaid.x;
	cvt.u64.u32 	%rd3, %r48;
	add.s64 	%rd78, %rd149, %rd3;
	max.u64 	%rd79, %rd1, %rd78;
	setp.lt.u64 	%p12, %rd78, %rd1;
	selp.u64 	%rd4, 1, 0, %p12;
	add.s64 	%rd80, %rd78, %rd4;
	sub.s64 	%rd5, %rd79, %rd80;
	and.b64  	%rd81, %rd5, -4294967296;
	setp.ne.s64 	%p13, %rd81, 0;
	@%p13 bra 	$L__BB0_6;
	cvt.u32.u64 	%r49, %rd3;
	cvt.u32.u64 	%r50, %rd5;
	div.u32 	%r51, %r50, %r49;
	cvt.u64.u32 	%rd139, %r51;
	bra.uni 	$L__BB0_7;
$L__BB0_6:
	div.u64 	%rd139, %rd5, %rd3;
$L__BB0_7:
	add.s64 	%rd83, %rd139, %rd4;
	add.s64 	%rd9, %rd83, 1;
	and.b64  	%rd150, %rd9, 3;
	setp.lt.u64 	%p14, %rd83, 3;
	mov.b64 	%rd148, 0;
	@%p14 bra 	$L__BB0_10;
	and.b64  	%rd148, %rd9, -4;
	shl.b64 	%rd84, %rd3, 9;
	add.s64 	%rd12, %rd48, %rd84;
	shl.b64 	%rd140, %rd149, 8;
	shl.b64 	%rd14, %rd3, 10;
	mad.lo.s64 	%rd15, %rd3, 768, %rd48;
	shl.b64 	%rd85, %rd3, 8;
	add.s64 	%rd16, %rd48, %rd85;
	mov.u32 	%r52, _ZZ13tma_bw_kernelILi1ELi256EEvPKhPymE7bwd_bar;
	mov.u32 	%r54, _ZZ13tma_bw_kernelILi1ELi256EEvPKhPymE7fwd_bar;
	mov.u32 	%r68, smem;
	mov.u64 	%rd141, %rd148;
$L__BB0_9:
	add.s64 	%rd89, %rd48, %rd140;
	mov.b32 	%r61, 1;
	// begin inline asm
	{
.reg .pred                P1;
LAB_WAIT:
mbarrier.try_wait.parity.shared::cta.b64 P1, [%r52], %r61;
@P1                       bra.uni DONE;
bra.uni                   LAB_WAIT;
DONE:
}

	// end inline asm
	mov.b32 	%r67, 256;
	// begin inline asm
	mbarrier.arrive.expect_tx.shared::cta.b64 _, [%r54], %r67;

	// end inline asm
	cvt.u64.u32 	%rd122, %r68;
	cvta.shared.u64 	%rd87, %rd122;
	// begin inline asm
	cvta.to.shared.u64 %rd86, %rd87;
	// end inline asm
	// begin inline asm
	cvta.to.global.u64 %rd88, %rd89;
	// end inline asm
	cvt.u64.u32 	%rd123, %r54;
	cvta.shared.u64 	%rd91, %rd123;
	// begin inline asm
	cvta.to.shared.u64 %rd90, %rd91;
	// end inline asm
	// begin inline asm
	cp.async.bulk.shared::cta.global.mbarrier::complete_tx::bytes [%rd86], [%rd88], 256, [%rd90];
	// end inline asm
	add.s64 	%rd124, %rd149, %rd3;
	add.s64 	%rd98, %rd16, %rd140;
	mov.b32 	%r65, 0;
	// begin inline asm
	{
.reg .pred                P1;
LAB_WAIT:
mbarrier.try_wait.parity.shared::cta.b64 P1, [%r52], %r65;
@P1                       bra.uni DONE;
bra.uni                   LAB_WAIT;
DONE:
}

	// end inline asm
	// begin inline asm
	mbarrier.arrive.expect_tx.shared::cta.b64 _, [%r54], %r67;

	// end inline asm
	// begin inline asm
	cvta.to.shared.u64 %rd95, %rd87;
	// end inline asm
	// begin inline asm
	cvta.to.global.u64 %rd97, %rd98;
	// end inline asm
	// begin inline asm
	cvta.to.shared.u64 %rd99, %rd91;
	// end inline asm
	// begin inline asm
	cp.async.bulk.shared::cta.global.mbarrier::complete_tx::bytes [%rd95], [%rd97], 256, [%rd99];
	// end inline asm
	add.s64 	%rd125, %rd124, %rd3;
	add.s64 	%rd107, %rd12, %rd140;
	// begin inline asm
	{
.reg .pred                P1;
LAB_WAIT:
mbarrier.try_wait.parity.shared::cta.b64 P1, [%r52], %r61;
@P1                       bra.uni DONE;
bra.uni                   LAB_WAIT;
DONE:
}

	// end inline asm
	// begin inline asm
	mbarrier.arrive.expect_tx.shared::cta.b64 _, [%r54], %r67;

	// end inline asm
	// begin inline asm
	cvta.to.shared.u64 %rd104, %rd87;
	// end inline asm
	// begin inline asm
	cvta.to.global.u64 %rd106, %rd107;
	// end inline asm
	// begin inline asm
	cvta.to.shared.u64 %rd108, %rd91;
	// end inline asm
	// begin inline asm
	cp.async.bulk.shared::cta.global.mbarrier::complete_tx::bytes [%rd104], [%rd106], 256, [%rd108];
	// end inline asm
	add.s64 	%rd126, %rd125, %rd3;
	add.s64 	%rd116, %rd15, %rd140;
	// begin inline asm
	{
.reg .pred                P1;
LAB_WAIT:
mbarrier.try_wait.parity.shared::cta.b64 P1, [%r52], %r65;
@P1                       bra.uni DONE;
bra.uni                   LAB_WAIT;
DONE:
}

	// end inline asm
	// begin inline asm
	mbarrier.arrive.expect_tx.shared::cta.b64 _, [%r54], %r67;

	// end inline asm
	// begin inline asm
	cvta.to.shared.u64 %rd113, %rd87;
	// end inline asm
	// begin inline asm
	cvta.to.global.u64 %rd115, %rd116;
	// end inline asm
	// begin inline asm
	cvta.to.shared.u64 %rd117, %rd91;
	// end inline asm
	// begin inline asm
	cp.async.bulk.shared::cta.global.mbarrier::complete_tx::bytes [%rd113], [%rd115], 256, [%rd117];
	// end inline asm
	add.s64 	%rd149, %rd126, %rd3;
	add.s64 	%rd141, %rd141, -4;
	add.s64 	%rd140, %rd140, %rd14;
	setp.eq.s64 	%p15, %rd141, 0;
	@%p15 bra 	$L__BB0_10;
	bra.uni 	$L__BB0_9;
$L__BB0_10:
	setp.eq.s64 	%p16, %rd150, 0;
	@%p16 bra 	$L__BB0_26;
	cvt.u32.u64 	%r81, %rd148;
	shl.b64 	%rd127, %rd149, 8;
	add.s64 	%rd151, %rd48, %rd127;
	shl.b64 	%rd43, %rd3, 8;
	mov.u32 	%r69, _ZZ13tma_bw_kernelILi1ELi256EEvPKhPymE7bwd_bar;
	mov.u32 	%r71, _ZZ13tma_bw_kernelILi1ELi256EEvPKhPymE7fwd_bar;
	mov.u32 	%r74, smem;
	cvt.u64.u32 	%rd137, %r74;
$L__BB0_12:
	.pragma "nounroll";
	not.b32 	%r73, %r81;
	and.b32  	%r70, %r73, 1;
	// begin inline asm
	{
.reg .pred                P1;
LAB_WAIT:
mbarrier.try_wait.parity.shared::cta.b64 P1, [%r69], %r70;
@P1                       bra.uni DONE;
bra.uni                   LAB_WAIT;
DONE:
}

	// end inline asm
	mov.b32 	%r72, 256;
	// begin inline asm
	mbarrier.arrive.expect_tx.shared::cta.b64 _, [%r71], %r72;

	// end inline asm
	cvta.shared.u64 	%rd129, %rd137;
	// begin inline asm
	cvta.to.shared.u64 %rd128, %rd129;
	// end inline asm
	// begin inline asm
	cvta.to.global.u64 %rd130, %rd151;
	// end inline asm
	cvt.u64.u32 	%rd138, %r71;
	cvta.shared.u64 	%rd133, %rd138;
	// begin inline asm
	cvta.to.shared.u64 %rd132, %rd133;
	// end inline asm
	// begin inline asm
	cp.async.bulk.shared::cta.global.mbarrier::complete_tx::bytes [%rd128], [%rd130], 256, [%rd132];
	// end inline asm
	add.s32 	%r81, %r81, 1;
	add.s64 	%rd151, %rd151, %rd43;
	add.s64 	%rd150, %rd150, -1;
	setp.ne.s64 	%p17, %rd150, 0;
	@%p17 bra 	$L__BB0_12;
	bra.uni 	$L__BB0_26;
$L__BB0_13:
	setp.ne.s32 	%p3, %r1, 32;
	@%p3 bra 	$L__BB0_26;
	mov.u32 	%r19, %ctaid.x;
	cvt.u64.u32 	%rd23, %r19;
	setp.le.u64 	%p4, %rd1, %rd23;
	mov.b64 	%rd147, 0;
	@%p4 bra 	$L__BB0_25;
	mov.u32 	%r20, %nctaid.x;
	cvt.u64.u32 	%rd24, %r20;
	add.s64 	%rd52, %rd23, %rd24;
	max.u64 	%rd53, %rd1, %rd52;
	setp.lt.u64 	%p5, %rd52, %rd1;
	selp.u64 	%rd25, 1, 0, %p5;
	add.s64 	%rd54, %rd52, %rd25;
	sub.s64 	%rd26, %rd53, %rd54;
	and.b64  	%rd55, %rd26, -4294967296;
	setp.ne.s64 	%p6, %rd55, 0;
	@%p6 bra 	$L__BB0_17;
	cvt.u32.u64 	%r21, %rd24;
	cvt.u32.u64 	%r22, %rd26;
	div.u32 	%r23, %r22, %r21;
	cvt.u64.u32 	%rd143, %r23;
	bra.uni 	$L__BB0_18;
$L__BB0_17:
	div.u64 	%rd143, %rd26, %rd24;
$L__BB0_18:
	add.s64 	%rd57, %rd143, %rd25;
	add.s64 	%rd30, %rd57, 1;
	and.b64  	%rd146, %rd30, 3;
	setp.lt.u64 	%p7, %rd57, 3;
	mov.b32 	%r80, 0;
	mov.b64 	%rd145, 0;
	@%p7 bra 	$L__BB0_21;
	and.b64  	%rd145, %rd30, -4;
	mov.b32 	%r80, 0;
	mov.u32 	%r27, _ZZ13tma_bw_kernelILi1ELi256EEvPKhPymE7fwd_bar;
	mov.u32 	%r37, _ZZ13tma_bw_kernelILi1ELi256EEvPKhPymE7bwd_bar;
	mov.u64 	%rd144, %rd145;
$L__BB0_20:
	mov.b32 	%r32, 0;
	// begin inline asm
	{
.reg .pred                P1;
LAB_WAIT:
mbarrier.try_wait.parity.shared::cta.b64 P1, [%r27], %r32;
@P1                       bra.uni DONE;
bra.uni                   LAB_WAIT;
DONE:
}

	// end inline asm
	ld.shared.u32 	%r35, [smem];
	add.s32 	%r36, %r35, %r80;
	cvt.u64.u32 	%rd70, %r37;
	cvta.shared.u64 	%rd59, %rd70;
	// begin inline asm
	cvta.to.shared.u64 %rd58, %rd59;
	// end inline asm
	// begin inline asm
	mbarrier.arrive.shared::cta.b64 _, [%rd58];
	// end inline asm
	mov.b32 	%r34, 1;
	// begin inline asm
	{
.reg .pred                P1;
LAB_WAIT:
mbarrier.try_wait.parity.shared::cta.b64 P1, [%r27], %r34;
@P1                       bra.uni DONE;
bra.uni                   LAB_WAIT;
DONE:
}

	// end inline asm
	ld.shared.u32 	%r38, [smem];
	add.s32 	%r39, %r38, %r36;
	// begin inline asm
	cvta.to.shared.u64 %rd61, %rd59;
	// end inline asm
	// begin inline asm
	mbarrier.arrive.shared::cta.b64 _, [%rd61];
	// end inline asm
	// begin inline asm
	{
.reg .pred                P1;
LAB_WAIT:
mbarrier.try_wait.parity.shared::cta.b64 P1, [%r27], %r32;
@P1                       bra.uni DONE;
bra.uni                   LAB_WAIT;
DONE:
}

	// end inline asm
	ld.shared.u32 	%r40, [smem];
	add.s32 	%r41, %r40, %r39;
	// begin inline asm
	cvta.to.shared.u64 %rd64, %rd59;
	// end inline asm
	// begin inline asm
	mbarrier.arrive.shared::cta.b64 _, [%rd64];
	// end inline asm
	// begin inline asm
	{
.reg .pred                P1;
LAB_WAIT:
mbarrier.try_wait.parity.shared::cta.b64 P1, [%r27], %r34;
@P1                       bra.uni DONE;
bra.uni                   LAB_WAIT;
DONE:
}

	// end inline asm
	ld.shared.u32 	%r42, [smem];
	add.s32 	%r80, %r42, %r41;
	// begin inline asm
	cvta.to.shared.u64 %rd67, %rd59;
	// end inline asm
	// begin inline asm
	mbarrier.arrive.shared::cta.b64 _, [%rd67];
	// end inline asm
	add.s64 	%rd144, %rd144, -4;
	setp.ne.s64 	%p8, %rd144, 0;
	@%p8 bra 	$L__BB0_20;
$L__BB0_21:
	setp.eq.s64 	%p9, %rd146, 0;
	@%p9 bra 	$L__BB0_24;
	cvt.u32.u64 	%r78, %rd145;
	mov.u32 	%r43, _ZZ13tma_bw_kernelILi1ELi256EEvPKhPymE7fwd_bar;
	mov.u32 	%r46, _ZZ13tma_bw_kernelILi1ELi256EEvPKhPymE7bwd_bar;
	cvt.u64.u32 	%rd74, %r46;
$L__BB0_23:
	.pragma "nounroll";
	and.b32  	%r44, %r78, 1;
	// begin inline asm
	{
.reg .pred                P1;
LAB_WAIT:
mbarrier.try_wait.parity.shared::cta.b64 P1, [%r43], %r44;
@P1                       bra.uni DONE;
bra.uni                   LAB_WAIT;
DONE:
}

	// end inline asm
	ld.shared.u32 	%r45, [smem];
	add.s32 	%r80, %r45, %r80;
	cvta.shared.u64 	%rd72, %rd74;
	// begin inline asm
	cvta.to.shared.u64 %rd71, %rd72;
	// end inline asm
	// begin inline asm
	mbarrier.arrive.shared::cta.b64 _, [%rd71];
	// end inline asm
	add.s32 	%r78, %r78, 1;
	add.s64 	%rd146, %rd146, -1;
	setp.ne.s64 	%p10, %rd146, 0;
	@%p10 bra 	$L__BB0_23;
$L__BB0_24:
	cvt.s64.s32 	%rd147, %r80;
$L__BB0_25:
	cvta.to.global.u64 	%rd75, %rd49;
	shl.b64 	%rd76, %rd23, 3;
	add.s64 	%rd77, %rd75, %rd76;
	st.global.u64 	[%rd77], %rd147;
$L__BB0_26:
	ret;

}
	// .globl	_Z13tma_bw_kernelILi2ELi256EEvPKhPym
.visible .entry _Z13tma_bw_kernelILi2ELi256EEvPKhPym(
	.param .u64 .ptr .align 1 _Z13tma_bw_kernelILi2ELi256EEvPKhPym_param_0,
	.param .u64 .ptr .align 1 _Z13tma_bw_kernelILi2ELi256EEvPKhPym_param_1,
	.param .u64 _Z13tma_bw_kernelILi2ELi256EEvPKhPym_param_2
)
{
	.reg .pred 	%p<19>;
	.reg .b32 	%r<95>;
	.reg .b64 	%rd<171>;
	// demoted variable
	.shared .align 8 .b8 _ZZ13tma_bw_kernelILi2ELi256EEvPKhPymE7fwd_bar[16];
	// demoted variable
	.shared .align 8 .b8 _ZZ13tma_bw_kernelILi2ELi256EEvPKhPymE7bwd_bar[16];
	ld.param.u64 	%rd55, [_Z13tma_bw_kernelILi2ELi256EEvPKhPym_param_0];
	ld.param.u64 	%rd56, [_Z13tma_bw_kernelILi2ELi256EEvPKhPym_param_1];
	ld.param.u64 	%rd57, [_Z13tma_bw_kernelILi2ELi256EEvPKhPym_param_2];
	mov.u32 	%r1, %tid.x;
	setp.ne.s32 	%p1, %r1, 0;
	@%p1 bra 	$L__BB1_2;
	mov.u32 	%r12, _ZZ13tma_bw_kernelILi2ELi256EEvPKhPymE7fwd_bar;
	mov.b32 	%r19, 1;
	// begin inline asm
	mbarrier.init.shared::cta.b64 [%r12], %r19;

	// end inline asm
	mov.u32 	%r14, _ZZ13tma_bw_kernelILi2ELi256EEvPKhPymE7bwd_bar;
	// begin inline asm
	mbarrier.init.shared::cta.b64 [%r14], %r19;

	// end inline asm
	add.s32 	%r16, %r12, 8;
	// begin inline asm
	mbarrier.init.shared::cta.b64 [%r16], %r19;

	// end inline asm
	add.s32 	%r18, %r14, 8;
	// begin inline asm
	mbarrier.init.shared::cta.b64 [%r18], %r19;

	// end inline asm
$L__BB1_2:
	setp.ne.s32 	%p2, %r1, 0;
	bar.sync 	0;
	shr.u64 	%rd1, %rd57, 8;
	@%p2 bra 	$L__BB1_13;
	mov.u32 	%r57, %ctaid.x;
	cvt.u64.u32 	%rd166, %r57;
	setp.le.u64 	%p11, %rd1, %rd166;
	@%p11 bra 	$L__BB1_26;
	mov.u32 	%r58, %nctaid.x;
	cvt.u64.u32 	%rd3, %r58;
	add.s64 	%rd88, %rd166, %rd3;
	max.u64 	%rd89, %rd1, %rd88;
	setp.lt.u64 	%p12, %rd88, %rd1;
	selp.u64 	%rd4, 1, 0, %p12;
	add.s64 	%rd90, %rd88, %rd4;
	sub.s64 	%rd5, %rd89, %rd90;
	and.b64  	%rd91, %rd5, -4294967296;
	setp.ne.s64 	%p13, %rd91, 0;
	@%p13 bra 	$L__BB1_6;
	cvt.u32.u64 	%r59, %rd3;
	cvt.u32.u64 	%r60, %rd5;
	div.u32 	%r61, %r60, %r59;
	cvt.u64.u32 	%rd155, %r61;
	bra.uni 	$L__BB1_7;
$L__BB1_6:
	div.u64 	%rd155, %rd5, %rd3;
$L__BB1_7:
	add.s64 	%rd93, %rd155, %rd4;
	add.s64 	%rd9, %rd93, 1;
	and.b64  	%rd167, %rd9, 3;
	setp.lt.u64 	%p14, %rd93, 3;
	mov.b64 	%rd170, 0;
	@%p14 bra 	$L__BB1_10;
	and.b64  	%rd170, %rd9, -4;
	shl.b64 	%rd94, %rd3, 9;
	add.s64 	%rd12, %rd55, %rd94;
	shl.b64 	%rd156, %rd166, 8;
	shl.b64 	%rd14, %rd3, 10;
	mad.lo.s64 	%rd15, %rd3, 768, %rd55;
	shl.b64 	%rd95, %rd3, 8;
	add.s64 	%rd16, %rd55, %rd95;
	mov.u32 	%r62, _ZZ13tma_bw_kernelILi2ELi256EEvPKhPymE7bwd_bar;
	mov.u32 	%r64, _ZZ13tma_bw_kernelILi2ELi256EEvPKhPymE7fwd_bar;
	mov.u32 	%r78, smem;
	add.s32 	%r74, %r62, 8;
	add.s32 	%r76, %r64, 8;
	mov.u64 	%rd157, %rd170;
$L__BB1_9:
	add.s64 	%rd99, %rd55, %rd156;
	mov.b32 	%r67, 1;
	// begin inline asm
	{
.reg .pred                P1;
LAB_WAIT:
mbarrier.try_wait.parity.shared::cta.b64 P1, [%r62], %r67;
@P1                       bra.uni DONE;
bra.uni                   LAB_WAIT;
DONE:
}

	// end inline asm
	mov.b32 	%r77, 256;
	// begin inline asm
	mbarrier.arrive.expect_tx.shared::cta.b64 _, [%r64], %r77;

	// end inline asm
	cvt.u64.u32 	%rd132, %r78;
	cvta.shared.u64 	%rd97, %rd132;
	// begin inline asm
	cvta.to.shared.u64 %rd96, %rd97;
	// end inline asm
	// begin inline asm
	cvta.to.global.u64 %rd98, %rd99;
	// end inline asm
	cvt.u64.u32 	%rd133, %r64;
	cvta.shared.u64 	%rd101, %rd133;
	// begin inline asm
	cvta.to.shared.u64 %rd100, %rd101;
	// end inline asm
	// begin inline asm
	cp.async.bulk.shared::cta.global.mbarrier::complete_tx::bytes [%rd96], [%rd98], 256, [%rd100];
	// end inline asm
	add.s64 	%rd134, %rd166, %rd3;
	add.s64 	%rd108, %rd16, %rd156;
	// begin inline asm
	{
.reg .pred                P1;
LAB_WAIT:
mbarrier.try_wait.parity.shared::cta.b64 P1, [%r74], %r67;
@P1                       bra.uni DONE;
bra.uni                   LAB_WAIT;
DONE:
}

	// end inline asm
	// begin inline asm
	mbarrier.arrive.expect_tx.shared::cta.b64 _, [%r76], %r77;

	// end inline asm
	add.s64 	%rd124, %rd97, 256;
	// begin inline asm
	cvta.to.shared.u64 %rd105, %rd124;
	// end inline asm
	// begin inline asm
	cvta.to.global.u64 %rd107, %rd108;
	// end inline asm
	add.s64 	%rd128, %rd101, 8;
	// begin inline asm
	cvta.to.shared.u64 %rd109, %rd128;
	// end inline asm
	// begin inline asm
	cp.async.bulk.shared::cta.global.mbarrier::complete_tx::bytes [%rd105], [%rd107], 256, [%rd109];
	// end inline asm
	add.s64 	%rd135, %rd134, %rd3;
	add.s64 	%rd117, %rd12, %rd156;
	mov.b32 	%r75, 0;
	// begin inline asm
	{
.reg .pred                P1;
LAB_WAIT:
mbarrier.try_wait.parity.shared::cta.b64 P1, [%r62], %r75;
@P1                       bra.uni DONE;
bra.uni                   LAB_WAIT;
DONE:
}

	// end inline asm
	// begin inline asm
	mbarrier.arrive.expect_tx.shared::cta.b64 _, [%r64], %r77;

	// end inline asm
	// begin inline asm
	cvta.to.shared.u64 %rd114, %rd97;
	// end inline asm
	// begin inline asm
	cvta.to.global.u64 %rd116, %rd117;
	// end inline asm
	// begin inline asm
	cvta.to.shared.u64 %rd118, %rd101;
	// end inline asm
	// begin inline asm
	cp.async.bulk.shared::cta.global.mbarrier::complete_tx::bytes [%rd114], [%rd116], 256, [%rd118];
	// end inline asm
	add.s64 	%rd136, %rd135, %rd3;
	add.s64 	%rd126, %rd15, %rd156;
	// begin inline asm
	{
.reg .pred                P1;
LAB_WAIT:
mbarrier.try_wait.parity.shared::cta.b64 P1, [%r74], %r75;
@P1                       bra.uni DONE;
bra.uni                   LAB_WAIT;
DONE:
}

	// end inline asm
	// begin inline asm
	mbarrier.arrive.expect_tx.shared::cta.b64 _, [%r76], %r77;

	// end inline asm
	// begin inline asm
	cvta.to.shared.u64 %rd123, %rd124;
	// end inline asm
	// begin inline asm
	cvta.to.global.u64 %rd125, %rd126;
	// end inline asm
	// begin inline asm
	cvta.to.shared.u64 %rd127, %rd128;
	// end inline asm
	// begin inline asm
	cp.async.bulk.shared::cta.global.mbarrier::complete_tx::bytes [%rd123], [%rd125], 256, [%rd127];
	// end inline asm
	add.s64 	%rd166, %rd136, %rd3;
	add.s64 	%rd157, %rd157, -4;
	add.s64 	%rd156, %rd156, %rd14;
	setp.eq.s64 	%p15, %rd157, 0;
	@%p15 bra 	$L__BB1_10;
	bra.uni 	$L__BB1_9;
$L__BB1_10:
	setp.eq.s64 	%p16, %rd167, 0;
	@%p16 bra 	$L__BB1_26;
	shl.b64 	%rd169, %rd170, 8;
	shl.b64 	%rd137, %rd166, 8;
	add.s64 	%rd168, %rd55, %rd137;
	shl.b64 	%rd46, %rd3, 8;
	mov.u32 	%r83, smem;
	mov.u32 	%r87, _ZZ13tma_bw_kernelILi2ELi256EEvPKhPymE7bwd_bar;
	mov.u32 	%r88, _ZZ13tma_bw_kernelILi2ELi256EEvPKhPymE7fwd_bar;
$L__BB1_12:
	.pragma "nounroll";
	and.b64  	%rd147, %rd169, 256;
	cvt.u64.u32 	%rd148, %r83;
	cvta.shared.u64 	%rd149, %rd148;
	add.s64 	%rd139, %rd149, %rd147;
	and.b64  	%rd150, %rd170, 2;
	setp.eq.s64 	%p17, %rd150, 0;
	selp.u32 	%r80, 1, 0, %p17;
	cvt.u32.u64 	%r84, %rd170;
	shl.b32 	%r85, %r84, 3;
	and.b32  	%r86, %r85, 8;
	add.s32 	%r79, %r87, %r86;
	// begin inline asm
	{
.reg .pred                P1;
LAB_WAIT:
mbarrier.try_wait.parity.shared::cta.b64 P1, [%r79], %r80;
@P1                       bra.uni DONE;
bra.uni                   LAB_WAIT;
DONE:
}

	// end inline asm
	shl.b64 	%rd151, %rd170, 3;
	and.b64  	%rd152, %rd151, 8;
	cvt.u64.u32 	%rd153, %r88;
	cvta.shared.u64 	%rd154, %rd153;
	add.s64 	%rd143, %rd154, %rd152;
	add.s32 	%r81, %r88, %r86;
	mov.b32 	%r82, 256;
	// begin inline asm
	mbarrier.arrive.expect_tx.shared::cta.b64 _, [%r81], %r82;

	// end inline asm
	// begin inline asm
	cvta.to.shared.u64 %rd138, %rd139;
	// end inline asm
	// begin inline asm
	cvta.to.global.u64 %rd140, %rd168;
	// end inline asm
	// begin inline asm
	cvta.to.shared.u64 %rd142, %rd143;
	// end inline asm
	// begin inline asm
	cp.async.bulk.shared::cta.global.mbarrier::complete_tx::bytes [%rd138], [%rd140], 256, [%rd142];
	// end inline asm
	add.s64 	%rd170, %rd170, 1;
	add.s64 	%rd169, %rd169, 256;
	add.s64 	%rd168, %rd168, %rd46;
	add.s64 	%rd167, %rd167, -1;
	setp.ne.s64 	%p18, %rd167, 0;
	@%p18 bra 	$L__BB1_12;
	bra.uni 	$L__BB1_26;
$L__BB1_13:
	setp.ne.s32 	%p3, %r1, 32;
	@%p3 bra 	$L__BB1_26;
	mov.u32 	%r20, %ctaid.x;
	cvt.u64.u32 	%rd23, %r20;
	setp.le.u64 	%p4, %rd1, %rd23;
	mov.b64 	%rd164, 0;
	@%p4 bra 	$L__BB1_25;
	mov.u32 	%r21, %nctaid.x;
	cvt.u64.u32 	%rd24, %r21;
	add.s64 	%rd59, %rd23, %rd24;
	max.u64 	%rd60, %rd1, %rd59;
	setp.lt.u64 	%p5, %rd59, %rd1;
	selp.u64 	%rd25, 1, 0, %p5;
	add.s64 	%rd61, %rd59, %rd25;
	sub.s64 	%rd26, %rd60, %rd61;
	and.b64  	%rd62, %rd26, -4294967296;
	setp.ne.s64 	%p6, %rd62, 0;
	@%p6 bra 	$L__BB1_17;
	cvt.u32.u64 	%r22, %rd24;
	cvt.u32.u64 	%r23, %rd26;
	div.u32 	%r24, %r23, %r22;
	cvt.u64.u32 	%rd159, %r24;
	bra.uni 	$L__BB1_18;
$L__BB1_17:
	div.u64 	%rd159, %rd26, %rd24;
$L__BB1_18:
	add.s64 	%rd64, %rd159, %rd25;
	add.s64 	%rd30, %rd64, 1;
	and.b64  	%rd162, %rd30, 3;
	setp.lt.u64 	%p7, %rd64, 3;
	mov.b32 	%r94, 0;
	mov.b64 	%rd163, 0;
	@%p7 bra 	$L__BB1_21;
	and.b64  	%rd163, %rd30, -4;
	mov.b32 	%r94, 0;
	mov.u32 	%r28, _ZZ13tma_bw_kernelILi2ELi256EEvPKhPymE7fwd_bar;
	mov.u32 	%r38, _ZZ13tma_bw_kernelILi2ELi256EEvPKhPymE7bwd_bar;
	add.s32 	%r34, %r28, 8;
	mov.u64 	%rd160, %rd163;
$L__BB1_20:
	mov.b32 	%r31, 0;
	// begin inline asm
	{
.reg .pred                P1;
LAB_WAIT:
mbarrier.try_wait.parity.shared::cta.b64 P1, [%r28], %r31;
@P1                       bra.uni DONE;
bra.uni                   LAB_WAIT;
DONE:
}

	// end inline asm
	ld.shared.u32 	%r36, [smem];
	add.s32 	%r37, %r36, %r94;
	cvt.u64.u32 	%rd77, %r38;
	cvta.shared.u64 	%rd66, %rd77;
	// begin inline asm
	cvta.to.shared.u64 %rd65, %rd66;
	// end inline asm
	// begin inline asm
	mbarrier.arrive.shared::cta.b64 _, [%rd65];
	// end inline asm
	// begin inline asm
	{
.reg .pred                P1;
LAB_WAIT:
mbarrier.try_wait.parity.shared::cta.b64 P1, [%r34], %r31;
@P1                       bra.uni DONE;
bra.uni                   LAB_WAIT;
DONE:
}

	// end inline asm
	ld.shared.u32 	%r39, [smem+256];
	add.s32 	%r40, %r39, %r37;
	add.s64 	%rd75, %rd66, 8;
	// begin inline asm
	cvta.to.shared.u64 %rd68, %rd75;
	// end inline asm
	// begin inline asm
	mbarrier.arrive.shared::cta.b64 _, [%rd68];
	// end inline asm
	mov.b32 	%r35, 1;
	// begin inline asm
	{
.reg .pred                P1;
LAB_WAIT:
mbarrier.try_wait.parity.shared::cta.b64 P1, [%r28], %r35;
@P1                       bra.uni DONE;
bra.uni                   LAB_WAIT;
DONE:
}

	// end inline asm
	ld.shared.u32 	%r41, [smem];
	add.s32 	%r42, %r41, %r40;
	// begin inline asm
	cvta.to.shared.u64 %rd71, %rd66;
	// end inline asm
	// begin inline asm
	mbarrier.arrive.shared::cta.b64 _, [%rd71];
	// end inline asm
	// begin inline asm
	{
.reg .pred                P1;
LAB_WAIT:
mbarrier.try_wait.parity.shared::cta.b64 P1, [%r34], %r35;
@P1                       bra.uni DONE;
bra.uni                   LAB_WAIT;
DONE:
}

	// end inline asm
	ld.shared.u32 	%r43, [smem+256];
	add.s32 	%r94, %r43, %r42;
	// begin inline asm
	cvta.to.shared.u64 %rd74, %rd75;
	// end inline asm
	// begin inline asm
	mbarrier.arrive.shared::cta.b64 _, [%rd74];
	// end inline asm
	add.s64 	%rd160, %rd160, -4;
	setp.ne.s64 	%p8, %rd160, 0;
	@%p8 bra 	$L__BB1_20;
$L__BB1_21:
	setp.eq.s64 	%p9, %rd162, 0;
	@%p9 bra 	$L__BB1_24;
	cvt.u32.u64 	%r44, %rd163;
	shl.b32 	%r92, %r44, 8;
	mov.u32 	%r49, smem;
	mov.u32 	%r54, _ZZ13tma_bw_kernelILi2ELi256EEvPKhPymE7fwd_bar;
	mov.u32 	%r56, _ZZ13tma_bw_kernelILi2ELi256EEvPKhPymE7bwd_bar;
	cvt.u64.u32 	%rd83, %r56;
$L__BB1_23:
	.pragma "nounroll";
	cvt.u32.u64 	%r47, %rd163;
	and.b32  	%r48, %r92, 256;
	add.s32 	%r50, %r49, %r48;
	shr.u32 	%r51, %r47, 1;
	and.b32  	%r46, %r51, 1;
	shl.b32 	%r52, %r47, 3;
	and.b32  	%r53, %r52, 8;
	add.s32 	%r45, %r54, %r53;
	// begin inline asm
	{
.reg .pred                P1;
LAB_WAIT:
mbarrier.try_wait.parity.shared::cta.b64 P1, [%r45], %r46;
@P1                       bra.uni DONE;
bra.uni                   LAB_WAIT;
DONE:
}

	// end inline asm
	ld.shared.u32 	%r55, [%r50];
	add.s32 	%r94, %r55, %r94;
	shl.b64 	%rd81, %rd163, 3;
	and.b64  	%rd82, %rd81, 8;
	cvta.shared.u64 	%rd84, %rd83;
	add.s64 	%rd79, %rd84, %rd82;
	// begin inline asm
	cvta.to.shared.u64 %rd78, %rd79;
	// end inline asm
	// begin inline asm
	mbarrier.arrive.shared::cta.b64 _, [%rd78];
	// end inline asm
	add.s64 	%rd163, %rd163, 1;
	add.s32 	%r92, %r92, 256;
	add.s64 	%rd162, %rd162, -1;
	setp.ne.s64 	%p10, %rd162, 0;
	@%p10 bra 	$L__BB1_23;
$L__BB1_24:
	cvt.s64.s32 	%rd164, %r94;
$L__BB1_25:
	cvta.to.global.u64 	%rd85, %rd56;
	shl.b64 	%rd86, %rd23, 3;
	add.s64 	%rd87, %rd85, %rd86;
	st.global.u64 	[%rd87], %rd164;
$L__BB1_26:
	ret;

}
	// .globl	_Z13tma_bw_kernelILi4ELi256EEvPKhPym
.visible .entry _Z13tma_bw_kernelILi4ELi256EEvPKhPym(
	.param .u64 .ptr .align 1 _Z13tma_bw_kernelILi4ELi256EEvPKhPym_param_0,
	.param .u64 .ptr .align 1 _Z13tma_bw_kernelILi4ELi256EEvPKhPym_param_1,
	.param .u64 _Z13tma_bw_kernelILi4ELi256EEvPKhPym_param_2
)
{
	.reg .pred 	%p<23>;
	.reg .b32 	%r<120>;
	.reg .b64 	%rd<179>;
	// demoted variable
	.shared .align 8 .b8 _ZZ13tma_bw_kernelILi4ELi256EEvPKhPymE7fwd_bar[32];
	// demoted variable
	.shared .align 8 .b8 _ZZ13tma_bw_kernelILi4ELi256EEvPKhPymE7bwd_bar[32];
	ld.param.u64 	%rd59, [_Z13tma_bw_kernelILi4ELi256EEvPKhPym_param_0];
	ld.param.u64 	%rd60, [_Z13tma_bw_kernelILi4ELi256EEvPKhPym_param_1];
	ld.param.u64 	%rd61, [_Z13tma_bw_kernelILi4ELi256EEvPKhPym_param_2];
	mov.u32 	%r1, %tid.x;
	setp.ne.s32 	%p1, %r1, 0;
	@%p1 bra 	$L__BB2_2;
	mov.u32 	%r23, _ZZ13tma_bw_kernelILi4ELi256EEvPKhPymE7fwd_bar;
	mov.b32 	%r38, 1;
	// begin inline asm
	mbarrier.init.shared::cta.b64 [%r23], %r38;

	// end inline asm
	mov.u32 	%r25, _ZZ13tma_bw_kernelILi4ELi256EEvPKhPymE7bwd_bar;
	// begin inline asm
	mbarrier.init.shared::cta.b64 [%r25], %r38;

	// end inline asm
	add.s32 	%r27, %r23, 8;
	// begin inline asm
	mbarrier.init.shared::cta.b64 [%r27], %r38;

	// end inline asm
	add.s32 	%r29, %r25, 8;
	// begin inline asm
	mbarrier.init.shared::cta.b64 [%r29], %r38;

	// end inline asm
	add.s32 	%r31, %r23, 16;
	// begin inline asm
	mbarrier.init.shared::cta.b64 [%r31], %r38;

	// end inline asm
	add.s32 	%r33, %r25, 16;
	// begin inline asm
	mbarrier.init.shared::cta.b64 [%r33], %r38;

	// end inline asm
	add.s32 	%r35, %r23, 24;
	// begin inline asm
	mbarrier.init.shared::cta.b64 [%r35], %r38;

	// end inline asm
	add.s32 	%r37, %r25, 24;
	// begin inline asm
	mbarrier.init.shared::cta.b64 [%r37], %r38;

	// end inline asm
$L__BB2_2:
	setp.ne.s32 	%p2, %r1, 0;
	bar.sync 	0;
	shr.u64 	%rd1, %rd61, 8;
	@%p2 bra 	$L__BB2_13;
	mov.u32 	%r80, %ctaid.x;
	cvt.u64.u32 	%rd173, %r80;
	setp.le.u64 	%p11, %rd1, %rd173;
	@%p11 bra 	$L__BB2_26;
	mov.u32 	%r81, %nctaid.x;
	cvt.u64.u32 	%rd3, %r81;
	add.s64 	%rd4, %rd173, %rd3;
	max.u64 	%rd90, %rd1, %rd4;
	setp.lt.u64 	%p12, %rd4, %rd1;
	selp.u64 	%rd5, 1, 0, %p12;
	add.s64 	%rd91, %rd4, %rd5;
	sub.s64 	%rd6, %rd90, %rd91;
	and.b64  	%rd92, %rd6, -4294967296;
	setp.ne.s64 	%p13, %rd92, 0;
	@%p13 bra 	$L__BB2_6;
	cvt.u32.u64 	%r82, %rd3;
	cvt.u32.u64 	%r83, %rd6;
	div.u32 	%r84, %r83, %r82;
	cvt.u64.u32 	%rd162, %r84;
	bra.uni 	$L__BB2_7;
$L__BB2_6:
	div.u64 	%rd162, %rd6, %rd3;
$L__BB2_7:
	add.s64 	%rd94, %rd162, %rd5;
	add.s64 	%rd10, %rd94, 1;
	and.b64  	%rd174, %rd10, 3;
	setp.lt.u64 	%p14, %rd94, 3;
	mov.b64 	%rd178, 0;
	@%p14 bra 	$L__BB2_10;
	and.b64  	%rd178, %rd10, -4;
	neg.s64 	%rd13, %rd178;
	shl.b64 	%rd96, %rd3, 9;
	shl.b64 	%rd14, %rd173, 8;
	add.s64 	%rd15, %rd96, %rd14;
	shl.b64 	%rd16, %rd3, 10;
	mad.lo.s64 	%rd17, %rd3, 768, %rd14;
	shl.b64 	%rd18, %rd4, 8;
	mov.b64 	%rd164, 0;
	mov.u32 	%r85, _ZZ13tma_bw_kernelILi4ELi256EEvPKhPymE7bwd_bar;
	mov.u32 	%r87, _ZZ13tma_bw_kernelILi4ELi256EEvPKhPymE7fwd_bar;
	mov.u32 	%r101, smem;
	add.s32 	%r89, %r85, 8;
	add.s32 	%r91, %r87, 8;
	add.s32 	%r93, %r85, 16;
	mov.u64 	%rd163, %rd59;
$L__BB2_9:
	add.s64 	%rd100, %rd163, %rd14;
	and.b64  	%rd133, %rd164, 4;
	setp.eq.s64 	%p15, %rd133, 0;
	selp.u32 	%r86, 1, 0, %p15;
	// begin inline asm
	{
.reg .pred                P1;
LAB_WAIT:
mbarrier.try_wait.parity.shared::cta.b64 P1, [%r85], %r86;
@P1                       bra.uni DONE;
bra.uni                   LAB_WAIT;
DONE:
}

	// end inline asm
	mov.b32 	%r100, 256;
	// begin inline asm
	mbarrier.arrive.expect_tx.shared::cta.b64 _, [%r87], %r100;

	// end inline asm
	cvt.u64.u32 	%rd134, %r101;
	cvta.shared.u64 	%rd98, %rd134;
	// begin inline asm
	cvta.to.shared.u64 %rd97, %rd98;
	// end inline asm
	// begin inline asm
	cvta.to.global.u64 %rd99, %rd100;
	// end inline asm
	cvt.u64.u32 	%rd135, %r87;
	cvta.shared.u64 	%rd102, %rd135;
	// begin inline asm
	cvta.to.shared.u64 %rd101, %rd102;
	// end inline asm
	// begin inline asm
	cp.async.bulk.shared::cta.global.mbarrier::complete_tx::bytes [%rd97], [%rd99], 256, [%rd101];
	// end inline asm
	add.s64 	%rd136, %rd173, %rd3;
	add.s64 	%rd137, %rd164, 1;
	add.s64 	%rd109, %rd163, %rd18;
	and.b64  	%rd138, %rd137, 4;
	setp.eq.s64 	%p16, %rd138, 0;
	selp.u32 	%r90, 1, 0, %p16;
	// begin inline asm
	{
.reg .pred                P1;
LAB_WAIT:
mbarrier.try_wait.parity.shared::cta.b64 P1, [%r89], %r90;
@P1                       bra.uni DONE;
bra.uni                   LAB_WAIT;
DONE:
}

	// end inline asm
	// begin inline asm
	mbarrier.arrive.expect_tx.shared::cta.b64 _, [%r91], %r100;

	// end inline asm
	add.s64 	%rd107, %rd98, 256;
	// begin inline asm
	cvta.to.shared.u64 %rd106, %rd107;
	// end inline asm
	// begin inline asm
	cvta.to.global.u64 %rd108, %rd109;
	// end inline asm
	add.s64 	%rd111, %rd102, 8;
	// begin inline asm
	cvta.to.shared.u64 %rd110, %rd111;
	// end inline asm
	// begin inline asm
	cp.async.bulk.shared::cta.global.mbarrier::complete_tx::bytes [%rd106], [%rd108], 256, [%rd110];
	// end inline asm
	add.s64 	%rd139, %rd136, %rd3;
	add.s64 	%rd140, %rd164, 2;
	add.s64 	%rd118, %rd163, %rd15;
	and.b64  	%rd141, %rd140, 4;
	setp.eq.s64 	%p17, %rd141, 0;
	selp.u32 	%r94, 1, 0, %p17;
	// begin inline asm
	{
.reg .pred                P1;
LAB_WAIT:
mbarrier.try_wait.parity.shared::cta.b64 P1, [%r93], %r94;
@P1                       bra.uni DONE;
bra.uni                   LAB_WAIT;
DONE:
}

	// end inline asm
	add.s32 	%r95, %r87, 16;
	// begin inline asm
	mbarrier.arrive.expect_tx.shared::cta.b64 _, [%r95], %r100;

	// end inline asm
	add.s64 	%rd116, %rd98, 512;
	// begin inline asm
	cvta.to.shared.u64 %rd115, %rd116;
	// end inline asm
	// begin inline asm
	cvta.to.global.u64 %rd117, %rd118;
	// end inline asm
	add.s64 	%rd120, %rd102, 16;
	// begin inline asm
	cvta.to.shared.u64 %rd119, %rd120;
	// end inline asm
	// begin inline asm
	cp.async.bulk.shared::cta.global.mbarrier::complete_tx::bytes [%rd115], [%rd117], 256, [%rd119];
	// end inline asm
	add.s64 	%rd142, %rd139, %rd3;
	add.s64 	%rd143, %rd164, 3;
	add.s64 	%rd127, %rd163, %rd17;
	and.b64  	%rd144, %rd143, 4;
	setp.eq.s64 	%p18, %rd144, 0;
	selp.u32 	%r98, 1, 0, %p18;
	add.s32 	%r97, %r85, 24;
	// begin inline asm
	{
.reg .pred                P1;
LAB_WAIT:
mbarrier.try_wait.parity.shared::cta.b64 P1, [%r97], %r98;
@P1                       bra.uni DONE;
bra.uni                   LAB_WAIT;
DONE:
}

	// end inline asm
	add.s32 	%r99, %r87, 24;
	// begin inline asm
	mbarrier.arrive.expect_tx.shared::cta.b64 _, [%r99], %r100;

	// end inline asm
	add.s64 	%rd125, %rd98, 768;
	// begin inline asm
	cvta.to.shared.u64 %rd124, %rd125;
	// end inline asm
	// begin inline asm
	cvta.to.global.u64 %rd126, %rd127;
	// end inline asm
	add.s64 	%rd129, %rd102, 24;
	// begin inline asm
	cvta.to.shared.u64 %rd128, %rd129;
	// end inline asm
	// begin inline asm
	cp.async.bulk.shared::cta.global.mbarrier::complete_tx::bytes [%rd124], [%rd126], 256, [%rd128];
	// end inline asm
	add.s64 	%rd173, %rd142, %rd3;
	add.s64 	%rd164, %rd164, 4;
	add.s64 	%rd145, %rd13, %rd164;
	add.s64 	%rd163, %rd163, %rd16;
	setp.eq.s64 	%p19, %rd145, 0;
	@%p19 bra 	$L__BB2_10;
	bra.uni 	$L__BB2_9;
$L__BB2_10:
	setp.eq.s64 	%p20, %rd174, 0;
	@%p20 bra 	$L__BB2_26;
	shl.b64 	%rd176, %rd178, 8;
	shl.b64 	%rd147, %rd173, 8;
	add.s64 	%rd175, %rd59, %rd147;
	shl.b64 	%rd48, %rd3, 8;
	mov.u32 	%r119, _ZZ13tma_bw_kernelILi4ELi256EEvPKhPymE7fwd_bar;
	cvt.u64.u32 	%rd148, %r119;
	cvta.shared.u64 	%rd177, %rd148;
	mov.u32 	%r118, _ZZ13tma_bw_kernelILi4ELi256EEvPKhPymE7bwd_bar;
	mov.u32 	%r108, smem;
$L__BB2_12:
	.pragma "nounroll";
	and.b64  	%rd158, %rd176, 768;
	cvt.u64.u32 	%rd159, %r108;
	cvta.shared.u64 	%rd160, %rd159;
	add.s64 	%rd150, %rd160, %rd158;
	and.b64  	%rd161, %rd178, 4;
	setp.eq.s64 	%p21, %rd161, 0;
	selp.u32 	%r105, 1, 0, %p21;
	// begin inline asm
	{
.reg .pred                P1;
LAB_WAIT:
mbarrier.try_wait.parity.shared::cta.b64 P1, [%r118], %r105;
@P1                       bra.uni DONE;
bra.uni                   LAB_WAIT;
DONE:
}

	// end inline asm
	mov.b32 	%r107, 256;
	// begin inline asm
	mbarrier.arrive.expect_tx.shared::cta.b64 _, [%r119], %r107;

	// end inline asm
	// begin inline asm
	cvta.to.shared.u64 %rd149, %rd150;
	// end inline asm
	// begin inline asm
	cvta.to.global.u64 %rd151, %rd175;
	// end inline asm
	// begin inline asm
	cvta.to.shared.u64 %rd153, %rd177;
	// end inline asm
	// begin inline asm
	cp.async.bulk.shared::cta.global.mbarrier::complete_tx::bytes [%rd149], [%rd151], 256, [%rd153];
	// end inline asm
	add.s64 	%rd178, %rd178, 1;
	add.s64 	%rd177, %rd177, 8;
	add.s32 	%r119, %r119, 8;
	add.s32 	%r118, %r118, 8;
	add.s64 	%rd176, %rd176, 256;
	add.s64 	%rd175, %rd175, %rd48;
	add.s64 	%rd174, %rd174, -1;
	setp.ne.s64 	%p22, %rd174, 0;
	@%p22 bra 	$L__BB2_12;
	bra.uni 	$L__BB2_26;
$L__BB2_13:
	setp.ne.s32 	%p3, %r1, 32;
	@%p3 bra 	$L__BB2_26;
	mov.u32 	%r39, %ctaid.x;
	cvt.u64.u32 	%rd25, %r39;
	setp.le.u64 	%p4, %rd1, %rd25;
	mov.b64 	%rd171, 0;
	@%p4 bra 	$L__BB2_25;
	mov.u32 	%r40, %nctaid.x;
	cvt.u64.u32 	%rd26, %r40;
	add.s64 	%rd63, %rd25, %rd26;
	max.u64 	%rd64, %rd1, %rd63;
	setp.lt.u64 	%p5, %rd63, %rd1;
	selp.u64 	%rd27, 1, 0, %p5;
	add.s64 	%rd65, %rd63, %rd27;
	sub.s64 	%rd28, %rd64, %rd65;
	and.b64  	%rd66, %rd28, -4294967296;
	setp.ne.s64 	%p6, %rd66, 0;
	@%p6 bra 	$L__BB2_17;
	cvt.u32.u64 	%r41, %rd26;
	cvt.u32.u64 	%r42, %rd28;
	div.u32 	%r43, %r42, %r41;
	cvt.u64.u32 	%rd166, %r43;
	bra.uni 	$L__BB2_18;
$L__BB2_17:
	div.u64 	%rd166, %rd28, %rd26;
$L__BB2_18:
	add.s64 	%rd68, %rd166, %rd27;
	add.s64 	%rd32, %rd68, 1;
	and.b64  	%rd169, %rd32, 3;
	setp.lt.u64 	%p7, %rd68, 3;
	mov.b32 	%r117, 0;
	mov.b64 	%rd168, 0;
	@%p7 bra 	$L__BB2_21;
	and.b64  	%rd168, %rd32, -4;
	mov.b32 	%r117, 0;
	mov.b32 	%r109, 1;
	mov.u32 	%r48, _ZZ13tma_bw_kernelILi4ELi256EEvPKhPymE7fwd_bar;
	mov.u32 	%r60, _ZZ13tma_bw_kernelILi4ELi256EEvPKhPymE7bwd_bar;
	add.s32 	%r50, %r48, 8;
	mov.u64 	%rd167, %rd168;
$L__BB2_20:
	add.s32 	%r56, %r109, -1;
	shr.u32 	%r57, %r56, 2;
	and.b32  	%r49, %r57, 1;
	// begin inline asm
	{
.reg .pred                P1;
LAB_WAIT:
mbarrier.try_wait.parity.shared::cta.b64 P1, [%r48], %r49;
@P1                       bra.uni DONE;
bra.uni                   LAB_WAIT;
DONE:
}

	// end inline asm
	ld.shared.u32 	%r58, [smem];
	add.s32 	%r59, %r58, %r117;
	cvt.u64.u32 	%rd81, %r60;
	cvta.shared.u64 	%rd70, %rd81;
	// begin inline asm
	cvta.to.shared.u64 %rd69, %rd70;
	// end inline asm
	// begin inline asm
	mbarrier.arrive.shared::cta.b64 _, [%rd69];
	// end inline asm
	add.s32 	%r61, %r109, 2;
	shr.u32 	%r62, %r109, 2;
	and.b32  	%r51, %r62, 1;
	// begin inline asm
	{
.reg .pred                P1;
LAB_WAIT:
mbarrier.try_wait.parity.shared::cta.b64 P1, [%r50], %r51;
@P1                       bra.uni DONE;
bra.uni                   LAB_WAIT;
DONE:
}

	// end inline asm
	ld.shared.u32 	%r63, [smem+256];
	add.s32 	%r64, %r63, %r59;
	add.s64 	%rd73, %rd70, 8;
	// begin inline asm
	cvta.to.shared.u64 %rd72, %rd73;
	// end inline asm
	// begin inline asm
	mbarrier.arrive.shared::cta.b64 _, [%rd72];
	// end inline asm
	add.s32 	%r65, %r109, 1;
	shr.u32 	%r66, %r65, 2;
	and.b32  	%r53, %r66, 1;
	add.s32 	%r52, %r48, 16;
	// begin inline asm
	{
.reg .pred                P1;
LAB_WAIT:
mbarrier.try_wait.parity.shared::cta.b64 P1, [%r52], %r53;
@P1                       bra.uni DONE;
bra.uni                   LAB_WAIT;
DONE:
}

	// end inline asm
	ld.shared.u32 	%r67, [smem+512];
	add.s32 	%r68, %r67, %r64;
	add.s64 	%rd76, %rd70, 16;
	// begin inline asm
	cvta.to.shared.u64 %rd75, %rd76;
	// end inline asm
	// begin inline asm
	mbarrier.arrive.shared::cta.b64 _, [%rd75];
	// end inline asm
	shr.u32 	%r69, %r61, 2;
	and.b32  	%r55, %r69, 1;
	add.s32 	%r54, %r48, 24;
	// begin inline asm
	{
.reg .pred                P1;
LAB_WAIT:
mbarrier.try_wait.parity.shared::cta.b64 P1, [%r54], %r55;
@P1                       bra.uni DONE;
bra.uni                   LAB_WAIT;
DONE:
}

	// end inline asm
	ld.shared.u32 	%r70, [smem+768];
	add.s32 	%r117, %r70, %r68;
	add.s64 	%rd79, %rd70, 24;
	// begin inline asm
	cvta.to.shared.u64 %rd78, %rd79;
	// end inline asm
	// begin inline asm
	mbarrier.arrive.shared::cta.b64 _, [%rd78];
	// end inline asm
	add.s64 	%rd167, %rd167, -4;
	add.s32 	%r109, %r109, 4;
	setp.ne.s64 	%p8, %rd167, 0;
	@%p8 bra 	$L__BB2_20;
$L__BB2_21:
	setp.eq.s64 	%p9, %rd169, 0;
	@%p9 bra 	$L__BB2_24;
	cvt.u32.u64 	%r114, %rd168;
	mov.u32 	%r72, _ZZ13tma_bw_kernelILi4ELi256EEvPKhPymE7bwd_bar;
	cvt.u64.u32 	%rd83, %r72;
	cvta.shared.u64 	%rd170, %rd83;
	shl.b32 	%r113, %r114, 8;
	mov.u32 	%r115, _ZZ13tma_bw_kernelILi4ELi256EEvPKhPymE7fwd_bar;
	mov.u32 	%r76, smem;
$L__BB2_23:
	.pragma "nounroll";
	and.b32  	%r75, %r113, 768;
	add.s32 	%r77, %r76, %r75;
	shr.u32 	%r78, %r114, 2;
	and.b32  	%r74, %r78, 1;
	// begin inline asm
	{
.reg .pred                P1;
LAB_WAIT:
mbarrier.try_wait.parity.shared::cta.b64 P1, [%r115], %r74;
@P1                       bra.uni DONE;
bra.uni                   LAB_WAIT;
DONE:
}

	// end inline asm
	ld.shared.u32 	%r79, [%r77];
	add.s32 	%r117, %r79, %r117;
	// begin inline asm
	cvta.to.shared.u64 %rd84, %rd170;
	// end inline asm
	// begin inline asm
	mbarrier.arrive.shared::cta.b64 _, [%rd84];
	// end inline asm
	add.s64 	%rd170, %rd170, 8;
	add.s32 	%r115, %r115, 8;
	add.s32 	%r114, %r114, 1;
	add.s32 	%r113, %r113, 256;
	add.s64 	%rd169, %rd169, -1;
	setp.ne.s64 	%p10, %rd169, 0;
	@%p10 bra 	$L__BB2_23;
$L__BB2_24:
	cvt.s64.s32 	%rd171, %r117;
$L__BB2_25:
	cvta.to.global.u64 	%rd87, %rd60;
	shl.b64 	%rd88, %rd25, 3;
	add.s64 	%rd89, %rd87, %rd88;
	st.global.u64 	[%rd89], %rd171;
$L__BB2_26:
	ret;

}
	// .globl	_Z13tma_bw_kernelILi8ELi256EEvPKhPym
.visible .entry _Z13tma_bw_kernelILi8ELi256EEvPKhPym(
	.param .u64 .ptr .align 1 _Z13tma_bw_kernelILi8ELi256EEvPKhPym_param_0,
	.param .u64 .ptr .align 1 _Z13tma_bw_kernelILi8ELi256EEvPKhPym_param_1,
	.param .u64 _Z13tma_bw_kernelILi8ELi256EEvPKhPym_param_2
)
{
	.reg .pred 	%p<23>;
	.reg .b16 	%rs<5>;
	.reg .b32 	%r<181>;
	.reg .b64 	%rd<214>;
	// demoted variable
	.shared .align 8 .b8 _ZZ13tma_bw_kernelILi8ELi256EEvPKhPymE7fwd_bar[64];
	// demoted variable
	.shared .align 8 .b8 _ZZ13tma_bw_kernelILi8ELi256EEvPKhPymE7bwd_bar[64];
	ld.param.u64 	%rd63, [_Z13tma_bw_kernelILi8ELi256EEvPKhPym_param_0];
	ld.param.u64 	%rd64, [_Z13tma_bw_kernelILi8ELi256EEvPKhPym_param_1];
	ld.param.u64 	%rd65, [_Z13tma_bw_kernelILi8ELi256EEvPKhPym_param_2];
	mov.u32 	%r1, %tid.x;
	setp.ne.s32 	%p1, %r1, 0;
	@%p1 bra 	$L__BB3_2;
	mov.u32 	%r28, _ZZ13tma_bw_kernelILi8ELi256EEvPKhPymE7fwd_bar;
	mov.b32 	%r59, 1;
	// begin inline asm
	mbarrier.init.shared::cta.b64 [%r28], %r59;

	// end inline asm
	mov.u32 	%r30, _ZZ13tma_bw_kernelILi8ELi256EEvPKhPymE7bwd_bar;
	// begin inline asm
	mbarrier.init.shared::cta.b64 [%r30], %r59;

	// end inline asm
	add.s32 	%r32, %r28, 8;
	// begin inline asm
	mbarrier.init.shared::cta.b64 [%r32], %r59;

	// end inline asm
	add.s32 	%r34, %r30, 8;
	// begin inline asm
	mbarrier.init.shared::cta.b64 [%r34], %r59;

	// end inline asm
	add.s32 	%r36, %r28, 16;
	// begin inline asm
	mbarrier.init.shared::cta.b64 [%r36], %r59;

	// end inline asm
	add.s32 	%r38, %r30, 16;
	// begin inline asm
	mbarrier.init.shared::cta.b64 [%r38], %r59;

	// end inline asm
	add.s32 	%r40, %r28, 24;
	// begin inline asm
	mbarrier.init.shared::cta.b64 [%r40], %r59;

	// end inline asm
	add.s32 	%r42, %r30, 24;
	// begin inline asm
	mbarrier.init.shared::cta.b64 [%r42], %r59;

	// end inline asm
	add.s32 	%r44, %r28, 32;
	// begin inline asm
	mbarrier.init.shared::cta.b64 [%r44], %r59;

	// end inline asm
	add.s32 	%r46, %r30, 32;
	// begin inline asm
	mbarrier.init.shared::cta.b64 [%r46], %r59;

	// end inline asm
	add.s32 	%r48, %r28, 40;
	// begin inline asm
	mbarrier.init.shared::cta.b64 [%r48], %r59;

	// end inline asm
	add.s32 	%r50, %r30, 40;
	// begin inline asm
	mbarrier.init.shared::cta.b64 [%r50], %r59;

	// end inline asm
	add.s32 	%r52, %r28, 48;
	// begin inline asm
	mbarrier.init.shared::cta.b64 [%r52], %r59;

	// end inline asm
	add.s32 	%r54, %r30, 48;
	// begin inline asm
	mbarrier.init.shared::cta.b64 [%r54], %r59;

	// end inline asm
	add.s32 	%r56, %r28, 56;
	// begin inline asm
	mbarrier.init.shared::cta.b64 [%r56], %r59;

	// end inline asm
	add.s32 	%r58, %r30, 56;
	// begin inline asm
	mbarrier.init.shared::cta.b64 [%r58], %r59;

	// end inline asm
$L__BB3_2:
	setp.ne.s32 	%p2, %r1, 0;
	bar.sync 	0;
	shr.u64 	%rd1, %rd65, 8;
	@%p2 bra 	$L__BB3_13;
	mov.u32 	%r126, %ctaid.x;
	cvt.u64.u32 	%rd208, %r126;
	setp.le.u64 	%p11, %rd1, %rd208;
	@%p11 bra 	$L__BB3_26;
	mov.u32 	%r127, %nctaid.x;
	cvt.u64.u32 	%rd3, %r127;
	add.s64 	%rd4, %rd208, %rd3;
	max.u64 	%rd106, %rd1, %rd4;
	setp.lt.u64 	%p12, %rd4, %rd1;
	selp.u64 	%rd5, 1, 0, %p12;
	add.s64 	%rd107, %rd4, %rd5;
	sub.s64 	%rd6, %rd106, %rd107;
	and.b64  	%rd108, %rd6, -4294967296;
	setp.ne.s64 	%p13, %rd108, 0;
	@%p13 bra 	$L__BB3_6;
	cvt.u32.u64 	%r128, %rd3;
	cvt.u32.u64 	%r129, %rd6;
	div.u32 	%r130, %r129, %r128;
	cvt.u64.u32 	%rd196, %r130;
	bra.uni 	$L__BB3_7;
$L__BB3_6:
	div.u64 	%rd196, %rd6, %rd3;
$L__BB3_7:
	add.s64 	%rd110, %rd196, %rd5;
	add.s64 	%rd10, %rd110, 1;
	and.b64  	%rd209, %rd10, 3;
	setp.lt.u64 	%p14, %rd110, 3;
	mov.b64 	%rd213, 0;
	@%p14 bra 	$L__BB3_10;
	and.b64  	%rd213, %rd10, -4;
	neg.s64 	%rd13, %rd213;
	shl.b64 	%rd113, %rd3, 9;
	shl.b64 	%rd14, %rd208, 8;
	add.s64 	%rd15, %rd113, %rd14;
	mad.lo.s64 	%rd16, %rd3, 768, %rd14;
	shl.b64 	%rd17, %rd4, 8;
	mov.b64 	%rd199, 0;
	mov.b64 	%rd198, 768;
	mov.u32 	%r147, smem;
	mov.u32 	%r151, _ZZ13tma_bw_kernelILi8ELi256EEvPKhPymE7bwd_bar;
	mov.u32 	%r152, _ZZ13tma_bw_kernelILi8ELi256EEvPKhPymE7fwd_bar;
	mov.u64 	%rd197, %rd63;
$L__BB3_9:
	add.s64 	%rd150, %rd198, -768;
	and.b64  	%rd151, %rd150, 1024;
	cvt.u64.u32 	%rd152, %r147;
	cvta.shared.u64 	%rd153, %rd152;
	add.s64 	%rd115, %rd153, %rd151;
	add.s64 	%rd117, %rd197, %rd14;
	and.b64  	%rd154, %rd199, 8;
	setp.eq.s64 	%p15, %rd154, 0;
	selp.u32 	%r132, 1, 0, %p15;
	cvt.u32.u64 	%r148, %rd199;
	shl.b32 	%r149, %r148, 3;
	and.b32  	%r150, %r149, 32;
	add.s32 	%r131, %r151, %r150;
	// begin inline asm
	{
.reg .pred                P1;
LAB_WAIT:
mbarrier.try_wait.parity.shared::cta.b64 P1, [%r131], %r132;
@P1                       bra.uni DONE;
bra.uni                   LAB_WAIT;
DONE:
}

	// end inline asm
	shl.b64 	%rd155, %rd199, 3;
	and.b64  	%rd156, %rd155, 32;
	cvt.u64.u32 	%rd157, %r152;
	cvta.shared.u64 	%rd158, %rd157;
	add.s64 	%rd119, %rd158, %rd156;
	add.s32 	%r133, %r152, %r150;
	mov.b32 	%r146, 256;
	// begin inline asm
	mbarrier.arrive.expect_tx.shared::cta.b64 _, [%r133], %r146;

	// end inline asm
	// begin inline asm
	cvta.to.shared.u64 %rd114, %rd115;
	// end inline asm
	// begin inline asm
	cvta.to.global.u64 %rd116, %rd117;
	// end inline asm
	// begin inline asm
	cvta.to.shared.u64 %rd118, %rd119;
	// end inline asm
	// begin inline asm
	cp.async.bulk.shared::cta.global.mbarrier::complete_tx::bytes [%rd114], [%rd116], 256, [%rd118];
	// end inline asm
	add.s64 	%rd159, %rd208, %rd3;
	add.s64 	%rd160, %rd199, 1;
	add.s64 	%rd161, %rd198, -512;
	and.b64  	%rd162, %rd161, 1280;
	add.s64 	%rd124, %rd153, %rd162;
	add.s64 	%rd126, %rd197, %rd17;
	and.b64  	%rd163, %rd160, 8;
	setp.eq.s64 	%p16, %rd163, 0;
	selp.u32 	%r136, 1, 0, %p16;
	cvt.u32.u64 	%r153, %rd160;
	shl.b32 	%r154, %r153, 3;
	and.b32  	%r155, %r154, 40;
	add.s32 	%r135, %r151, %r155;
	// begin inline asm
	{
.reg .pred                P1;
LAB_WAIT:
mbarrier.try_wait.parity.shared::cta.b64 P1, [%r135], %r136;
@P1                       bra.uni DONE;
bra.uni                   LAB_WAIT;
DONE:
}

	// end inline asm
	shl.b64 	%rd164, %rd160, 3;
	and.b64  	%rd165, %rd164, 40;
	add.s64 	%rd128, %rd158, %rd165;
	add.s32 	%r137, %r152, %r155;
	// begin inline asm
	mbarrier.arrive.expect_tx.shared::cta.b64 _, [%r137], %r146;

	// end inline asm
	// begin inline asm
	cvta.to.shared.u64 %rd123, %rd124;
	// end inline asm
	// begin inline asm
	cvta.to.global.u64 %rd125, %rd126;
	// end inline asm
	// begin inline asm
	cvta.to.shared.u64 %rd127, %rd128;
	// end inline asm
	// begin inline asm
	cp.async.bulk.shared::cta.global.mbarrier::complete_tx::bytes [%rd123], [%rd125], 256, [%rd127];
	// end inline asm
	add.s64 	%rd166, %rd159, %rd3;
	add.s64 	%rd167, %rd199, 2;
	add.s64 	%rd168, %rd198, -256;
	and.b64  	%rd169, %rd168, 1536;
	add.s64 	%rd133, %rd153, %rd169;
	add.s64 	%rd135, %rd197, %rd15;
	and.b64  	%rd170, %rd167, 8;
	setp.eq.s64 	%p17, %rd170, 0;
	selp.u32 	%r140, 1, 0, %p17;
	cvt.u32.u64 	%r156, %rd167;
	shl.b32 	%r157, %r156, 3;
	and.b32  	%r158, %r157, 48;
	add.s32 	%r139, %r151, %r158;
	// begin inline asm
	{
.reg .pred                P1;
LAB_WAIT:
mbarrier.try_wait.parity.shared::cta.b64 P1, [%r139], %r140;
@P1                       bra.uni DONE;
bra.uni                   LAB_WAIT;
DONE:
}

	// end inline asm
	shl.b64 	%rd171, %rd167, 3;
	and.b64  	%rd172, %rd171, 48;
	add.s64 	%rd137, %rd158, %rd172;
	add.s32 	%r141, %r152, %r158;
	// begin inline asm
	mbarrier.arrive.expect_tx.shared::cta.b64 _, [%r141], %r146;

	// end inline asm
	// begin inline asm
	cvta.to.shared.u64 %rd132, %rd133;
	// end inline asm
	// begin inline asm
	cvta.to.global.u64 %rd134, %rd135;
	// end inline asm
	// begin inline asm
	cvta.to.shared.u64 %rd136, %rd137;
	// end inline asm
	// begin inline asm
	cp.async.bulk.shared::cta.global.mbarrier::complete_tx::bytes [%rd132], [%rd134], 256, [%rd136];
	// end inline asm
	add.s64 	%rd173, %rd166, %rd3;
	add.s64 	%rd174, %rd199, 3;
	and.b64  	%rd175, %rd198, 1792;
	add.s64 	%rd142, %rd153, %rd175;
	add.s64 	%rd144, %rd197, %rd16;
	and.b64  	%rd176, %rd174, 8;
	setp.eq.s64 	%p18, %rd176, 0;
	selp.u32 	%r144, 1, 0, %p18;
	add.s32 	%r143, %r135, 16;
	// begin inline asm
	{
.reg .pred                P1;
LAB_WAIT:
mbarrier.try_wait.parity.shared::cta.b64 P1, [%r143], %r144;
@P1                       bra.uni DONE;
bra.uni                   LAB_WAIT;
DONE:
}

	// end inline asm
	add.s64 	%rd146, %rd128, 16;
	add.s32 	%r145, %r137, 16;
	// begin inline asm
	mbarrier.arrive.expect_tx.shared::cta.b64 _, [%r145], %r146;

	// end inline asm
	// begin inline asm
	cvta.to.shared.u64 %rd141, %rd142;
	// end inline asm
	// begin inline asm
	cvta.to.global.u64 %rd143, %rd144;
	// end inline asm
	// begin inline asm
	cvta.to.shared.u64 %rd145, %rd146;
	// end inline asm
	// begin inline asm
	cp.async.bulk.shared::cta.global.mbarrier::complete_tx::bytes [%rd141], [%rd143], 256, [%rd145];
	// end inline asm
	add.s64 	%rd208, %rd173, %rd3;
	add.s64 	%rd199, %rd199, 4;
	add.s64 	%rd177, %rd13, %rd199;
	add.s64 	%rd198, %rd198, 1024;
	shl.b64 	%rd178, %rd3, 10;
	add.s64 	%rd197, %rd197, %rd178;
	setp.eq.s64 	%p19, %rd177, 0;
	@%p19 bra 	$L__BB3_10;
	bra.uni 	$L__BB3_9;
$L__BB3_10:
	setp.eq.s64 	%p20, %rd209, 0;
	@%p20 bra 	$L__BB3_26;
	cvt.u32.u64 	%r159, %rd213;
	and.b32  	%r160, %r159, 7;
	mul.wide.u32 	%rd179, %r160, 8;
	mov.u32 	%r161, _ZZ13tma_bw_kernelILi8ELi256EEvPKhPymE7fwd_bar;
	cvt.u64.u32 	%rd180, %r161;
	cvta.shared.u64 	%rd181, %rd180;
	add.s64 	%rd212, %rd181, %rd179;
	cvt.u16.u64 	%rs3, %rd213;
	and.b16  	%rs4, %rs3, 7;
	mul.wide.u16 	%r162, %rs4, 8;
	add.s32 	%r180, %r162, %r161;
	mov.u32 	%r163, _ZZ13tma_bw_kernelILi8ELi256EEvPKhPymE7bwd_bar;
	add.s32 	%r179, %r162, %r163;
	shl.b64 	%rd211, %rd213, 8;
	shl.b64 	%rd182, %rd208, 8;
	add.s64 	%rd210, %rd63, %rd182;
	shl.b64 	%rd52, %rd3, 8;
	mov.u32 	%r168, smem;
$L__BB3_12:
	.pragma "nounroll";
	and.b64  	%rd192, %rd211, 1792;
	cvt.u64.u32 	%rd193, %r168;
	cvta.shared.u64 	%rd194, %rd193;
	add.s64 	%rd184, %rd194, %rd192;
	and.b64  	%rd195, %rd213, 8;
	setp.eq.s64 	%p21, %rd195, 0;
	selp.u32 	%r165, 1, 0, %p21;
	// begin inline asm
	{
.reg .pred                P1;
LAB_WAIT:
mbarrier.try_wait.parity.shared::cta.b64 P1, [%r179], %r165;
@P1                       bra.uni DONE;
bra.uni                   LAB_WAIT;
DONE:
}

	// end inline asm
	mov.b32 	%r167, 256;
	// begin inline asm
	mbarrier.arrive.expect_tx.shared::cta.b64 _, [%r180], %r167;

	// end inline asm
	// begin inline asm
	cvta.to.shared.u64 %rd183, %rd184;
	// end inline asm
	// begin inline asm
	cvta.to.global.u64 %rd185, %rd210;
	// end inline asm
	// begin inline asm
	cvta.to.shared.u64 %rd187, %rd212;
	// end inline asm
	// begin inline asm
	cp.async.bulk.shared::cta.global.mbarrier::complete_tx::bytes [%rd183], [%rd185], 256, [%rd187];
	// end inline asm
	add.s64 	%rd213, %rd213, 1;
	add.s64 	%rd212, %rd212, 8;
	add.s32 	%r180, %r180, 8;
	add.s32 	%r179, %r179, 8;
	add.s64 	%rd211, %rd211, 256;
	add.s64 	%rd210, %rd210, %rd52;
	add.s64 	%rd209, %rd209, -1;
	setp.ne.s64 	%p22, %rd209, 0;
	@%p22 bra 	$L__BB3_12;
	bra.uni 	$L__BB3_26;
$L__BB3_13:
	setp.ne.s32 	%p3, %r1, 32;
	@%p3 bra 	$L__BB3_26;
	mov.u32 	%r60, %ctaid.x;
	cvt.u64.u32 	%rd26, %r60;
	setp.le.u64 	%p4, %rd1, %rd26;
	mov.b64 	%rd206, 0;
	@%p4 bra 	$L__BB3_25;
	mov.u32 	%r61, %nctaid.x;
	cvt.u64.u32 	%rd27, %r61;
	add.s64 	%rd67, %rd26, %rd27;
	max.u64 	%rd68, %rd1, %rd67;
	setp.lt.u64 	%p5, %rd67, %rd1;
	selp.u64 	%rd28, 1, 0, %p5;
	add.s64 	%rd69, %rd67, %rd28;
	sub.s64 	%rd29, %rd68, %rd69;
	and.b64  	%rd70, %rd29, -4294967296;
	setp.ne.s64 	%p6, %rd70, 0;
	@%p6 bra 	$L__BB3_17;
	cvt.u32.u64 	%r62, %rd27;
	cvt.u32.u64 	%r63, %rd29;
	div.u32 	%r64, %r63, %r62;
	cvt.u64.u32 	%rd201, %r64;
	bra.uni 	$L__BB3_18;
$L__BB3_17:
	div.u64 	%rd201, %rd29, %rd27;
$L__BB3_18:
	add.s64 	%rd72, %rd201, %rd28;
	add.s64 	%rd33, %rd72, 1;
	and.b64  	%rd204, %rd33, 3;
	setp.lt.u64 	%p7, %rd72, 3;
	mov.b32 	%r178, 0;
	mov.b64 	%rd203, 0;
	@%p7 bra 	$L__BB3_21;
	and.b64  	%rd203, %rd33, -4;
	neg.s64 	%rd36, %rd203;
	mov.b32 	%r178, 0;
	mov.b64 	%rd202, 0;
	mov.b32 	%r170, 1;
	mov.b32 	%r169, 768;
	mov.u32 	%r82, smem;
	mov.u32 	%r88, _ZZ13tma_bw_kernelILi8ELi256EEvPKhPymE7fwd_bar;
$L__BB3_20:
	add.s32 	%r78, %r170, -1;
	add.s32 	%r79, %r169, -256;
	add.s32 	%r80, %r169, -768;
	and.b32  	%r81, %r80, 1024;
	add.s32 	%r83, %r82, %r81;
	shr.u32 	%r84, %r78, 3;
	and.b32  	%r71, %r84, 1;
	cvt.u32.u64 	%r85, %rd202;
	shl.b32 	%r86, %r85, 3;
	and.b32  	%r87, %r86, 32;
	add.s32 	%r70, %r88, %r87;
	// begin inline asm
	{
.reg .pred                P1;
LAB_WAIT:
mbarrier.try_wait.parity.shared::cta.b64 P1, [%r70], %r71;
@P1                       bra.uni DONE;
bra.uni                   LAB_WAIT;
DONE:
}

	// end inline asm
	ld.shared.u32 	%r89, [%r83];
	add.s32 	%r90, %r89, %r178;
	shl.b64 	%rd86, %rd202, 3;
	and.b64  	%rd87, %rd86, 32;
	mov.u32 	%r91, _ZZ13tma_bw_kernelILi8ELi256EEvPKhPymE7bwd_bar;
	cvt.u64.u32 	%rd88, %r91;
	cvta.shared.u64 	%rd89, %rd88;
	add.s64 	%rd75, %rd89, %rd87;
	// begin inline asm
	cvta.to.shared.u64 %rd74, %rd75;
	// end inline asm
	// begin inline asm
	mbarrier.arrive.shared::cta.b64 _, [%rd74];
	// end inline asm
	add.s64 	%rd90, %rd202, 1;
	add.s32 	%r92, %r170, 2;
	add.s32 	%r93, %r169, -512;
	and.b32  	%r94, %r93, 1280;
	add.s32 	%r95, %r82, %r94;
	shr.u32 	%r96, %r170, 3;
	and.b32  	%r73, %r96, 1;
	cvt.u32.u64 	%r97, %rd90;
	shl.b32 	%r98, %r97, 3;
	and.b32  	%r99, %r98, 40;
	add.s32 	%r72, %r88, %r99;
	// begin inline asm
	{
.reg .pred                P1;
LAB_WAIT:
mbarrier.try_wait.parity.shared::cta.b64 P1, [%r72], %r73;
@P1                       bra.uni DONE;
bra.uni                   LAB_WAIT;
DONE:
}

	// end inline asm
	ld.shared.u32 	%r100, [%r95];
	add.s32 	%r101, %r100, %r90;
	shl.b64 	%rd91, %rd90, 3;
	and.b64  	%rd92, %rd91, 40;
	add.s64 	%rd78, %rd89, %rd92;
	// begin inline asm
	cvta.to.shared.u64 %rd77, %rd78;
	// end inline asm
	// begin inline asm
	mbarrier.arrive.shared::cta.b64 _, [%rd77];
	// end inline asm
	add.s64 	%rd93, %rd202, 2;
	add.s32 	%r102, %r170, 1;
	and.b32  	%r103, %r79, 1536;
	add.s32 	%r104, %r82, %r103;
	shr.u32 	%r105, %r102, 3;
	and.b32  	%r75, %r105, 1;
	cvt.u32.u64 	%r106, %rd93;
	shl.b32 	%r107, %r106, 3;
	and.b32  	%r108, %r107, 48;
	add.s32 	%r74, %r88, %r108;
	// begin inline asm
	{
.reg .pred                P1;
LAB_WAIT:
mbarrier.try_wait.parity.shared::cta.b64 P1, [%r74], %r75;
@P1                       bra.uni DONE;
bra.uni                   LAB_WAIT;
DONE:
}

	// end inline asm
	ld.shared.u32 	%r109, [%r104];
	add.s32 	%r110, %r109, %r101;
	shl.b64 	%rd94, %rd93, 3;
	and.b64  	%rd95, %rd94, 48;
	add.s64 	%rd81, %rd89, %rd95;
	// begin inline asm
	cvta.to.shared.u64 %rd80, %rd81;
	// end inline asm
	// begin inline asm
	mbarrier.arrive.shared::cta.b64 _, [%rd80];
	// end inline asm
	and.b32  	%r111, %r169, 1792;
	add.s32 	%r112, %r82, %r111;
	shr.u32 	%r113, %r92, 3;
	and.b32  	%r77, %r113, 1;
	add.s32 	%r76, %r72, 16;
	// begin inline asm
	{
.reg .pred                P1;
LAB_WAIT:
mbarrier.try_wait.parity.shared::cta.b64 P1, [%r76], %r77;
@P1                       bra.uni DONE;
bra.uni                   LAB_WAIT;
DONE:
}

	// end inline asm
	ld.shared.u32 	%r114, [%r112];
	add.s32 	%r178, %r114, %r110;
	add.s64 	%rd84, %rd78, 16;
	// begin inline asm
	cvta.to.shared.u64 %rd83, %rd84;
	// end inline asm
	// begin inline asm
	mbarrier.arrive.shared::cta.b64 _, [%rd83];
	// end inline asm
	add.s64 	%rd202, %rd202, 4;
	add.s64 	%rd96, %rd36, %rd202;
	add.s32 	%r170, %r170, 4;
	add.s32 	%r169, %r169, 1024;
	setp.ne.s64 	%p8, %rd96, 0;
	@%p8 bra 	$L__BB3_20;
$L__BB3_21:
	setp.eq.s64 	%p9, %rd204, 0;
	@%p9 bra 	$L__BB3_24;
	cvt.u32.u64 	%r175, %rd203;
	and.b32  	%r115, %r175, 7;
	mul.wide.u32 	%rd97, %r115, 8;
	mov.u32 	%r116, _ZZ13tma_bw_kernelILi8ELi256EEvPKhPymE7bwd_bar;
	cvt.u64.u32 	%rd98, %r116;
	cvta.shared.u64 	%rd99, %rd98;
	add.s64 	%rd205, %rd99, %rd97;
	cvt.u16.u64 	%rs1, %rd203;
	and.b16  	%rs2, %rs1, 7;
	mul.wide.u16 	%r117, %rs2, 8;
	mov.u32 	%r118, _ZZ13tma_bw_kernelILi8ELi256EEvPKhPymE7fwd_bar;
	add.s32 	%r176, %r117, %r118;
	shl.b32 	%r174, %r175, 8;
	mov.u32 	%r122, smem;
$L__BB3_23:
	.pragma "nounroll";
	and.b32  	%r121, %r174, 1792;
	add.s32 	%r123, %r122, %r121;
	shr.u32 	%r124, %r175, 3;
	and.b32  	%r120, %r124, 1;
	// begin inline asm
	{
.reg .pred                P1;
LAB_WAIT:
mbarrier.try_wait.parity.shared::cta.b64 P1, [%r176], %r120;
@P1                       bra.uni DONE;
bra.uni                   LAB_WAIT;
DONE:
}

	// end inline asm
	ld.shared.u32 	%r125, [%r123];
	add.s32 	%r178, %r125, %r178;
	// begin inline asm
	cvta.to.shared.u64 %rd100, %rd205;
	// end inline asm
	// begin inline asm
	mbarrier.arrive.shared::cta.b64 _, [%rd100];
	// end inline asm
	add.s64 	%rd205, %rd205, 8;
	add.s32 	%r176, %r176, 8;
	add.s32 	%r175, %r175, 1;
	add.s32 	%r174, %r174, 256;
	add.s64 	%rd204, %rd204, -1;
	setp.ne.s64 	%p10, %rd204, 0;
	@%p10 bra 	$L__BB3_23;
$L__BB3_24:
	cvt.s64.s32 	%rd206, %r178;
$L__BB3_25:
	cvta.to.global.u64 	%rd103, %rd64;
	shl.b64 	%rd104, %rd26, 3;
	add.s64 	%rd105, %rd103, %rd104;
	st.global.u64 	[%rd105], %rd206;
$L__BB3_26:
	ret;

}
	// .globl	_Z13tma_bw_kernelILi16ELi256EEvPKhPym
.visible .entry _Z13tma_bw_kernelILi16ELi256EEvPKhPym(
	.param .u64 .ptr .align 1 _Z13tma_bw_kernelILi16ELi256EEvPKhPym_param_0,
	.param .u64 .ptr .align 1 _Z13tma_bw_kernelILi16ELi256EEvPKhPym_param_1,
	.param .u64 _Z13tma_bw_kernelILi16ELi256EEvPKhPym_param_2
)
{
	.reg .pred 	%p<23>;
	.reg .b16 	%rs<5>;
	.reg .b32 	%r<213>;
	.reg .b64 	%rd<214>;
	// demoted variable
	.shared .align 8 .b8 _ZZ13tma_bw_kernelILi16ELi256EEvPKhPymE7fwd_bar[128];
	// demoted variable
	.shared .align 8 .b8 _ZZ13tma_bw_kernelILi16ELi256EEvPKhPymE7bwd_bar[128];
	ld.param.u64 	%rd63, [_Z13tma_bw_kernelILi16ELi256EEvPKhPym_param_0];
	ld.param.u64 	%rd64, [_Z13tma_bw_kernelILi16ELi256EEvPKhPym_param_1];
	ld.param.u64 	%rd65, [_Z13tma_bw_kernelILi16ELi256EEvPKhPym_param_2];
	mov.u32 	%r1, %tid.x;
	setp.ne.s32 	%p1, %r1, 0;
	@%p1 bra 	$L__BB4_2;
	mov.u32 	%r28, _ZZ13tma_bw_kernelILi16ELi256EEvPKhPymE7fwd_bar;
	mov.b32 	%r91, 1;
	// begin inline asm
	mbarrier.init.shared::cta.b64 [%r28], %r91;

	// end inline asm
	mov.u32 	%r30, _ZZ13tma_bw_kernelILi16ELi256EEvPKhPymE7bwd_bar;
	// begin inline asm
	mbarrier.init.shared::cta.b64 [%r30], %r91;

	// end inline asm
	add.s32 	%r32, %r28, 8;
	// begin inline asm
	mbarrier.init.shared::cta.b64 [%r32], %r91;

	// end inline asm
	add.s32 	%r34, %r30, 8;
	// begin inline asm
	mbarrier.init.shared::cta.b64 [%r34], %r91;

	// end inline asm
	add.s32 	%r36, %r28, 16;
	// begin inline asm
	mbarrier.init.shared::cta.b64 [%r36], %r91;

	// end inline asm
	add.s32 	%r38, %r30, 16;
	// begin inline asm
	mbarrier.init.shared::cta.b64 [%r38], %r91;

	// end inline asm
	add.s32 	%r40, %r28, 24;
	// begin inline asm
	mbarrier.init.shared::cta.b64 [%r40], %r91;

	// end inline asm
	add.s32 	%r42, %r30, 24;
	// begin inline asm
	mbarrier.init.shared::cta.b64 [%r42], %r91;

	// end inline asm
	add.s32 	%r44, %r28, 32;
	// begin inline asm
	mbarrier.init.shared::cta.b64 [%r44], %r91;

	// end inline asm
	add.s32 	%r46, %r30, 32;
	// begin inline asm
	mbarrier.init.shared::cta.b64 [%r46], %r91;

	// end inline asm
	add.s32 	%r48, %r28, 40;
	// begin inline asm
	mbarrier.init.shared::cta.b64 [%r48], %r91;

	// end inline asm
	add.s32 	%r50, %r30, 40;
	// begin inline asm
	mbarrier.init.shared::cta.b64 [%r50], %r91;

	// end inline asm
	add.s32 	%r52, %r28, 48;
	// begin inline asm
	mbarrier.init.shared::cta.b64 [%r52], %r91;

	// end inline asm
	add.s32 	%r54, %r30, 48;
	// begin inline asm
	mbarrier.init.shared::cta.b64 [%r54], %r91;

	// end inline asm
	add.s32 	%r56, %r28, 56;
	// begin inline asm
	mbarrier.init.shared::cta.b64 [%r56], %r91;

	// end inline asm
	add.s32 	%r58, %r30, 56;
	// begin inline asm
	mbarrier.init.shared::cta.b64 [%r58], %r91;

	// end inline asm
	add.s32 	%r60, %r28, 64;
	// begin inline asm
	mbarrier.init.shared::cta.b64 [%r60], %r91;

	// end inline asm
	add.s32 	%r62, %r30, 64;
	// begin inline asm
	mbarrier.init.shared::cta.b64 [%r62], %r91;

	// end inline asm
	add.s32 	%r64, %r28, 72;
	// begin inline asm
	mbarrier.init.shared::cta.b64 [%r64], %r91;

	// end inline asm
	add.s32 	%r66, %r30, 72;
	// begin inline asm
	mbarrier.init.shared::cta.b64 [%r66], %r91;

	// end inline asm
	add.s32 	%r68, %r28, 80;
	// begin inline asm
	mbarrier.init.shared::cta.b64 [%r68], %r91;

	// end inline asm
	add.s32 	%r70, %r30, 80;
	// begin inline asm
	mbarrier.init.shared::cta.b64 [%r70], %r91;

	// end inline asm
	add.s32 	%r72, %r28, 88;
	// begin inline asm
	mbarrier.init.shared::cta.b64 [%r72], %r91;

	// end inline asm
	add.s32 	%r74, %r30, 88;
	// begin inline asm
	mbarrier.init.shared::cta.b64 [%r74], %r91;

	// end inline asm
	add.s32 	%r76, %r28, 96;
	// begin inline asm
	mbarrier.init.shared::cta.b64 [%r76], %r91;

	// end inline asm
	add.s32 	%r78, %r30, 96;
	// begin inline asm
	mbarrier.init.shared::cta.b64 [%r78], %r91;

	// end inline asm
	add.s32 	%r80, %r28, 104;
	// begin inline asm
	mbarrier.init.shared::cta.b64 [%r80], %r91;

	// end inline asm
	add.s32 	%r82, %r30, 104;
	// begin inline asm
	mbarrier.init.shared::cta.b64 [%r82], %r91;

	// end inline asm
	add.s32 	%r84, %r28, 112;
	// begin inline asm
	mbarrier.init.shared::cta.b64 [%r84], %r91;

	// end inline asm
	add.s32 	%r86, %r30, 112;
	// begin inline asm
	mbarrier.init.shared::cta.b64 [%r86], %r91;

	// end inline asm
	add.s32 	%r88, %r28, 120;
	// begin inline asm
	mbarrier.init.shared::cta.b64 [%r88], %r91;

	// end inline asm
	add.s32 	%r90, %r30, 120;
	// begin inline asm
	mbarrier.init.shared::cta.b64 [%r90], %r91;

	// end inline asm
$L__BB4_2:
	setp.ne.s32 	%p2, %r1, 0;
	bar.sync 	0;
	shr.u64 	%rd1, %rd65, 8;
	@%p2 bra 	$L__BB4_13;
	mov.u32 	%r158, %ctaid.x;
	cvt.u64.u32 	%rd208, %r158;
	setp.le.u64 	%p11, %rd1, %rd208;
	@%p11 bra 	$L__BB4_26;
	mov.u32 	%r159, %nctaid.x;
	cvt.u64.u32 	%rd3, %r159;
	add.s64 	%rd4, %rd208, %rd3;
	max.u64 	%rd106, %rd1, %rd4;
	setp.lt.u64 	%p12, %rd4, %rd1;
	selp.u64 	%rd5, 1, 0, %p12;
	add.s64 	%rd107, %rd4, %rd5;
	sub.s64 	%rd6, %rd106, %rd107;
	and.b64  	%rd108, %rd6, -4294967296;
	setp.ne.s64 	%p13, %rd108, 0;
	@%p13 bra 	$L__BB4_6;
	cvt.u32.u64 	%r160, %rd3;
	cvt.u32.u64 	%r161, %rd6;
	div.u32 	%r162, %r161, %r160;
	cvt.u64.u32 	%rd196, %r162;
	bra.uni 	$L__BB4_7;
$L__BB4_6:
	div.u64 	%rd196, %rd6, %rd3;
$L__BB4_7:
	add.s64 	%rd110, %rd196, %rd5;
	add.s64 	%rd10, %rd110, 1;
	and.b64  	%rd209, %rd10, 3;
	setp.lt.u64 	%p14, %rd110, 3;
	mov.b64 	%rd213, 0;
	@%p14 bra 	$L__BB4_10;
	and.b64  	%rd213, %rd10, -4;
	neg.s64 	%rd13, %rd213;
	shl.b64 	%rd113, %rd3, 9;
	shl.b64 	%rd14, %rd208, 8;
	add.s64 	%rd15, %rd113, %rd14;
	mad.lo.s64 	%rd16, %rd3, 768, %rd14;
	shl.b64 	%rd17, %rd4, 8;
	mov.b64 	%rd199, 0;
	mov.b64 	%rd198, 768;
	mov.u32 	%r179, smem;
	mov.u32 	%r183, _ZZ13tma_bw_kernelILi16ELi256EEvPKhPymE7bwd_bar;
	mov.u32 	%r184, _ZZ13tma_bw_kernelILi16ELi256EEvPKhPymE7fwd_bar;
	mov.u64 	%rd197, %rd63;
$L__BB4_9:
	add.s64 	%rd150, %rd198, -768;
	and.b64  	%rd151, %rd150, 3072;
	cvt.u64.u32 	%rd152, %r179;
	cvta.shared.u64 	%rd153, %rd152;
	add.s64 	%rd115, %rd153, %rd151;
	add.s64 	%rd117, %rd197, %rd14;
	and.b64  	%rd154, %rd199, 16;
	setp.eq.s64 	%p15, %rd154, 0;
	selp.u32 	%r164, 1, 0, %p15;
	cvt.u32.u64 	%r180, %rd199;
	shl.b32 	%r181, %r180, 3;
	and.b32  	%r182, %r181, 96;
	add.s32 	%r163, %r183, %r182;
	// begin inline asm
	{
.reg .pred                P1;
LAB_WAIT:
mbarrier.try_wait.parity.shared::cta.b64 P1, [%r163], %r164;
@P1                       bra.uni DONE;
bra.uni                   LAB_WAIT;
DONE:
}

	// end inline asm
	shl.b64 	%rd155, %rd199, 3;
	and.b64  	%rd156, %rd155, 96;
	cvt.u64.u32 	%rd157, %r184;
	cvta.shared.u64 	%rd158, %rd157;
	add.s64 	%rd119, %rd158, %rd156;
	add.s32 	%r165, %r184, %r182;
	mov.b32 	%r178, 256;
	// begin inline asm
	mbarrier.arrive.expect_tx.shared::cta.b64 _, [%r165], %r178;

	// end inline asm
	// begin inline asm
	cvta.to.shared.u64 %rd114, %rd115;
	// end inline asm
	// begin inline asm
	cvta.to.global.u64 %rd116, %rd117;
	// end inline asm
	// begin inline asm
	cvta.to.shared.u64 %rd118, %rd119;
	// end inline asm
	// begin inline asm
	cp.async.bulk.shared::cta.global.mbarrier::complete_tx::bytes [%rd114], [%rd116], 256, [%rd118];
	// end inline asm
	add.s64 	%rd159, %rd208, %rd3;
	add.s64 	%rd160, %rd199, 1;
	add.s64 	%rd161, %rd198, -512;
	and.b64  	%rd162, %rd161, 3328;
	add.s64 	%rd124, %rd153, %rd162;
	add.s64 	%rd126, %rd197, %rd17;
	and.b64  	%rd163, %rd160, 16;
	setp.eq.s64 	%p16, %rd163, 0;
	selp.u32 	%r168, 1, 0, %p16;
	cvt.u32.u64 	%r185, %rd160;
	shl.b32 	%r186, %r185, 3;
	and.b32  	%r187, %r186, 104;
	add.s32 	%r167, %r183, %r187;
	// begin inline asm
	{
.reg .pred                P1;
LAB_WAIT:
mbarrier.try_wait.parity.shared::cta.b64 P1, [%r167], %r168;
@P1                       bra.uni DONE;
bra.uni                   LAB_WAIT;
DONE:
}

	// end inline asm
	shl.b64 	%rd164, %rd160, 3;
	and.b64  	%rd165, %rd164, 104;
	add.s64 	%rd128, %rd158, %rd165;
	add.s32 	%r169, %r184, %r187;
	// begin inline asm
	mbarrier.arrive.expect_tx.shared::cta.b64 _, [%r169], %r178;

	// end inline asm
	// begin inline asm
	cvta.to.shared.u64 %rd123, %rd124;
	// end inline asm
	// begin inline asm
	cvta.to.global.u64 %rd125, %rd126;
	// end inline asm
	// begin inline asm
	cvta.to.shared.u64 %rd127, %rd128;
	// end inline asm
	// begin inline asm
	cp.async.bulk.shared::cta.global.mbarrier::complete_tx::bytes [%rd123], [%rd125], 256, [%rd127];
	// end inline asm
	add.s64 	%rd166, %rd159, %rd3;
	add.s64 	%rd167, %rd199, 2;
	add.s64 	%rd168, %rd198, -256;
	and.b64  	%rd169, %rd168, 3584;
	add.s64 	%rd133, %rd153, %rd169;
	add.s64 	%rd135, %rd197, %rd15;
	and.b64  	%rd170, %rd167, 16;
	setp.eq.s64 	%p17, %rd170, 0;
	selp.u32 	%r172, 1, 0, %p17;
	cvt.u32.u64 	%r188, %rd167;
	shl.b32 	%r189, %r188, 3;
	and.b32  	%r190, %r189, 112;
	add.s32 	%r171, %r183, %r190;
	// begin inline asm
	{
.reg .pred                P1;
LAB_WAIT:
mbarrier.try_wait.parity.shared::cta.b64 P1, [%r171], %r172;
@P1                       bra.uni DONE;
bra.uni                   LAB_WAIT;
DONE:
}

	// end inline asm
	shl.b64 	%rd171, %rd167, 3;
	and.b64  	%rd172, %rd171, 112;
	add.s64 	%rd137, %rd158, %rd172;
	add.s32 	%r173, %r184, %r190;
	// begin inline asm
	mbarrier.arrive.expect_tx.shared::cta.b64 _, [%r173], %r178;

	// end inline asm
	// begin inline asm
	cvta.to.shared.u64 %rd132, %rd133;
	// end inline asm
	// begin inline asm
	cvta.to.global.u64 %rd134, %rd135;
	// end inline asm
	// begin inline asm
	cvta.to.shared.u64 %rd136, %rd137;
	// end inline asm
	// begin inline asm
	cp.async.bulk.shared::cta.global.mbarrier::complete_tx::bytes [%rd132], [%rd134], 256, [%rd136];
	// end inline asm
	add.s64 	%rd173, %rd166, %rd3;
	add.s64 	%rd174, %rd199, 3;
	and.b64  	%rd175, %rd198, 3840;
	add.s64 	%rd142, %rd153, %rd175;
	add.s64 	%rd144, %rd197, %rd16;
	and.b64  	%rd176, %rd174, 16;
	setp.eq.s64 	%p18, %rd176, 0;
	selp.u32 	%r176, 1, 0, %p18;
	add.s32 	%r175, %r167, 16;
	// begin inline asm
	{
.reg .pred                P1;
LAB_WAIT:
mbarrier.try_wait.parity.shared::cta.b64 P1, [%r175], %r176;
@P1                       bra.uni DONE;
bra.uni                   LAB_WAIT;
DONE:
}

	// end inline asm
	add.s64 	%rd146, %rd128, 16;
	add.s32 	%r177, %r169, 16;
	// begin inline asm
	mbarrier.arrive.expect_tx.shared::cta.b64 _, [%r177], %r178;

	// end inline asm
	// begin inline asm
	cvta.to.shared.u64 %rd141, %rd142;
	// end inline asm
	// begin inline asm
	cvta.to.global.u64 %rd143, %rd144;
	// end inline asm
	// begin inline asm
	cvta.to.shared.u64 %rd145, %rd146;
	// end inline asm
	// begin inline asm
	cp.async.bulk.shared::cta.global.mbarrier::complete_tx::bytes [%rd141], [%rd143], 256, [%rd145];
	// end inline asm
	add.s64 	%rd208, %rd173, %rd3;
	add.s64 	%rd199, %rd199, 4;
	add.s64 	%rd177, %rd13, %rd199;
	add.s64 	%rd198, %rd198, 1024;
	shl.b64 	%rd178, %rd3, 10;
	add.s64 	%rd197, %rd197, %rd178;
	setp.eq.s64 	%p19, %rd177, 0;
	@%p19 bra 	$L__BB4_10;
	bra.uni 	$L__BB4_9;
$L__BB4_10:
	setp.eq.s64 	%p20, %rd209, 0;
	@%p20 bra 	$L__BB4_26;
	cvt.u32.u64 	%r191, %rd213;
	and.b32  	%r192, %r191, 15;
	mul.wide.u32 	%rd179, %r192, 8;
	mov.u32 	%r193, _ZZ13tma_bw_kernelILi16ELi256EEvPKhPymE7fwd_bar;
	cvt.u64.u32 	%rd180, %r193;
	cvta.shared.u64 	%rd181, %rd180;
	add.s64 	%rd212, %rd181, %rd179;
	cvt.u16.u64 	%rs3, %rd213;
	and.b16  	%rs4, %rs3, 15;
	mul.wide.u16 	%r194, %rs4, 8;
	add.s32 	%r212, %r194, %r193;
	mov.u32 	%r195, _ZZ13tma_bw_kernelILi16ELi256EEvPKhPymE7bwd_bar;
	add.s32 	%r211, %r194, %r195;
	shl.b64 	%rd211, %rd213, 8;
	shl.b64 	%rd182, %rd208, 8;
	add.s64 	%rd210, %rd63, %rd182;
	shl.b64 	%rd52, %rd3, 8;
	mov.u32 	%r200, smem;
$L__BB4_12:
	.pragma "nounroll";
	and.b64  	%rd192, %rd211, 3840;
	cvt.u64.u32 	%rd193, %r200;
	cvta.shared.u64 	%rd194, %rd193;
	add.s64 	%rd184, %rd194, %rd192;
	and.b64  	%rd195, %rd213, 16;
	setp.eq.s64 	%p21, %rd195, 0;
	selp.u32 	%r197, 1, 0, %p21;
	// begin inline asm
	{
.reg .pred                P1;
LAB_WAIT:
mbarrier.try_wait.parity.shared::cta.b64 P1, [%r211], %r197;
@P1                       bra.uni DONE;
bra.uni                   LAB_WAIT;
DONE:
}

	// end inline asm
	mov.b32 	%r199, 256;
	// begin inline asm
	mbarrier.arrive.expect_tx.shared::cta.b64 _, [%r212], %r199;

	// end inline asm
	// begin inline asm
	cvta.to.shared.u64 %rd183, %rd184;
	// end inline asm
	// begin inline asm
	cvta.to.global.u64 %rd185, %rd210;
	// end inline asm
	// begin inline asm
	cvta.to.shared.u64 %rd187, %rd212;
	// end inline asm
	// begin inline asm
	cp.async.bulk.shared::cta.global.mbarrier::complete_tx::bytes [%rd183], [%rd185], 256, [%rd187];
	// end inline asm
	add.s64 	%rd213, %rd213, 1;
	add.s64 	%rd212, %rd212, 8;
	add.s32 	%r212, %r212, 8;
	add.s32 	%r211, %r211, 8;
	add.s64 	%rd211, %rd211, 256;
	add.s64 	%rd210, %rd210, %rd52;
	add.s64 	%rd209, %rd209, -1;
	setp.ne.s64 	%p22, %rd209, 0;
	@%p22 bra 	$L__BB4_12;
	bra.uni 	$L__BB4_26;
$L__BB4_13:
	setp.ne.s32 	%p3, %r1, 32;
	@%p3 bra 	$L__BB4_26;
	mov.u32 	%r92, %ctaid.x;
	cvt.u64.u32 	%rd26, %r92;
	setp.le.u64 	%p4, %rd1, %rd26;
	mov.b64 	%rd206, 0;
	@%p4 bra 	$L__BB4_25;
	mov.u32 	%r93, %nctaid.x;
	cvt.u64.u32 	%rd27, %r93;
	add.s64 	%rd67, %rd26, %rd27;
	max.u64 	%rd68, %rd1, %rd67;
	setp.lt.u64 	%p5, %rd67, %rd1;
	selp.u64 	%rd28, 1, 0, %p5;
	add.s64 	%rd69, %rd67, %rd28;
	sub.s64 	%rd29, %rd68, %rd69;
	and.b64  	%rd70, %rd29, -4294967296;
	setp.ne.s64 	%p6, %rd70, 0;
	@%p6 bra 	$L__BB4_17;
	cvt.u32.u64 	%r94, %rd27;
	cvt.u32.u64 	%r95, %rd29;
	div.u32 	%r96, %r95, %r94;
	cvt.u64.u32 	%rd201, %r96;
	bra.uni 	$L__BB4_18;
$L__BB4_17:
	div.u64 	%rd201, %rd29, %rd27;
$L__BB4_18:
	add.s64 	%rd72, %rd201, %rd28;
	add.s64 	%rd33, %rd72, 1;
	and.b64  	%rd204, %rd33, 3;
	setp.lt.u64 	%p7, %rd72, 3;
	mov.b32 	%r210, 0;
	mov.b64 	%rd203, 0;
	@%p7 bra 	$L__BB4_21;
	and.b64  	%rd203, %rd33, -4;
	neg.s64 	%rd36, %rd203;
	mov.b32 	%r210, 0;
	mov.b64 	%rd202, 0;
	mov.b32 	%r202, 1;
	mov.b32 	%r201, 768;
	mov.u32 	%r114, smem;
	mov.u32 	%r120, _ZZ13tma_bw_kernelILi16ELi256EEvPKhPymE7fwd_bar;
$L__BB4_20:
	add.s32 	%r110, %r202, -1;
	add.s32 	%r111, %r201, -256;
	add.s32 	%r112, %r201, -768;
	and.b32  	%r113, %r112, 3072;
	add.s32 	%r115, %r114, %r113;
	shr.u32 	%r116, %r110, 4;
	and.b32  	%r103, %r116, 1;
	cvt.u32.u64 	%r117, %rd202;
	shl.b32 	%r118, %r117, 3;
	and.b32  	%r119, %r118, 96;
	add.s32 	%r102, %r120, %r119;
	// begin inline asm
	{
.reg .pred                P1;
LAB_WAIT:
mbarrier.try_wait.parity.shared::cta.b64 P1, [%r102], %r103;
@P1                       bra.uni DONE;
bra.uni                   LAB_WAIT;
DONE:
}

	// end inline asm
	ld.shared.u32 	%r121, [%r115];
	add.s32 	%r122, %r121, %r210;
	shl.b64 	%rd86, %rd202, 3;
	and.b64  	%rd87, %rd86, 96;
	mov.u32 	%r123, _ZZ13tma_bw_kernelILi16ELi256EEvPKhPymE7bwd_bar;
	cvt.u64.u32 	%rd88, %r123;
	cvta.shared.u64 	%rd89, %rd88;
	add.s64 	%rd75, %rd89, %rd87;
	// begin inline asm
	cvta.to.shared.u64 %rd74, %rd75;
	// end inline asm
	// begin inline asm
	mbarrier.arrive.shared::cta.b64 _, [%rd74];
	// end inline asm
	add.s64 	%rd90, %rd202, 1;
	add.s32 	%r124, %r202, 2;
	add.s32 	%r125, %r201, -512;
	and.b32  	%r126, %r125, 3328;
	add.s32 	%r127, %r114, %r126;
	shr.u32 	%r128, %r202, 4;
	and.b32  	%r105, %r128, 1;
	cvt.u32.u64 	%r129, %rd90;
	shl.b32 	%r130, %r129, 3;
	and.b32  	%r131, %r130, 104;
	add.s32 	%r104, %r120, %r131;
	// begin inline asm
	{
.reg .pred                P1;
LAB_WAIT:
mbarrier.try_wait.parity.shared::cta.b64 P1, [%r104], %r105;
@P1                       bra.uni DONE;
bra.uni                   LAB_WAIT;
DONE:
}

	// end inline asm
	ld.shared.u32 	%r132, [%r127];
	add.s32 	%r133, %r132, %r122;
	shl.b64 	%rd91, %rd90, 3;
	and.b64  	%rd92, %rd91, 104;
	add.s64 	%rd78, %rd89, %rd92;
	// begin inline asm
	cvta.to.shared.u64 %rd77, %rd78;
	// end inline asm
	// begin inline asm
	mbarrier.arrive.shared::cta.b64 _, [%rd77];
	// end inline asm
	add.s64 	%rd93, %rd202, 2;
	add.s32 	%r134, %r202, 1;
	and.b32  	%r135, %r111, 3584;
	add.s32 	%r136, %r114, %r135;
	shr.u32 	%r137, %r134, 4;
	and.b32  	%r107, %r137, 1;
	cvt.u32.u64 	%r138, %rd93;
	shl.b32 	%r139, %r138, 3;
	and.b32  	%r140, %r139, 112;
	add.s32 	%r106, %r120, %r140;
	// begin inline asm
	{
.reg .pred                P1;
LAB_WAIT:
mbarrier.try_wait.parity.shared::cta.b64 P1, [%r106], %r107;
@P1                       bra.uni DONE;
bra.uni                   LAB_WAIT;
DONE:
}

	// end inline asm
	ld.shared.u32 	%r141, [%r136];
	add.s32 	%r142, %r141, %r133;
	shl.b64 	%rd94, %rd93, 3;
	and.b64  	%rd95, %rd94, 112;
	add.s64 	%rd81, %rd89, %rd95;
	// begin inline asm
	cvta.to.shared.u64 %rd80, %rd81;
	// end inline asm
	// begin inline asm
	mbarrier.arrive.shared::cta.b64 _, [%rd80];
	// end inline asm
	and.b32  	%r143, %r201, 3840;
	add.s32 	%r144, %r114, %r143;
	shr.u32 	%r145, %r124, 4;
	and.b32  	%r109, %r145, 1;
	add.s32 	%r108, %r104, 16;
	// begin inline asm
	{
.reg .pred                P1;
LAB_WAIT:
mbarrier.try_wait.parity.shared::cta.b64 P1, [%r108], %r109;
@P1                       bra.uni DONE;
bra.uni                   LAB_WAIT;
DONE:
}

	// end inline asm
	ld.shared.u32 	%r146, [%r144];
	add.s32 	%r210, %r146, %r142;
	add.s64 	%rd84, %rd78, 16;
	// begin inline asm
	cvta.to.shared.u64 %rd83, %rd84;
	// end inline asm
	// begin inline asm
	mbarrier.arrive.shared::cta.b64 _, [%rd83];
	// end inline asm
	add.s64 	%rd202, %rd202, 4;
	add.s64 	%rd96, %rd36, %rd202;
	add.s32 	%r202, %r202, 4;
	add.s32 	%r201, %r201, 1024;
	setp.ne.s64 	%p8, %rd96, 0;
	@%p8 bra 	$L__BB4_20;
$L__BB4_21:
	setp.eq.s64 	%p9, %rd204, 0;
	@%p9 bra 	$L__BB4_24;
	cvt.u32.u64 	%r207, %rd203;
	and.b32  	%r147, %r207, 15;
	mul.wide.u32 	%rd97, %r147, 8;
	mov.u32 	%r148, _ZZ13tma_bw_kernelILi16ELi256EEvPKhPymE7bwd_bar;
	cvt.u64.u32 	%rd98, %r148;
	cvta.shared.u64 	%rd99, %rd98;
	add.s64 	%rd205, %rd99, %rd97;
	cvt.u16.u64 	%rs1, %rd203;
	and.b16  	%rs2, %rs1, 15;
	mul.wide.u16 	%r149, %rs2, 8;
	mov.u32 	%r150, _ZZ13tma_bw_kernelILi16ELi256EEvPKhPymE7fwd_bar;
	add.s32 	%r208, %r149, %r150;
	shl.b32 	%r206, %r207, 8;
	mov.u32 	%r154, smem;
$L__BB4_23:
	.pragma "nounroll";
	and.b32  	%r153, %r206, 3840;
	add.s32 	%r155, %r154, %r153;
	shr.u32 	%r156, %r207, 4;
	and.b32  	%r152, %r156, 1;
	// begin inline asm
	{
.reg .pred                P1;
LAB_WAIT:
mbarrier.try_wait.parity.shared::cta.b64 P1, [%r208], %r152;
@P1                       bra.uni DONE;
bra.uni                   LAB_WAIT;
DONE:
}

	// end inline asm
	ld.shared.u32 	%r157, [%r155];
	add.s32 	%r210, %r157, %r210;
	// begin inline asm
	cvta.to.shared.u64 %rd100, %rd205;
	// end inline asm
	// begin inline asm
	mbarrier.arrive.shared::cta.b64 _, [%rd100];
	// end inline asm
	add.s64 	%rd205, %rd205, 8;
	add.s32 	%r208, %r208, 8;
	add.s32 	%r207, %r207, 1;
	add.s32 	%r206, %r206, 256;
	add.s64 	%rd204, %rd204, -1;
	setp.ne.s64 	%p10, %rd204, 0;
	@%p10 bra 	$L__BB4_23;
$L__BB4_24:
	cvt.s64.s32 	%rd206, %r210;
$L__BB4_25:
	cvta.to.global.u64 	%rd103, %rd64;
	shl.b64 	%rd104, %rd26, 3;
	add.s64 	%rd105, %rd103, %rd104;
	st.global.u64 	[%rd105], %rd206;
$L__BB4_26:
	ret;

}
	// .globl	_Z13tma_bw_kernelILi32ELi256EEvPKhPym
.visible .entry _Z13tma_bw_kernelILi32ELi256EEvPKhPym(
	.param .u64 .ptr .align 1 _Z13tma_bw_kernelILi32ELi256EEvPKhPym_param_0,
	.param .u64 .ptr .align 1 _Z13tma_bw_kernelILi32ELi256EEvPKhPym_param_1,
	.param .u64 _Z13tma_bw_kernelILi32ELi256EEvPKhPym_param_2
)
{
	.reg .pred 	%p<23>;
	.reg .b16 	%rs<5>;
	.reg .b32 	%r<277>;
	.reg .b64 	%rd<214>;
	// demoted variable
	.shared .align 8 .b8 _ZZ13tma_bw_kernelILi32ELi256EEvPKhPymE7fwd_bar[256];
	// demoted variable
	.shared .align 8 .b8 _ZZ13tma_bw_kernelILi32ELi256EEvPKhPymE7bwd_bar[256];
	ld.param.u64 	%rd63, [_Z13tma_bw_kernelILi32ELi256EEvPKhPym_param_0];
	ld.param.u64 	%rd64, [_Z13tma_bw_kernelILi32ELi256EEvPKhPym_param_1];
	ld.param.u64 	%rd65, [_Z13tma_bw_kernelILi32ELi256EEvPKhPym_param_2];
	mov.u32 	%r1, %tid.x;
	setp.ne.s32 	%p1, %r1, 0;
	@%p1 bra 	$L__BB5_2;
	mov.u32 	%r28, _ZZ13tma_bw_kernelILi32ELi256EEvPKhPymE7fwd_bar;
	mov.b32 	%r155, 1;
	// begin inline asm
	mbarrier.init.shared::cta.b64 [%r28], %r155;

	// end inline asm
	mov.u32 	%r30, _ZZ13tma_bw_kernelILi32ELi256EEvPKhPymE7bwd_bar;
	// begin inline asm
	mbarrier.init.shared::cta.b64 [%r30], %r155;

	// end inline asm
	add.s32 	%r32, %r28, 8;
	// begin inline asm
	mbarrier.init.shared::cta.b64 [%r32], %r155;

	// end inline asm
	add.s32 	%r34, %r30, 8;
	// begin inline asm
	mbarrier.init.shared::cta.b64 [%r34], %r155;

	// end inline asm
	add.s32 	%r36, %r28, 16;
	// begin inline asm
	mbarrier.init.shared::cta.b64 [%r36], %r155;

	// end inline asm
	add.s32 	%r38, %r30, 16;
	// begin inline asm
	mbarrier.init.shared::cta.b64 [%r38], %r155;

	// end inline asm
	add.s32 	%r40, %r28, 24;
	// begin inline asm
	mbarrier.init.shared::cta.b64 [%r40], %r155;

	// end inline asm
	add.s32 	%r42, %r30, 24;
	// begin inline asm
	mbarrier.init.shared::cta.b64 [%r42], %r155;

	// end inline asm
	add.s32 	%r44, %r28, 32;
	// begin inline asm
	mbarrier.init.shared::cta.b64 [%r44], %r155;

	// end inline asm
	add.s32 	%r46, %r30, 32;
	// begin inline asm
	mbarrier.init.shared::cta.b64 [%r46], %r155;

	// end inline asm
	add.s32 	%r48, %r28, 40;
	// begin inline asm
	mbarrier.init.shared::cta.b64 [%r48], %r155;

	// end inline asm
	add.s32 	%r50, %r30, 40;
	// begin inline asm
	mbarrier.init.shared::cta.b64 [%r50], %r155;

	// end inline asm
	add.s32 	%r52, %r28, 48;
	// begin inline asm
	mbarrier.init.shared::cta.b64 [%r52], %r155;

	// end inline asm
	add.s32 	%r54, %r30, 48;
	// begin inline asm
	mbarrier.init.shared::cta.b64 [%r54], %r155;

	// end inline asm
	add.s32 	%r56, %r28, 56;
	// begin inline asm
	mbarrier.init.shared::cta.b64 [%r56], %r155;

	// end inline asm
	add.s32 	%r58, %r30, 56;
	// begin inline asm
	mbarrier.init.shared::cta.b64 [%r58], %r155;

	// end inline asm
	add.s32 	%r60, %r28, 64;
	// begin inline asm
	mbarrier.init.shared::cta.b64 [%r60], %r155;

	// end inline asm
	add.s32 	%r62, %r30, 64;
	// begin inline asm
	mbarrier.init.shared::cta.b64 [%r62], %r155;

	// end inline asm
	add.s32 	%r64, %r28, 72;
	// begin inline asm
	mbarrier.init.shared::cta.b64 [%r64], %r155;

	// end inline asm
	add.s32 	%r66, %r30, 72;
	// begin inline asm
	mbarrier.init.shared::cta.b64 [%r66], %r155;

	// end inline asm
	add.s32 	%r68, %r28, 80;
	// begin inline asm
	mbarrier.init.shared::cta.b64 [%r68], %r155;

	// end inline asm
	add.s32 	%r70, %r30, 80;
	// begin inline asm
	mbarrier.init.shared::cta.b64 [%r70], %r155;

	// end inline asm
	add.s32 	%r72, %r28, 88;
	// begin inline asm
	mbarrier.init.shared::cta.b64 [%r72], %r155;

	// end inline asm
	add.s32 	%r74, %r30, 88;
	// begin inline asm
	mbarrier.init.shared::cta.b64 [%r74], %r155;

	// end inline asm
	add.s32 	%r76, %r28, 96;
	// begin inline asm
	mbarrier.init.shared::cta.b64 [%r76], %r155;

	// end inline asm
	add.s32 	%r78, %r30, 96;
	// begin inline asm
	mbarrier.init.shared::cta.b64 [%r78], %r155;

	// end inline asm
	add.s32 	%r80, %r28, 104;
	// begin inline asm
	mbarrier.init.shared::cta.b64 [%r80], %r155;

	// end inline asm
	add.s32 	%r82, %r30, 104;
	// begin inline asm
	mbarrier.init.shared::cta.b64 [%r82], %r155;

	// end inline asm
	add.s32 	%r84, %r28, 112;
	// begin inline asm
	mbarrier.init.shared::cta.b64 [%r84], %r155;

	// end inline asm
	add.s32 	%r86, %r30, 112;
	// begin inline asm
	mbarrier.init.shared::cta.b64 [%r86], %r155;

	// end inline asm
	add.s32 	%r88, %r28, 120;
	// begin inline asm
	mbarrier.init.shared::cta.b64 [%r88], %r155;

	// end inline asm
	add.s32 	%r90, %r30, 120;
	// begin inline asm
	mbarrier.init.shared::cta.b64 [%r90], %r155;

	// end inline asm
	add.s32 	%r92, %r28, 128;
	// begin inline asm
	mbarrier.init.shared::cta.b64 [%r92], %r155;

	// end inline asm
	add.s32 	%r94, %r30, 128;
	// begin inline asm
	mbarrier.init.shared::cta.b64 [%r94], %r155;

	// end inline asm
	add.s32 	%r96, %r28, 136;
	// begin inline asm
	mbarrier.init.shared::cta.b64 [%r96], %r155;

	// end inline asm
	add.s32 	%r98, %r30, 136;
	// begin inline asm
	mbarrier.init.shared::cta.b64 [%r98], %r155;

	// end inline asm
	add.s32 	%r100, %r28, 144;
	// begin inline asm
	mbarrier.init.shared::cta.b64 [%r100], %r155;

	// end inline asm
	add.s32 	%r102, %r30, 144;
	// begin inline asm
	mbarrier.init.shared::cta.b64 [%r102], %r155;

	// end inline asm
	add.s32 	%r104, %r28, 152;
	// begin inline asm
	mbarrier.init.shared::cta.b64 [%r104], %r155;

	// end inline asm
	add.s32 	%r106, %r30, 152;
	// begin inline asm
	mbarrier.init.shared::cta.b64 [%r106], %r155;

	// end inline asm
	add.s32 	%r108, %r28, 160;
	// begin inline asm
	mbarrier.init.shared::cta.b64 [%r108], %r155;

	// end inline asm
	add.s32 	%r110, %r30, 160;
	// begin inline asm
	mbarrier.init.shared::cta.b64 [%r110], %r155;

	// end inline asm
	add.s32 	%r112, %r28, 168;
	// begin inline asm
	mbarrier.init.shared::cta.b64 [%r112], %r155;

	// end inline asm
	add.s32 	%r114, %r30, 168;
	// begin inline asm
	mbarrier.init.shared::cta.b64 [%r114], %r155;

	// end inline asm
	add.s32 	%r116, %r28, 176;
	// begin inline asm
	mbarrier.init.shared::cta.b64 [%r116], %r155;

	// end inline asm
	add.s32 	%r118, %r30, 176;
	// begin inline asm
	mbarrier.init.shared::cta.b64 [%r118], %r155;

	// end inline asm
	add.s32 	%r120, %r28, 184;
	// begin inline asm
	mbarrier.init.shared::cta.b64 [%r120], %r155;

	// end inline asm
	add.s32 	%r122, %r30, 184;
	// begin inline asm
	mbarrier.init.shared::cta.b64 [%r122], %r155;

	// end inline asm
	add.s32 	%r124, %r28, 192;
	// begin inline asm
	mbarrier.init.shared::cta.b64 [%r124], %r155;

	// end inline asm
	add.s32 	%r126, %r30, 192;
	// begin inline asm
	mbarrier.init.shared::cta.b64 [%r126], %r155;

	// end inline asm
	add.s32 	%r128, %r28, 200;
	// begin inline asm
	mbarrier.init.shared::cta.b64 [%r128], %r155;

	// end inline asm
	add.s32 	%r130, %r30, 200;
	// begin inline asm
	mbarrier.init.shared::cta.b64 [%r130], %r155;

	// end inline asm
	add.s32 	%r132, %r28, 208;
	// begin inline asm
	mbarrier.init.shared::cta.b64 [%r132], %r155;

	// end inline asm
	add.s32 	%r134, %r30, 208;
	// begin inline asm
	mbarrier.init.shared::cta.b64 [%r134], %r155;

	// end inline asm
	add.s32 	%r136, %r28, 216;
	// begin inline asm
	mbarrier.init.shared::cta.b64 [%r136], %r155;

	// end inline asm
	add.s32 	%r138, %r30, 216;
	// begin inline asm
	mbarrier.init.shared::cta.b64 [%r138], %r155;

	// end inline asm
	add.s32 	%r140, %r28, 224;
	// begin inline asm
	mbarrier.init.shared::cta.b64 [%r140], %r155;

	// end inline asm
	add.s32 	%r142, %r30, 224;
	// begin inline asm
	mbarrier.init.shared::cta.b64 [%r142], %r155;

	// end inline asm
	add.s32 	%r144, %r28, 232;
	// begin inline asm
	mbarrier.init.shared::cta.b64 [%r144], %r155;

	// end inline asm
	add.s32 	%r146, %r30, 232;
	// begin inline asm
	mbarrier.init.shared::cta.b64 [%r146], %r155;

	// end inline asm
	add.s32 	%r148, %r28, 240;
	// begin inline asm
	mbarrier.init.shared::cta.b64 [%r148], %r155;

	// end inline asm
	add.s32 	%r150, %r30, 240;
	// begin inline asm
	mbarrier.init.shared::cta.b64 [%r150], %r155;

	// end inline asm
	add.s32 	%r152, %r28, 248;
	// begin inline asm
	mbarrier.init.shared::cta.b64 [%r152], %r155;

	// end inline asm
	add.s32 	%r154, %r30, 248;
	// begin inline asm
	mbarrier.init.shared::cta.b64 [%r154], %r155;

	// end inline asm
$L__BB5_2:
	setp.ne.s32 	%p2, %r1, 0;
	bar.sync 	0;
	shr.u64 	%rd1, %rd65, 8;
	@%p2 bra 	$L__BB5_13;
	mov.u32 	%r222, %ctaid.x;
	cvt.u64.u32 	%rd208, %r222;
	setp.le.u64 	%p11, %rd1, %rd208;
	@%p11 bra 	$L__BB5_26;
	mov.u32 	%r223, %nctaid.x;
	cvt.u64.u32 	%rd3, %r223;
	add.s64 	%rd4, %rd208, %rd3;
	max.u64 	%rd106, %rd1, %rd4;
	setp.lt.u64 	%p12, %rd4, %rd1;
	selp.u64 	%rd5, 1, 0, %p12;
	add.s64 	%rd107, %rd4, %rd5;
	sub.s64 	%rd6, %rd106, %rd107;
	and.b64  	%rd108, %rd6, -4294967296;
	setp.ne.s64 	%p13, %rd108, 0;
	@%p13 bra 	$L__BB5_6;
	cvt.u32.u64 	%r224, %rd3;
	cvt.u32.u64 	%r225, %rd6;
	div.u32 	%r226, %r225, %r224;
	cvt.u64.u32 	%rd196, %r226;
	bra.uni 	$L__BB5_7;
$L__BB5_6:
	div.u64 	%rd196, %rd6, %rd3;
$L__BB5_7:
	add.s64 	%rd110, %rd196, %rd5;
	add.s64 	%rd10, %rd110, 1;
	and.b64  	%rd209, %rd10, 3;
	setp.lt.u64 	%p14, %rd110, 3;
	mov.b64 	%rd213, 0;
	@%p14 bra 	$L__BB5_10;
	and.b64  	%rd213, %rd10, -4;
	neg.s64 	%rd13, %rd213;
	shl.b64 	%rd113, %rd3, 9;
	shl.b64 	%rd14, %rd208, 8;
	add.s64 	%rd15, %rd113, %rd14;
	mad.lo.s64 	%rd16, %rd3, 768, %rd14;
	shl.b64 	%rd17, %rd4, 8;
	mov.b64 	%rd199, 0;
	mov.b64 	%rd198, 768;
	mov.u32 	%r243, smem;
	mov.u32 	%r247, _ZZ13tma_bw_kernelILi32ELi256EEvPKhPymE7bwd_bar;
	mov.u32 	%r248, _ZZ13tma_bw_kernelILi32ELi256EEvPKhPymE7fwd_bar;
	mov.u64 	%rd197, %rd63;
$L__BB5_9:
	add.s64 	%rd150, %rd198, -768;
	and.b64  	%rd151, %rd150, 7168;
	cvt.u64.u32 	%rd152, %r243;
	cvta.shared.u64 	%rd153, %rd152;
	add.s64 	%rd115, %rd153, %rd151;
	add.s64 	%rd117, %rd197, %rd14;
	and.b64  	%rd154, %rd199, 32;
	setp.eq.s64 	%p15, %rd154, 0;
	selp.u32 	%r228, 1, 0, %p15;
	cvt.u32.u64 	%r244, %rd199;
	shl.b32 	%r245, %r244, 3;
	and.b32  	%r246, %r245, 224;
	add.s32 	%r227, %r247, %r246;
	// begin inline asm
	{
.reg .pred                P1;
LAB_WAIT:
mbarrier.try_wait.parity.shared::cta.b64 P1, [%r227], %r228;
@P1                       bra.uni DONE;
bra.uni                   LAB_WAIT;
DONE:
}

	// end inline asm
	shl.b64 	%rd155, %rd199, 3;
	and.b64  	%rd156, %rd155, 224;
	cvt.u64.u32 	%rd157, %r248;
	cvta.shared.u64 	%rd158, %rd157;
	add.s64 	%rd119, %rd158, %rd156;
	add.s32 	%r229, %r248, %r246;
	mov.b32 	%r242, 256;
	// begin inline asm
	mbarrier.arrive.expect_tx.shared::cta.b64 _, [%r229], %r242;

	// end inline asm
	// begin inline asm
	cvta.to.shared.u64 %rd114, %rd115;
	// end inline asm
	// begin inline asm
	cvta.to.global.u64 %rd116, %rd117;
	// end inline asm
	// begin inline asm
	cvta.to.shared.u64 %rd118, %rd119;
	// end inline asm
	// begin inline asm
	cp.async.bulk.shared::cta.global.mbarrier::complete_tx::bytes [%rd114], [%rd116], 256, [%rd118];
	// end inline asm
	add.s64 	%rd159, %rd208, %rd3;
	add.s64 	%rd160, %rd199, 1;
	add.s64 	%rd161, %rd198, -512;
	and.b64  	%rd162, %rd161, 7424;
	add.s64 	%rd124, %rd153, %rd162;
	add.s64 	%rd126, %rd197, %rd17;
	and.b64  	%rd163, %rd160, 32;
	setp.eq.s64 	%p16, %rd163, 0;
	selp.u32 	%r232, 1, 0, %p16;
	cvt.u32.u64 	%r249, %rd160;
	shl.b32 	%r250, %r249, 3;
	and.b32  	%r251, %r250, 232;
	add.s32 	%r231, %r247, %r251;
	// begin inline asm
	{
.reg .pred                P1;
LAB_WAIT:
mbarrier.try_wait.parity.shared::cta.b64 P1, [%r231], %r232;
@P1                       bra.uni DONE;
bra.uni                   LAB_WAIT;
DONE:
}

	// end inline asm
	shl.b64 	%rd164, %rd160, 3;
	and.b64  	%rd165, %rd164, 232;
	add.s64 	%rd128, %rd158, %rd165;
	add.s32 	%r233, %r248, %r251;
	// begin inline asm
	mbarrier.arrive.expect_tx.shared::cta.b64 _, [%r233], %r242;

	// end inline asm
	// begin inline asm
	cvta.to.shared.u64 %rd123, %rd124;
	// end inline asm
	// begin inline asm
	cvta.to.global.u64 %rd125, %rd126;
	// end inline asm
	// begin inline asm
	cvta.to.shared.u64 %rd127, %rd128;
	// end inline asm
	// begin inline asm
	cp.async.bulk.shared::cta.global.mbarrier::complete_tx::bytes [%rd123], [%rd125], 256, [%rd127];
	// end inline asm
	add.s64 	%rd166, %rd159, %rd3;
	add.s64 	%rd167, %rd199, 2;
	add.s64 	%rd168, %rd198, -256;
	and.b64  	%rd169, %rd168, 7680;
	add.s64 	%rd133, %rd153, %rd169;
	add.s64 	%rd135, %rd197, %rd15;
	and.b64  	%rd170, %rd167, 32;
	setp.eq.s64 	%p17, %rd170, 0;
	selp.u32 	%r236, 1, 0, %p17;
	cvt.u32.u64 	%r252, %rd167;
	shl.b32 	%r253, %r252, 3;
	and.b32  	%r254, %r253, 240;
	add.s32 	%r235, %r247, %r254;
	// begin inline asm
	{
.reg .pred                P1;
LAB_WAIT:
mbarrier.try_wait.parity.shared::cta.b64 P1, [%r235], %r236;
@P1                       bra.uni DONE;
bra.uni                   LAB_WAIT;
DONE:
}

	// end inline asm
	shl.b64 	%rd171, %rd167, 3;
	and.b64  	%rd172, %rd171, 240;
	add.s64 	%rd137, %rd158, %rd172;
	add.s32 	%r237, %r248, %r254;
	// begin inline asm
	mbarrier.arrive.expect_tx.shared::cta.b64 _, [%r237], %r242;

	// end inline asm
	// begin inline asm
	cvta.to.shared.u64 %rd132, %rd133;
	// end inline asm
	// begin inline asm
	cvta.to.global.u64 %rd134, %rd135;
	// end inline asm
	// begin inline asm
	cvta.to.shared.u64 %rd136, %rd137;
	// end inline asm
	// begin inline asm
	cp.async.bulk.shared::cta.global.mbarrier::complete_tx::bytes [%rd132], [%rd134], 256, [%rd136];
	// end inline asm
	add.s64 	%rd173, %rd166, %rd3;
	add.s64 	%rd174, %rd199, 3;
	and.b64  	%rd175, %rd198, 7936;
	add.s64 	%rd142, %rd153, %rd175;
	add.s64 	%rd144, %rd197, %rd16;
	and.b64  	%rd176, %rd174, 32;
	setp.eq.s64 	%p18, %rd176, 0;
	selp.u32 	%r240, 1, 0, %p18;
	add.s32 	%r239, %r231, 16;
	// begin inline asm
	{
.reg .pred                P1;
LAB_WAIT:
mbarrier.try_wait.parity.shared::cta.b64 P1, [%r239], %r240;
@P1                       bra.uni DONE;
bra.uni                   LAB_WAIT;
DONE:
}

	// end inline asm
	add.s64 	%rd146, %rd128, 16;
	add.s32 	%r241, %r233, 16;
	// begin inline asm
	mbarrier.arrive.expect_tx.shared::cta.b64 _, [%r241], %r242;

	// end inline asm
	// begin inline asm
	cvta.to.shared.u64 %rd141, %rd142;
	// end inline asm
	// begin inline asm
	cvta.to.global.u64 %rd143, %rd144;
	// end inline asm
	// begin inline asm
	cvta.to.shared.u64 %rd145, %rd146;
	// end inline asm
	// begin inline asm
	cp.async.bulk.shared::cta.global.mbarrier::complete_tx::bytes [%rd141], [%rd143], 256, [%rd145];
	// end inline asm
	add.s64 	%rd208, %rd173, %rd3;
	add.s64 	%rd199, %rd199, 4;
	add.s64 	%rd177, %rd13, %rd199;
	add.s64 	%rd198, %rd198, 1024;
	shl.b64 	%rd178, %rd3, 10;
	add.s64 	%rd197, %rd197, %rd178;
	setp.eq.s64 	%p19, %rd177, 0;
	@%p19 bra 	$L__BB5_10;
	bra.uni 	$L__BB5_9;
$L__BB5_10:
	setp.eq.s64 	%p20, %rd209, 0;
	@%p20 bra 	$L__BB5_26;
	cvt.u32.u64 	%r255, %rd213;
	and.b32  	%r256, %r255, 31;
	mul.wide.u32 	%rd179, %r256, 8;
	mov.u32 	%r257, _ZZ13tma_bw_kernelILi32ELi256EEvPKhPymE7fwd_bar;
	cvt.u64.u32 	%rd180, %r257;
	cvta.shared.u64 	%rd181, %rd180;
	add.s64 	%rd212, %rd181, %rd179;
	cvt.u16.u64 	%rs3, %rd213;
	and.b16  	%rs4, %rs3, 31;
	mul.wide.u16 	%r258, %rs4, 8;
	add.s32 	%r276, %r258, %r257;
	mov.u32 	%r259, _ZZ13tma_bw_kernelILi32ELi256EEvPKhPymE7bwd_bar;
	add.s32 	%r275, %r258, %r259;
	shl.b64 	%rd211, %rd213, 8;
	shl.b64 	%rd182, %rd208, 8;
	add.s64 	%rd210, %rd63, %rd182;
	shl.b64 	%rd52, %rd3, 8;
	mov.u32 	%r264, smem;
$L__BB5_12:
	.pragma "nounroll";
	and.b64  	%rd192, %rd211, 7936;
	cvt.u64.u32 	%rd193, %r264;
	cvta.shared.u64 	%rd194, %rd193;
	add.s64 	%rd184, %rd194, %rd192;
	and.b64  	%rd195, %rd213, 32;
	setp.eq.s64 	%p21, %rd195, 0;
	selp.u32 	%r261, 1, 0, %p21;
	// begin inline asm
	{
.reg .pred                P1;
LAB_WAIT:
mbarrier.try_wait.parity.shared::cta.b64 P1, [%r275], %r261;
@P1                       bra.uni DONE;
bra.uni                   LAB_WAIT;
DONE:
}

	// end inline asm
	mov.b32 	%r263, 256;
	// begin inline asm
	mbarrier.arrive.expect_tx.shared::cta.b64 _, [%r276], %r263;

	// end inline asm
	// begin inline asm
	cvta.to.shared.u64 %rd183, %rd184;
	// end inline asm
	// begin inline asm
	cvta.to.global.u64 %rd185, %rd210;
	// end inline asm
	// begin inline asm
	cvta.to.shared.u64 %rd187, %rd212;
	// end inline asm
	// begin inline asm
	cp.async.bulk.shared::cta.global.mbarrier::complete_tx::bytes [%rd183], [%rd185], 256, [%rd187];
	// end inline asm
	add.s64 	%rd213, %rd213, 1;
	add.s64 	%rd212, %rd212, 8;
	add.s32 	%r276, %r276, 8;
	add.s32 	%r275, %r275, 8;
	add.s64 	%rd211, %rd211, 256;
	add.s64 	%rd210, %rd210, %rd52;
	add.s64 	%rd209, %rd209, -1;
	setp.ne.s64 	%p22, %rd209, 0;
	@%p22 bra 	$L__BB5_12;
	bra.uni 	$L__BB5_26;
$L__BB5_13:
	setp.ne.s32 	%p3, %r1, 32;
	@%p3 bra 	$L__BB5_26;
	mov.u32 	%r156, %ctaid.x;
	cvt.u64.u32 	%rd26, %r156;
	setp.le.u64 	%p4, %rd1, %rd26;
	mov.b64 	%rd206, 0;
	@%p4 bra 	$L__BB5_25;
	mov.u32 	%r157, %nctaid.x;
	cvt.u64.u32 	%rd27, %r157;
	add.s64 	%rd67, %rd26, %rd27;
	max.u64 	%rd68, %rd1, %rd67;
	setp.lt.u64 	%p5, %rd67, %rd1;
	selp.u64 	%rd28, 1, 0, %p5;
	add.s64 	%rd69, %rd67, %rd28;
	sub.s64 	%rd29, %rd68, %rd69;
	and.b64  	%rd70, %rd29, -4294967296;
	setp.ne.s64 	%p6, %rd70, 0;
	@%p6 bra 	$L__BB5_17;
	cvt.u32.u64 	%r158, %rd27;
	cvt.u32.u64 	%r159, %rd29;
	div.u32 	%r160, %r159, %r158;
	cvt.u64.u32 	%rd201, %r160;
	bra.uni 	$L__BB5_18;
$L__BB5_17:
	div.u64 	%rd201, %rd29, %rd27;
$L__BB5_18:
	add.s64 	%rd72, %rd201, %rd28;
	add.s64 	%rd33, %rd72, 1;
	and.b64  	%rd204, %rd33, 3;
	setp.lt.u64 	%p7, %rd72, 3;
	mov.b32 	%r274, 0;
	mov.b64 	%rd203, 0;
	@%p7 bra 	$L__BB5_21;
	and.b64  	%rd203, %rd33, -4;
	neg.s64 	%rd36, %rd203;
	mov.b32 	%r274, 0;
	mov.b64 	%rd202, 0;
	mov.b32 	%r266, 1;
	mov.b32 	%r265, 768;
	mov.u32 	%r178, smem;
	mov.u32 	%r184, _ZZ13tma_bw_kernelILi32ELi256EEvPKhPymE7fwd_bar;
$L__BB5_20:
	add.s32 	%r174, %r266, -1;
	add.s32 	%r175, %r265, -256;
	add.s32 	%r176, %r265, -768;
	and.b32  	%r177, %r176, 7168;
	add.s32 	%r179, %r178, %r177;
	shr.u32 	%r180, %r174, 5;
	and.b32  	%r167, %r180, 1;
	cvt.u32.u64 	%r181, %rd202;
	shl.b32 	%r182, %r181, 3;
	and.b32  	%r183, %r182, 224;
	add.s32 	%r166, %r184, %r183;
	// begin inline asm
	{
.reg .pred                P1;
LAB_WAIT:
mbarrier.try_wait.parity.shared::cta.b64 P1, [%r166], %r167;
@P1                       bra.uni DONE;
bra.uni                   LAB_WAIT;
DONE:
}

	// end inline asm
	ld.shared.u32 	%r185, [%r179];
	add.s32 	%r186, %r185, %r274;
	shl.b64 	%rd86, %rd202, 3;
	and.b64  	%rd87, %rd86, 224;
	mov.u32 	%r187, _ZZ13tma_bw_kernelILi32ELi256EEvPKhPymE7bwd_bar;
	cvt.u64.u32 	%rd88, %r187;
	cvta.shared.u64 	%rd89, %rd88;
	add.s64 	%rd75, %rd89, %rd87;
	// begin inline asm
	cvta.to.shared.u64 %rd74, %rd75;
	// end inline asm
	// begin inline asm
	mbarrier.arrive.shared::cta.b64 _, [%rd74];
	// end inline asm
	add.s64 	%rd90, %rd202, 1;
	add.s32 	%r188, %r266, 2;
	add.s32 	%r189, %r265, -512;
	and.b32  	%r190, %r189, 7424;
	add.s32 	%r191, %r178, %r190;
	shr.u32 	%r192, %r266, 5;
	and.b32  	%r169, %r192, 1;
	cvt.u32.u64 	%r193, %rd90;
	shl.b32 	%r194, %r193, 3;
	and.b32  	%r195, %r194, 232;
	add.s32 	%r168, %r184, %r195;
	// begin inline asm
	{
.reg .pred                P1;
LAB_WAIT:
mbarrier.try_wait.parity.shared::cta.b64 P1, [%r168], %r169;
@P1                       bra.uni DONE;
bra.uni                   LAB_WAIT;
DONE:
}

	// end inline asm
	ld.shared.u32 	%r196, [%r191];
	add.s32 	%r197, %r196, %r186;
	shl.b64 	%rd91, %rd90, 3;
	and.b64  	%rd92, %rd91, 232;
	add.s64 	%rd78, %rd89, %rd92;
	// begin inline asm
	cvta.to.shared.u64 %rd77, %rd78;
	// end inline asm
	// begin inline asm
	mbarrier.arrive.shared::cta.b64 _, [%rd77];
	// end inline asm
	add.s64 	%rd93, %rd202, 2;
	add.s32 	%r198, %r266, 1;
	and.b32  	%r199, %r175, 7680;
	add.s32 	%r200, %r178, %r199;
	shr.u32 	%r201, %r198, 5;
	and.b32  	%r171, %r201, 1;
	cvt.u32.u64 	%r202, %rd93;
	shl.b32 	%r203, %r202, 3;
	and.b32  	%r204, %r203, 240;
	add.s32 	%r170, %r184, %r204;
	// begin inline asm
	{
.reg .pred                P1;
LAB_WAIT:
mbarrier.try_wait.parity.shared::cta.b64 P1, [%r170], %r171;
@P1                       bra.uni DONE;
bra.uni                   LAB_WAIT;
DONE:
}

	// end inline asm
	ld.shared.u32 	%r205, [%r200];
	add.s32 	%r206, %r205, %r197;
	shl.b64 	%rd94, %rd93, 3;
	and.b64  	%rd95, %rd94, 240;
	add.s64 	%rd81, %rd89, %rd95;
	// begin inline asm
	cvta.to.shared.u64 %rd80, %rd81;
	// end inline asm
	// begin inline asm
	mbarrier.arrive.shared::cta.b64 _, [%rd80];
	// end inline asm
	and.b32  	%r207, %r265, 7936;
	add.s32 	%r208, %r178, %r207;
	shr.u32 	%r209, %r188, 5;
	and.b32  	%r173, %r209, 1;
	add.s32 	%r172, %r168, 16;
	// begin inline asm
	{
.reg .pred                P1;
LAB_WAIT:
mbarrier.try_wait.parity.shared::cta.b64 P1, [%r172], %r173;
@P1                       bra.uni DONE;
bra.uni                   LAB_WAIT;
DONE:
}

	// end inline asm
	ld.shared.u32 	%r210, [%r208];
	add.s32 	%r274, %r210, %r206;
	add.s64 	%rd84, %rd78, 16;
	// begin inline asm
	cvta.to.shared.u64 %rd83, %rd84;
	// end inline asm
	// begin inline asm
	mbarrier.arrive.shared::cta.b64 _, [%rd83];
	// end inline asm
	add.s64 	%rd202, %rd202, 4;
	add.s64 	%rd96, %rd36, %rd202;
	add.s32 	%r266, %r266, 4;
	add.s32 	%r265, %r265, 1024;
	setp.ne.s64 	%p8, %rd96, 0;
	@%p8 bra 	$L__BB5_20;
$L__BB5_21:
	setp.eq.s64 	%p9, %rd204, 0;
	@%p9 bra 	$L__BB5_24;
	cvt.u32.u64 	%r271, %rd203;
	and.b32  	%r211, %r271, 31;
	mul.wide.u32 	%rd97, %r211, 8;
	mov.u32 	%r212, _ZZ13tma_bw_kernelILi32ELi256EEvPKhPymE7bwd_bar;
	cvt.u64.u32 	%rd98, %r212;
	cvta.shared.u64 	%rd99, %rd98;
	add.s64 	%rd205, %rd99, %rd97;
	cvt.u16.u64 	%rs1, %rd203;
	and.b16  	%rs2, %rs1, 31;
	mul.wide.u16 	%r213, %rs2, 8;
	mov.u32 	%r214, _ZZ13tma_bw_kernelILi32ELi256EEvPKhPymE7fwd_bar;
	add.s32 	%r272, %r213, %r214;
	shl.b32 	%r270, %r271, 8;
	mov.u32 	%r218, smem;
$L__BB5_23:
	.pragma "nounroll";
	and.b32  	%r217, %r270, 7936;
	add.s32 	%r219, %r218, %r217;
	shr.u32 	%r220, %r271, 5;
	and.b32  	%r216, %r220, 1;
	// begin inline asm
	{
.reg .pred                P1;
LAB_WAIT:
mbarrier.try_wait.parity.shared::cta.b64 P1, [%r272], %r216;
@P1                       bra.uni DONE;
bra.uni                   LAB_WAIT;
DONE:
}

	// end inline asm
	ld.shared.u32 	%r221, [%r219];
	add.s32 	%r274, %r221, %r274;
	// begin inline asm
	cvta.to.shared.u64 %rd100, %rd205;
	// end inline asm
	// begin inline asm
	mbarrier.arrive.shared::cta.b64 _, [%rd100];
	// end inline asm
	add.s64 	%rd205, %rd205, 8;
	add.s32 	%r272, %r272, 8;
	add.s32 	%r271, %r271, 1;
	add.s32 	%r270, %r270, 256;
	add.s64 	%rd204, %rd204, -1;
	setp.ne.s64 	%p10, %rd204, 0;
	@%p10 bra 	$L__BB5_23;
$L__BB5_24:
	cvt.s64.s32 	%rd206, %r274;
$L__BB5_25:
	cvta.to.global.u64 	%rd103, %rd64;
	shl.b64 	%rd104, %rd26, 3;
	add.s64 	%rd105, %rd103, %rd104;
	st.global.u64 	[%rd105], %rd206;
$L__BB5_26:
	ret;

}
	// .globl	_Z13tma_bw_kernelILi1ELi512EEvPKhPym
.visible .entry _Z13tma_bw_kernelILi1ELi512EEvPKhPym(
	.param .u64 .ptr .align 1 _Z13tma_bw_kernelILi1ELi512EEvPKhPym_param_0,
	.param .u64 .ptr .align 1 _Z13tma_bw_kernelILi1ELi512EEvPKhPym_param_1,
	.param .u64 _Z13tma_bw_kernelILi1ELi512EEvPKhPym_param_2
)
{
	.reg .pred 	%p<18>;
	.reg .b32 	%r<82>;
	.reg .b64 	%rd<152>;
	// demoted variable
	.shared .align 8 .b8 _ZZ13tma_bw_kernelILi1ELi512EEvPKhPymE7fwd_bar[8];
	// demoted variable
	.shared .align 8 .b8 _ZZ13tma_bw_kernelILi1ELi512EEvPKhPymE7bwd_bar[8];
	ld.param.u64 	%rd48, [_Z13tma_bw_kernelILi1ELi512EEvPKhPym_param_0];
	ld.param.u64 	%rd49, [_Z13tma_bw_kernelILi1ELi512EEvPKhPym_param_1];
	ld.param.u64 	%rd50, [_Z13tma_bw_kernelILi1ELi512EEvPKhPym_param_2];
	mov.u32 	%r1, %tid.x;
	setp.ne.s32 	%p1, %r1, 0;
	@%p1 bra 	$L__BB6_2;
	mov.u32 	%r15, _ZZ13tma_bw_kernelILi1ELi512EEvPKhPymE7fwd_bar;
	mov.b32 	%r18, 1;
	// begin inline asm
	mbarrier.init.shared::cta.b64 [%r15], %r18;

	// end inline asm
	mov.u32 	%r17, _ZZ13tma_bw_kernelILi1ELi512EEvPKhPymE7bwd_bar;
	// begin inline asm
	mbarrier.init.shared::cta.b64 [%r17], %r18;

	// end inline asm
$L__BB6_2:
	setp.ne.s32 	%p2, %r1, 0;
	bar.sync 	0;
	shr.u64 	%rd1, %rd50, 9;
	@%p2 bra 	$L__BB6_13;
	mov.u32 	%r47, %ctaid.x;
	cvt.u64.u32 	%rd149, %r47;
	setp.le.u64 	%p11, %rd1, %rd149;
	@%p11 bra 	$L__BB6_26;
	mov.u32 	%r48, %nctaid.x;
	cvt.u64.u32 	%rd3, %r48;
	add.s64 	%rd78, %rd149, %rd3;
	max.u64 	%rd79, %rd1, %rd78;
	setp.lt.u64 	%p12, %rd78, %rd1;
	selp.u64 	%rd4, 1, 0, %p12;
	add.s64 	%rd80, %rd78, %rd4;
	sub.s64 	%rd5, %rd79, %rd80;
	and.b64  	%rd81, %rd5, -4294967296;
	setp.ne.s64 	%p13, %rd81, 0;
	@%p13 bra 	$L__BB6_6;
	cvt.u32.u64 	%r49, %rd3;
	cvt.u32.u64 	%r50, %rd5;
	div.u32 	%r51, %r50, %r49;
	cvt.u64.u32 	%rd139, %r51;
	bra.uni 	$L__BB6_7;
$L__BB6_6:
	div.u64 	%rd139, %rd5, %rd3;
$L__BB6_7:
	add.s64 	%rd83, %rd139, %rd4;
	add.s64 	%rd9, %rd83, 1;
	and.b64  	%rd150, %rd9, 3;
	setp.lt.u64 	%p14, %rd83, 3;
	mov.b64 	%rd148, 0;
	@%p14 bra 	$L__BB6_10;
	and.b64  	%rd148, %rd9, -4;
	shl.b64 	%rd84, %rd3, 10;
	add.s64 	%rd12, %rd48, %rd84;
	shl.b64 	%rd140, %rd149, 9;
	shl.b64 	%rd14, %rd3, 11;
	mad.lo.s64 	%rd15, %rd3, 1536, %rd48;
	shl.b64 	%rd85, %rd3, 9;
	add.s64 	%rd16, %rd48, %rd85;
	mov.u32 	%r52, _ZZ13tma_bw_kernelILi1ELi512EEvPKhPymE7bwd_bar;
	mov.u32 	%r54, _ZZ13tma_bw_kernelILi1ELi512EEvPKhPymE7fwd_bar;
	mov.u32 	%r68, smem;
	mov.u64 	%rd141, %rd148;
$L__BB6_9:
	add.s64 	%rd89, %rd48, %rd140;
	mov.b32 	%r61, 1;
	// begin inline asm
	{
.reg .pred                P1;
LAB_WAIT:
mbarrier.try_wait.parity.shared::cta.b64 P1, [%r52], %r61;
@P1                       bra.uni DONE;
bra.uni                   LAB_WAIT;
DONE:
}

	// end inline asm
	mov.b32 	%r67, 512;
	// begin inline asm
	mbarrier.arrive.expect_tx.shared::cta.b64 _, [%r54], %r67;

	// end inline asm
	cvt.u64.u32 	%rd122, %r68;
	cvta.shared.u64 	%rd87, %rd122;
	// begin inline asm
	cvta.to.shared.u64 %rd86, %rd87;
	// end inline asm
	// begin inline asm
	cvta.to.global.u64 %rd88, %rd89;
	// end inline asm
	cvt.u64.u32 	%rd123, %r54;
	cvta.shared.u64 	%rd91, %rd123;
	// begin inline asm
	cvta.to.shared.u64 %rd90, %rd91;
	// end inline asm
	// begin inline asm
	cp.async.bulk.shared::cta.global.mbarrier::complete_tx::bytes [%rd86], [%rd88], 512, [%rd90];
	// end inline asm
	add.s64 	%rd124, %rd149, %rd3;
	add.s64 	%rd98, %rd16, %rd140;
	mov.b32 	%r65, 0;
	// begin inline asm
	{
.reg .pred                P1;
LAB_WAIT:
mbarrier.try_wait.parity.shared::cta.b64 P1, [%r52], %r65;
@P1                       bra.uni DONE;
bra.uni                   LAB_WAIT;
DONE:
}

	// end inline asm
	// begin inline asm
	mbarrier.arrive.expect_tx.shared::cta.b64 _, [%r54], %r67;

	// end inline asm
	// begin inline asm
	cvta.to.shared.u64 %rd95, %rd87;
	// end inline asm
	// begin inline asm
	cvta.to.global.u64 %rd97, %rd98;
	// end inline asm
	// begin inline asm
	cvta.to.shared.u64 %rd99, %rd91;
	// end inline asm
	// begin inline asm
	cp.async.bulk.shared::cta.global.mbarrier::complete_tx::bytes [%rd95], [%rd97], 512, [%rd99];
	// end inline asm
	add.s64 	%rd125, %rd124, %rd3;
	add.s64 	%rd107, %rd12, %rd140;
	// begin inline asm
	{
.reg .pred                P1;
LAB_WAIT:
mbarrier.try_wait.parity.shared::cta.b64 P1, [%r52], %r61;
@P1                       bra.uni DONE;
bra.uni                   LAB_WAIT;
DONE:
}

	// end inline asm
	// begin inline asm
	mbarrier.arrive.expect_tx.shared::cta.b64 _, [%r54], %r67;

	// end inline asm
	// begin inline asm
	cvta.to.shared.u64 %rd104, %rd87;
	// end inline asm
	// begin inline asm
	cvta.to.global.u64 %rd106, %rd107;
	// end inline asm
	// begin inline asm
	cvta.to.shared.u64 %rd108, %rd91;
	// end inline asm
	// begin inline asm
	cp.async.bulk.shared::cta.global.mbarrier::complete_tx::bytes [%rd104], [%rd106], 512, [%rd108];
	// end inline asm
	add.s64 	%rd126, %rd125, %rd3;
	add.s64 	%rd116, %rd15, %rd140;
	// begin inline asm
	{
.reg .pred                P1;
LAB_WAIT:
mbarrier.try_wait.parity.shared::cta.b64 P1, [%r52], %r65;
@P1                       bra.uni DONE;
bra.uni                   LAB_WAIT;
DONE:
}

	// end inline asm
	// begin inline asm
	mbarrier.arrive.expect_tx.shared::cta.b64 _, [%r54], %r67;

	// end inline asm
	// begin inline asm
	cvta.to.shared.u64 %rd113, %rd87;
	// end inline asm
	// begin inline asm
	cvta.to.global.u64 %rd115, %rd116;
	// end inline asm
	// begin inline asm
	cvta.to.shared.u64 %rd117, %rd91;
	// end inline asm
	// begin inline asm
	cp.async.bulk.shared::cta.global.mbarrier::complete_tx::bytes [%rd113], [%rd115], 512, [%rd117];
	// end inline asm
	add.s64 	%rd149, %rd126, %rd3;
	add.s64 	%rd141, %rd141, -4;
	add.s64 	%rd140, %rd140, %rd14;
	setp.eq.s64 	%p15, %rd141, 0;
	@%p15 bra 	$L__BB6_10;
	bra.uni 	$L__BB6_9;
$L__BB6_10:
	setp.eq.s64 	%p16, %rd150, 0;
	@%p16 bra 	$L__BB6_26;
	cvt.u32.u64 	%r81, %rd148;
	shl.b64 	%rd127, %rd149, 9;
	add.s64 	%rd151, %rd48, %rd127;
	shl.b64 	%rd43, %rd3, 9;
	mov.u32 	%r69, _ZZ13tma_bw_kernelILi1ELi512EEvPKhPymE7bwd_bar;
	mov.u32 	%r71, _ZZ13tma_bw_kernelILi1ELi512EEvPKhPymE7fwd_bar;
	mov.u32 	%r74, smem;
	cvt.u64.u32 	%rd137, %r74;
$L__BB6_12:
	.pragma "nounroll";
	not.b32 	%r73, %r81;
	and.b32  	%r70, %r73, 1;
	// begin inline asm
	{
.reg .pred                P1;
LAB_WAIT:
mbarrier.try_wait.parity.shared::cta.b64 P1, [%r69], %r70;
@P1                       bra.uni DONE;
bra.uni                   LAB_WAIT;
DONE:
}

	// end inline asm
	mov.b32 	%r72, 512;
	// begin inline asm
	mbarrier.arrive.expect_tx.shared::cta.b64 _, [%r71], %r72;

	// end inline asm
	cvta.shared.u64 	%rd129, %rd137;
	// begin inline asm
	cvta.to.shared.u64 %rd128, %rd129;
	// end inline asm
	// begin inline asm
	cvta.to.global.u64 %rd130, %rd151;
	// end inline asm
	cvt.u64.u32 	%rd138, %r71;
	cvta.shared.u64 	%rd133, %rd138;
	// begin inline asm
	cvta.to.shared.u64 %rd132, %rd133;
	// end inline asm
	// begin inline asm
	cp.async.bulk.shared::cta.global.mbarrier::complete_tx::bytes [%rd128], [%rd130], 512, [%rd132];
	// end inline asm
	add.s32 	%r81, %r81, 1;
	add.s64 	%rd151, %rd151, %rd43;
	add.s64 	%rd150, %rd150, -1;
	setp.ne.s64 	%p17, %rd150, 0;
	@%p17 bra 	$L__BB6_12;
	bra.uni 	$L__BB6_26;
$L__BB6_13:
	setp.ne.s32 	%p3, %r1, 32;
	@%p3 bra 	$L__BB6_26;
	mov.u32 	%r19, %ctaid.x;
	cvt.u64.u32 	%rd23, %r19;
	setp.le.u64 	%p4, %rd1, %rd23;
	mov.b64 	%rd147, 0;
	@%p4 bra 	$L__BB6_25;
	mov.u32 	%r20, %nctaid.x;
	cvt.u64.u32 	%rd24, %r20;
	add.s64 	%rd52, %rd23, %rd24;
	max.u64 	%rd53, %rd1, %rd52;
	setp.lt.u64 	%p5, %rd52, %rd1;
	selp.u64 	%rd25, 1, 0, %p5;
	add.s64 	%rd54, %rd52, %rd25;
	sub.s64 	%rd26, %rd53, %rd54;
	and.b64  	%rd55, %rd26, -4294967296;
	setp.ne.s64 	%p6, %rd55, 0;
	@%p6 bra 	$L__BB6_17;
	cvt.u32.u64 	%r21, %rd24;
	cvt.u32.u64 	%r22, %rd26;
	div.u32 	%r23, %r22, %r21;
	cvt.u64.u32 	%rd143, %r23;
	bra.uni 	$L__BB6_18;
$L__BB6_17:
	div.u64 	%rd143, %rd26, %rd24;
$L__BB6_18:
	add.s64 	%rd57, %rd143, %rd25;
	add.s64 	%rd30, %rd57, 1;
	and.b64  	%rd146, %rd30, 3;
	setp.lt.u64 	%p7, %rd57, 3;
	mov.b32 	%r80, 0;
	mov.b64 	%rd145, 0;
	@%p7 bra 	$L__BB6_21;
	and.b64  	%rd145, %rd30, -4;
	mov.b32 	%r80, 0;
	mov.u32 	%r27, _ZZ13tma_bw_kernelILi1ELi512EEvPKhPymE7fwd_bar;
	mov.u32 	%r37, _ZZ13tma_bw_kernelILi1ELi512EEvPKhPymE7bwd_bar;
	mov.u64 	%rd144, %rd145;
$L__BB6_20:
	mov.b32 	%r32, 0;
	// begin inline asm
	{
.reg .pred                P1;
LAB_WAIT:
mbarrier.try_wait.parity.shared::cta.b64 P1, [%r27], %r32;
@P1                       bra.uni DONE;
bra.uni                   LAB_WAIT;
DONE:
}

	// end inline asm
	ld.shared.u32 	%r35, [smem];
	add.s32 	%r36, %r35, %r80;
	cvt.u64.u32 	%rd70, %r37;
	cvta.shared.u64 	%rd59, %rd70;
	// begin inline asm
	cvta.to.shared.u64 %rd58, %rd59;
	// end inline asm
	// begin inline asm
	mbarrier.arrive.shared::cta.b64 _, [%rd58];
	// end inline asm
	mov.b32 	%r34, 1;
	// begin inline asm
	{
.reg .pred                P1;
LAB_WAIT:
mbarrier.try_wait.parity.shared::cta.b64 P1, [%r27], %r34;
@P1                       bra.uni DONE;
bra.uni                   LAB_WAIT;
DONE:
}

	// end inline asm
	ld.shared.u32 	%r38, [smem];
	add.s32 	%r39, %r38, %r36;
	// begin inline asm
	cvta.to.shared.u64 %rd61, %rd59;
	// end inline asm
	// begin inline asm
	mbarrier.arrive.shared::cta.b64 _, [%rd61];
	// end inline asm
	// begin inline asm
	{
.reg .pred                P1;
LAB_WAIT:
mbarrier.try_wait.parity.shared::cta.b64 P1, [%r27], %r32;
@P1                       bra.uni DONE;
bra.uni                   LAB_WAIT;
DONE:
}

	// end inline asm
	ld.shared.u32 	%r40, [smem];
	add.s32 	%r41, %r40, %r39;
	// begin inline asm
	cvta.to.shared.u64 %rd64, %rd59;
	// end inline asm
	// begin inline asm
	mbarrier.arrive.shared::cta.b64 _, [%rd64];
	// end inline asm
	// begin inline asm
	{
.reg .pred                P1;
LAB_WAIT:
mbarrier.try_wait.parity.shared::cta.b64 P1, [%r27], %r34;
@P1                       bra.uni DONE;
bra.uni                   LAB_WAIT;
DONE:
}

	// end inline asm
	ld.shared.u32 	%r42, [smem];
	add.s32 	%r80, %r42, %r41;
	// begin inline asm
	cvta.to.shared.u64 %rd67, %rd59;
	// end inline asm
	// begin inline asm
	mbarrier.arrive.shared::cta.b64 _, [%rd67];
	// end inline asm
	add.s64 	%rd144, %rd144, -4;
	setp.ne.s64 	%p8, %rd144, 0;
	@%p8 bra 	$L__BB6_20;
$L__BB6_21:
	setp.eq.s64 	%p9, %rd146, 0;
	@%p9 bra 	$L__BB6_24;
	cvt.u32.u64 	%r78, %rd145;
	mov.u32 	%r43, _ZZ13tma_bw_kernelILi1ELi512EEvPKhPymE7fwd_bar;
	mov.u32 	%r46, _ZZ13tma_bw_kernelILi1ELi512EEvPKhPymE7bwd_bar;
	cvt.u64.u32 	%rd74, %r46;
$L__BB6_23:
	.pragma "nounroll";
	and.b32  	%r44, %r78, 1;
	// begin inline asm
	{
.reg .pred                P1;
LAB_WAIT:
mbarrier.try_wait.parity.shared::cta.b64 P1, [%r43], %r44;
@P1                       bra.uni DONE;
bra.uni                   LAB_WAIT;
DONE:
}

	// end inline asm
	ld.shared.u32 	%r45, [smem];
	add.s32 	%r80, %r45, %r80;
	cvta.shared.u64 	%rd72, %rd74;
	// begin inline asm
	cvta.to.shared.u64 %rd71, %rd72;
	// end inline asm
	// begin inline asm
	mbarrier.arrive.shared::cta.b64 _, [%rd71];
	// end inline asm
	add.s32 	%r78, %r78, 1;
	add.s64 	%rd146, %rd146, -1;
	setp.ne.s64 	%p10, %rd146, 0;
	@%p10 bra 	$L__BB6_23;
$L__BB6_24:
	cvt.s64.s32 	%rd147, %r80;
$L__BB6_25:
	cvta.to.global.u64 	%rd75, %rd49;
	shl.b64 	%rd76, %rd23, 3;
	add.s64 	%rd77, %rd75, %rd76;
	st.global.u64 	[%rd77], %rd147;
$L__BB6_26:
	ret;

}
	// .globl	_Z13tma_bw_kernelILi2ELi512EEvPKhPym
.visible .entry _Z13tma_bw_kernelILi2ELi512EEvPKhPym(
	.param .u64 .ptr .align 1 _Z13tma_bw_kernelILi2ELi512EEvPKhPym_param_0,
	.param .u64 .ptr .align 1 _Z13tma_bw_kernelILi2ELi512EEvPKhPym_param_1,
	.param .u64 _Z13tma_bw_kernelILi2ELi512EEvPKhPym_param_2
)
{
	.reg .pred 	%p<19>;
	.reg .b32 	%r<95>;
	.reg .b64 	%rd<171>;
	// demoted variable
	.shared .align 8 .b8 _ZZ13tma_bw_kernelILi2ELi512EEvPKhPymE7fwd_bar[16];
	// demoted variable
	.shared .align 8 .b8 _ZZ13tma_bw_kernelILi2ELi512EEvPKhPymE7bwd_bar[16];
	ld.param.u64 	%rd55, [_Z13tma_bw_kernelILi2ELi512EEvPKhPym_param_0];
	ld.param.u64 	%rd56, [_Z13tma_bw_kernelILi2ELi512EEvPKhPym_param_1];
	ld.param.u64 	%rd57, [_Z13tma_bw_kernelILi2ELi512EEvPKhPym_param_2];
	mov.u32 	%r1, %tid.x;
	setp.ne.s32 	%p1, %r1, 0;
	@%p1 bra 	$L__BB7_2;
	mov.u32 	%r12, _ZZ13tma_bw_kernelILi2ELi512EEvPKhPymE7fwd_bar;
	mov.b32 	%r19, 1;
	// begin inline asm
	mbarrier.init.shared::cta.b64 [%r12], %r19;

	// end inline asm
	mov.u32 	%r14, _ZZ13tma_bw_kernelILi2ELi512EEvPKhPymE7bwd_bar;
	// begin inline asm
	mbarrier.init.shared::cta.b64 [%r14], %r19;

	// end inline asm
	add.s32 	%r16, %r12, 8;
	// begin inline asm
	mbarrier.init.shared::cta.b64 [%r16], %r19;

	// end inline asm
	add.s32 	%r18, %r14, 8;
	// begin inline asm
	mbarrier.init.shared::cta.b64 [%r18], %r19;

	// end inline asm
$L__BB7_2:
	setp.ne.s32 	%p2, %r1, 0;
	bar.sync 	0;
	shr.u64 	%rd1, %rd57, 9;
	@%p2 bra 	$L__BB7_13;
	mov.u32 	%r57, %ctaid.x;
	cvt.u64.u32 	%rd166, %r57;
	setp.le.u64 	%p11, %rd1, %rd166;
	@%p11 bra 	$L__BB7_26;
	mov.u32 	%r58, %nctaid.x;
	cvt.u64.u32 	%rd3, %r58;
	add.s64 	%rd88, %rd166, %rd3;
	max.u64 	%rd89, %rd1, %rd88;
	setp.lt.u64 	%p12, %rd88, %rd1;
	selp.u64 	%rd4, 1, 0, %p12;
	add.s64 	%rd90, %rd88, %rd4;
	sub.s64 	%rd5, %rd89, %rd90;
	and.b64  	%rd91, %rd5, -4294967296;
	setp.ne.s64 	%p13, %rd91, 0;
	@%p13 bra 	$L__BB7_6;
	cvt.u32.u64 	%r59, %rd3;
	cvt.u32.u64 	%r60, %rd5;
	div.u32 	%r61, %r60, %r59;
	cvt.u64.u32 	%rd155, %r61;
	bra.uni 	$L__BB7_7;
$L__BB7_6:
	div.u64 	%rd155, %rd5, %rd3;
$L__BB7_7:
	add.s64 	%rd93, %rd155, %rd4;
	add.s64 	%rd9, %rd93, 1;
	and.b64  	%rd167, %rd9, 3;
	setp.lt.u64 	%p14, %rd93, 3;
	mov.b64 	%rd170, 0;
	@%p14 bra 	$L__BB7_10;
	and.b64  	%rd170, %rd9, -4;
	shl.b64 	%rd94, %rd3, 10;
	add.s64 	%rd12, %rd55, %rd94;
	shl.b64 	%rd156, %rd166, 9;
	shl.b64 	%rd14, %rd3, 11;
	mad.lo.s64 	%rd15, %rd3, 1536, %rd55;
	shl.b64 	%rd95, %rd3, 9;
	add.s64 	%rd16, %rd55, %rd95;
	mov.u32 	%r62, _ZZ13tma_bw_kernelILi2ELi512EEvPKhPymE7bwd_bar;
	mov.u32 	%r64, _ZZ13tma_bw_kernelILi2ELi512EEvPKhPymE7fwd_bar;
	mov.u32 	%r78, smem;
	add.s32 	%r74, %r62, 8;
	add.s32 	%r76, %r64, 8;
	mov.u64 	%rd157, %rd170;
$L__BB7_9:
	add.s64 	%rd99, %rd55, %rd156;
	mov.b32 	%r67, 1;
	// begin inline asm
	{
.reg .pred                P1;
LAB_WAIT:
mbarrier.try_wait.parity.shared::cta.b64 P1, [%r62], %r67;
@P1                       bra.uni DONE;
bra.uni                   LAB_WAIT;
DONE:
}

	// end inline asm
	mov.b32 	%r77, 512;
	// begin inline asm
	mbarrier.arrive.expect_tx.shared::cta.b64 _, [%r64], %r77;

	// end inline asm
	cvt.u64.u32 	%rd132, %r78;
	cvta.shared.u64 	%rd97, %rd132;
	// begin inline asm
	cvta.to.shared.u64 %rd96, %rd97;
	// end inline asm
	// begin inline asm
	cvta.to.global.u64 %rd98, %rd99;
	// end inline asm
	cvt.u64.u32 	%rd133, %r64;
	cvta.shared.u64 	%rd101, %rd133;
	// begin inline asm
	cvta.to.shared.u64 %rd100, %rd101;
	// end inline asm
	// begin inline asm
	cp.async.bulk.shared::cta.global.mbarrier::complete_tx::bytes [%rd96], [%rd98], 512, [%rd100];
	// end inline asm
	add.s64 	%rd134, %rd166, %rd3;
	add.s64 	%rd108, %rd16, %rd156;
	// begin inline asm
	{
.reg .pred                P1;
LAB_WAIT:
mbarrier.try_wait.parity.shared::cta.b64 P1, [%r74], %r67;
@P1                       bra.uni DONE;
bra.uni                   LAB_WAIT;
DONE:
}

	// end inline asm
	// begin inline asm
	mbarrier.arrive.expect_tx.shared::cta.b64 _, [%r76], %r77;

	// end inline asm
	add.s64 	%rd124, %rd97, 512;
	// begin inline asm
	cvta.to.shared.u64 %rd105, %rd124;
	// end inline asm
	// begin inline asm
	cvta.to.global.u64 %rd107, %rd108;
	// end inline asm
	add.s64 	%rd128, %rd101, 8;
	// begin inline asm
	cvta.to.shared.u64 %rd109, %rd128;
	// end inline asm
	// begin inline asm
	cp.async.bulk.shared::cta.global.mbarrier::complete_tx::bytes [%rd105], [%rd107], 512, [%rd109];
	// end inline asm
	add.s64 	%rd135, %rd134, %rd3;
	add.s64 	%rd117, %rd12, %rd156;
	mov.b32 	%r75, 0;
	// begin inline asm
	{
.reg .pred                P1;
LAB_WAIT:
mbarrier.try_wait.parity.shared::cta.b64 P1, [%r62], %r75;
@P1                       bra.uni DONE;
bra.uni                   LAB_WAIT;
DONE:
}

	// end inline asm
	// begin inline asm
	mbarrier.arrive.expect_tx.shared::cta.b64 _, [%r64], %r77;

	// end inline asm
	// begin inline asm
	cvta.to.shared.u64 %rd114, %rd97;
	// end inline asm
	// begin inline asm
	cvta.to.global.u64 %rd116, %rd117;
	// end inline asm
	// begin inline asm
	cvta.to.shared.u64 %rd118, %rd101;
	// end inline asm
	// begin inline asm
	cp.async.bulk.shared::cta.global.mbarrier::complete_tx::bytes [%rd114], [%rd116], 512, [%rd118];
	// end inline asm
	add.s64 	%rd136, %rd135, %rd3;
	add.s64 	%rd126, %rd15, %rd156;
	// begin inline asm
	{
.reg .pred                P1;
LAB_WAIT:
mbarrier.try_wait.parity.shared::cta.b64 P1, [%r74], %r75;
@P1                       bra.uni DONE;
bra.uni                   LAB_WAIT;
DONE:
}

	// end inline asm
	// begin inline asm
	mbarrier.arrive.expect_tx.shared::cta.b64 _, [%r76], %r77;

	// end inline asm
	// begin inline asm
	cvta.to.shared.u64 %rd123, %rd124;
	// end inline asm
	// begin inline asm
	cvta.to.global.u64 %rd125, %rd126;
	// end inline asm
	// begin inline asm
	cvta.to.shared.u64 %rd127, %rd128;
	// end inline asm
	// begin inline asm
	cp.async.bulk.shared::cta.global.mbarrier::complete_tx::bytes [%rd123], [%rd125], 512, [%rd127];
	// end inline asm
	add.s64 	%rd166, %rd136, %rd3;
	add.s64 	%rd157, %rd157, -4;
	add.s64 	%rd156, %rd156, %rd14;
	setp.eq.s64 	%p15, %rd157, 0;
	@%p15 bra 	$L__BB7_10;
	bra.uni 	$L__BB7_9;
$L__BB7_10:
	setp.eq.s64 	%p16, %rd167, 0;
	@%p16 bra 	$L__BB7_26;
	shl.b64 	%rd169, %rd170, 9;
	shl.b64 	%rd137, %rd166, 9;
	add.s64 	%rd168, %rd55, %rd137;
	shl.b64 	%rd46, %rd3, 9;
	mov.u32 	%r83, smem;
	mov.u32 	%r87, _ZZ13tma_bw_kernelILi2ELi512EEvPKhPymE7bwd_bar;
	mov.u32 	%r88, _ZZ13tma_bw_kernelILi2ELi512EEvPKhPymE7fwd_bar;
$L__BB7_12:
	.pragma "nounroll";
	and.b64  	%rd147, %rd169, 512;
	cvt.u64.u32 	%rd148, %r83;
	cvta.shared.u64 	%rd149, %rd148;
	add.s64 	%rd139, %rd149, %rd147;
	and.b64  	%rd150, %rd170, 2;
	setp.eq.s64 	%p17, %rd150, 0;
	selp.u32 	%r80, 1, 0, %p17;
	cvt.u32.u64 	%r84, %rd170;
	shl.b32 	%r85, %r84, 3;
	and.b32  	%r86, %r85, 8;
	add.s32 	%r79, %r87, %r86;
	// begin inline asm
	{
.reg .pred                P1;
LAB_WAIT:
mbarrier.try_wait.parity.shared::cta.b64 P1, [%r79], %r80;
@P1                       bra.uni DONE;
bra.uni                   LAB_WAIT;
DONE:
}

	// end inline asm
	shl.b64 	%rd151, %rd170, 3;
	and.b64  	%rd152, %rd151, 8;
	cvt.u64.u32 	%rd153, %r88;
	cvta.shared.u64 	%rd154, %rd153;
	add.s64 	%rd143, %rd154, %rd152;
	add.s32 	%r81, %r88, %r86;
	mov.b32 	%r82, 512;
	// begin inline asm
	mbarrier.arrive.expect_tx.shared::cta.b64 _, [%r81], %r82;

	// end inline asm
	// begin inline asm
	cvta.to.shared.u64 %rd138, %rd139;
	// end inline asm
	// begin inline asm
	cvta.to.global.u64 %rd140, %rd168;
	// end inline asm
	// begin inline asm
	cvta.to.shared.u64 %rd142, %rd143;
	// end inline asm
	// begin inline asm
	cp.async.bulk.shared::cta.global.mbarrier::complete_tx::bytes [%rd138], [%rd140], 512, [%rd142];
	// end inline asm
	add.s64 	%rd170, %rd170, 1;
	add.s64 	%rd169, %rd169, 512;
	add.s64 	%rd168, %rd168, %rd46;
	add.s64 	%rd167, %rd167, -1;
	setp.ne.s64 	%p18, %rd167, 0;
	@%p18 bra 	$L__BB7_12;
	bra.uni 	$L__BB7_26;
$L__BB7_13:
	setp.ne.s32 	%p3, %r1, 32;
	@%p3 bra 	$L__BB7_26;
	mov.u32 	%r20, %ctaid.x;
	cvt.u64.u32 	%rd23, %r20;
	setp.le.u64 	%p4, %rd1, %rd23;
	mov.b64 	%rd164, 0;
	@%p4 bra 	$L__BB7_25;
	mov.u32 	%r21, %nctaid.x;
	cvt.u64.u32 	%rd24, %r21;
	add.s64 	%rd59, %rd23, %rd24;
	max.u64 	%rd60, %rd1, %rd59;
	setp.lt.u64 	%p5, %rd59, %rd1;
	selp.u64 	%rd25, 1, 0, %p5;
	add.s64 	%rd61, %rd59, %rd25;
	sub.s64 	%rd26, %rd60, %rd61;
	and.b64  	%rd62, %rd26, -4294967296;
	setp.ne.s64 	%p6, %rd62, 0;
	@%p6 bra 	$L__BB7_17;
	cvt.u32.u64 	%r22, %rd24;
	cvt.u32.u64 	%r23, %rd26;
	div.u32 	%r24, %r23, %r22;
	cvt.u64.u32 	%rd159, %r24;
	bra.uni 	$L__BB7_18;
$L__BB7_17:
	div.u64 	%rd159, %rd26, %rd24;
$L__BB7_18:
	add.s64 	%rd64, %rd159, %rd25;
	add.s64 	%rd30, %rd64, 1;
	and.b64  	%rd162, %rd30, 3;
	setp.lt.u64 	%p7, %rd64, 3;
	mov.b32 	%r94, 0;
	mov.b64 	%rd163, 0;
	@%p7 bra 	$L__BB7_21;
	and.b64  	%rd163, %rd30, -4;
	mov.b32 	%r94, 0;
	mov.u32 	%r28, _ZZ13tma_bw_kernelILi2ELi512EEvPKhPymE7fwd_bar;
	mov.u32 	%r38, _ZZ13tma_bw_kernelILi2ELi512EEvPKhPymE7bwd_bar;
	add.s32 	%r34, %r28, 8;
	mov.u64 	%rd160, %rd163;
$L__BB7_20:
	mov.b32 	%r31, 0;
	// begin inline asm
	{
.reg .pred                P1;
LAB_WAIT:
mbarrier.try_wait.parity.shared::cta.b64 P1, [%r28], %r31;
@P1                       bra.uni DONE;
bra.uni                   LAB_WAIT;
DONE:
}

	// end inline asm
	ld.shared.u32 	%r36, [smem];
	add.s32 	%r37, %r36, %r94;
	cvt.u64.u32 	%rd77, %r38;
	cvta.shared.u64 	%rd66, %rd77;
	// begin inline asm
	cvta.to.shared.u64 %rd65, %rd66;
	// end inline asm
	// begin inline asm
	mbarrier.arrive.shared::cta.b64 _, [%rd65];
	// end inline asm
	// begin inline asm
	{
.reg .pred                P1;
LAB_WAIT:
mbarrier.try_wait.parity.shared::cta.b64 P1, [%r34], %r31;
@P1                       bra.uni DONE;
bra.uni                   LAB_WAIT;
DONE:
}

	// end inline asm
	ld.shared.u32 	%r39, [smem+512];
	add.s32 	%r40, %r39, %r37;
	add.s64 	%rd75, %rd66, 8;
	// begin inline asm
	cvta.to.shared.u64 %rd68, %rd75;
	// end inline asm
	// begin inline asm
	mbarrier.arrive.shared::cta.b64 _, [%rd68];
	// end inline asm
	mov.b32 	%r35, 1;
	// begin inline asm
	{
.reg .pred                P1;
LAB_WAIT:
mbarrier.try_wait.parity.shared::cta.b64 P1, [%r28], %r35;
@P1                       bra.uni DONE;
bra.uni                   LAB_WAIT;
DONE:
}

	// end inline asm
	ld.shared.u32 	%r41, [smem];
	add.s32 	%r42, %r41, %r40;
	// begin inline asm
	cvta.to.shared.u64 %rd71, %rd66;
	// end inline asm
	// begin inline asm
	mbarrier.arrive.shared::cta.b64 _, [%rd71];
	// end inline asm
	// begin inline asm
	{
.reg .pred                P1;
LAB_WAIT:
mbarrier.try_wait.parity.shared::cta.b64 P1, [%r34], %r35;
@P1                       bra.uni DONE;
bra.uni                   LAB_WAIT;
DONE:
}

	// end inline asm
	ld.shared.u32 	%r43, [smem+512];
	add.s32 	%r94, %r43, %r42;
	// begin inline asm
	cvta.to.shared.u64 %rd74, %rd75;
	// end inline asm
	// begin inline asm
	mbarrier.arrive.shared::cta.b64 _, [%rd74];
	// end inline asm
	add.s64 	%rd160, %rd160, -4;
	setp.ne.s64 	%p8, %rd160, 0;
	@%p8 bra 	$L__BB7_20;
$L__BB7_21:
	setp.eq.s64 	%p9, %rd162, 0;
	@%p9 bra 	$L__BB7_24;
	cvt.u32.u64 	%r44, %rd163;
	shl.b32 	%r92, %r44, 9;
	mov.u32 	%r49, smem;
	mov.u32 	%r54, _ZZ13tma_bw_kernelILi2ELi512EEvPKhPymE7fwd_bar;
	mov.u32 	%r56, _ZZ13tma_bw_kernelILi2ELi512EEvPKhPymE7bwd_bar;
	cvt.u64.u32 	%rd83, %r56;
$L__BB7_23:
	.pragma "nounroll";
	cvt.u32.u64 	%r47, %rd163;
	and.b32  	%r48, %r92, 512;
	add.s32 	%r50, %r49, %r48;
	shr.u32 	%r51, %r47, 1;
	and.b32  	%r46, %r51, 1;
	shl.b32 	%r52, %r47, 3;
	and.b32  	%r53, %r52, 8;
	add.s32 	%r45, %r54, %r53;
	// begin inline asm
	{
.reg .pred                P1;
LAB_WAIT:
mbarrier.try_wait.parity.shared::cta.b64 P1, [%r45], %r46;
@P1                       bra.uni DONE;
bra.uni                   LAB_WAIT;
DONE:
}

	// end inline asm
	ld.shared.u32 	%r55, [%r50];
	add.s32 	%r94, %r55, %r94;
	shl.b64 	%rd81, %rd163, 3;
	and.b64  	%rd82, %rd81, 8;
	cvta.shared.u64 	%rd84, %rd83;
	add.s64 	%rd79, %rd84, %rd82;
	// begin inline asm
	cvta.to.shared.u64 %rd78, %rd79;
	// end inline asm
	// begin inline asm
	mbarrier.arrive.shared::cta.b64 _, [%rd78];
	// end inline asm
	add.s64 	%rd163, %rd163, 1;
	add.s32 	%r92, %r92, 512;
	add.s64 	%rd162, %rd162, -1;
	setp.ne.s64 	%p10, %rd162, 0;
	@%p10 bra 	$L__BB7_23;
$L__BB7_24:
	cvt.s64.s32 	%rd164, %r94;
$L__BB7_25:
	cvta.to.global.u64 	%rd85, %rd56;
	shl.b64 	%rd86, %rd23, 3;
	add.s64 	%rd87, %rd85, %rd86;
	st.global.u64 	[%rd87], %rd164;
$L__BB7_26:
	ret;

}
	// .globl	_Z13tma_bw_kernelILi4ELi512EEvPKhPym
.visible .entry _Z13tma_bw_kernelILi4ELi512EEvPKhPym(
	.param .u64 .ptr .align 1 _Z13tma_bw_kernelILi4ELi512EEvPKhPym_param_0,
	.param .u64 .ptr .align 1 _Z13tma_bw_kernelILi4ELi512EEvPKhPym_param_1,
	.param .u64 _Z13tma_bw_kernelILi4ELi512EEvPKhPym_param_2
)
{
	.reg .pred 	%p<23>;
	.reg .b32 	%r<120>;
	.reg .b64 	%rd<179>;
	// demoted variable
	.shared .align 8 .b8 _ZZ13tma_bw_kernelILi4ELi512EEvPKhPymE7fwd_bar[32];
	// demoted variable
	.shared .align 8 .b8 _ZZ13tma_bw_kernelILi4ELi512EEvPKhPymE7bwd_bar[32];
	ld.param.u64 	%rd59, [_Z13tma_bw_kernelILi4ELi512EEvPKhPym_param_0];
	ld.param.u64 	%rd60, [_Z13tma_bw_kernelILi4ELi512EEvPKhPym_param_1];
	ld.param.u64 	%rd61, [_Z13tma_bw_kernelILi4ELi512EEvPKhPym_param_2];
	mov.u32 	%r1, %tid.x;
	setp.ne.s32 	%p1, %r1, 0;
	@%p1 bra 	$L__BB8_2;
	mov.u32 	%r23, _ZZ13tma_bw_kernelILi4ELi512EEvPKhPymE7fwd_bar;
	mov.b32 	%r38, 1;
	// begin inline asm
	mbarrier.init.shared::cta.b64 [%r23], %r38;

	// end inline asm
	mov.u32 	%r25, _ZZ13tma_bw_kernelILi4ELi512EEvPKhPymE7bwd_bar;
	// begin inline asm
	mbarrier.init.shared::cta.b64 [%r25], %r38;

	// end inline asm
	add.s32 	%r27, %r23, 8;
	// begin inline asm
	mbarrier.init.shared::cta.b64 [%r27], %r38;

	// end inline asm
	add.s32 	%r29, %r25, 8;
	// begin inline asm
	mbarrier.init.shared::cta.b64 [%r29], %r38;

	// end inline asm
	add.s32 	%r31, %r23, 16;
	// begin inline asm
	mbarrier.init.shared::cta.b64 [%r31], %r38;

	// end inline asm
	add.s32 	%r33, %r25, 16;
	// begin inline asm
	mbarrier.init.shared::cta.b64 [%r33], %r38;

	// end inline asm
	add.s32 	%r35, %r23, 24;
	// begin inline asm
	mbarrier.init.shared::cta.b64 [%r35], %r38;

	// end inline asm
	add.s32 	%r37, %r25, 24;
	// begin inline asm
	mbarrier.init.shared::cta.b64 [%r37], %r38;

	// end inline asm
$L__BB8_2:
	setp.ne.s32 	%p2, %r1, 0;
	bar.sync 	0;
	shr.u64 	%rd1, %rd61, 9;
	@%p2 bra 	$L__BB8_13;
	mov.u32 	%r80, %ctaid.x;
	cvt.u64.u32 	%rd173, %r80;
	setp.le.u64 	%p11, %rd1, %rd173;
	@%p11 bra 	$L__BB8_26;
	mov.u32 	%r81, %nctaid.x;
	cvt.u64.u32 	%rd3, %r81;
	add.s64 	%rd4, %rd173, %rd3;
	max.u64 	%rd90, %rd1, %rd4;
	setp.lt.u64 	%p12, %rd4, %rd1;
	selp.u64 	%rd5, 1, 0, %p12;
	add.s64 	%rd91, %rd4, %rd5;
	sub.s64 	%rd6, %rd90, %rd91;
	and.b64  	%rd92, %rd6, -4294967296;
	setp.ne.s64 	%p13, %rd92, 0;
	@%p13 bra 	$L__BB8_6;
	cvt.u32.u64 	%r82, %rd3;
	cvt.u32.u64 	%r83, %rd6;
	div.u32 	%r84, %r83, %r82;
	cvt.u64.u32 	%rd162, %r84;
	bra.uni 	$L__BB8_7;
$L__BB8_6:
	div.u64 	%rd162, %rd6, %rd3;
$L__BB8_7:
	add.s64 	%rd94, %rd162, %rd5;
	add.s64 	%rd10, %rd94, 1;
	and.b64  	%rd174, %rd10, 3;
	setp.lt.u64 	%p14, %rd94, 3;
	mov.b64 	%rd178, 0;
	@%p14 bra 	$L__BB8_10;
	and.b64  	%rd178, %rd10, -4;
	neg.s64 	%rd13, %rd178;
	shl.b64 	%rd96, %rd3, 10;
	shl.b64 	%rd14, %rd173, 9;
	add.s64 	%rd15, %rd96, %rd14;
	shl.b64 	%rd16, %rd3, 11;
	mad.lo.s64 	%rd17, %rd3, 1536, %rd14;
	shl.b64 	%rd18, %rd4, 9;
	mov.b64 	%rd164, 0;
	mov.u32 	%r85, _ZZ13tma_bw_kernelILi4ELi512EEvPKhPymE7bwd_bar;
	mov.u32 	%r87, _ZZ13tma_bw_kernelILi4ELi512EEvPKhPymE7fwd_bar;
	mov.u32 	%r101, smem;
	add.s32 	%r89, %r85, 8;
	add.s32 	%r91, %r87, 8;
	add.s32 	%r93, %r85, 16;
	mov.u64 	%rd163, %rd59;
$L__BB8_9:
	add.s64 	%rd100, %rd163, %rd14;
	and.b64  	%rd133, %rd164, 4;
	setp.eq.s64 	%p15, %rd133, 0;
	selp.u32 	%r86, 1, 0, %p15;
	// begin inline asm
	{
.reg .pred                P1;
LAB_WAIT:
mbarrier.try_wait.parity.shared::cta.b64 P1, [%r85], %r86;
@P1                       bra.uni DONE;
bra.uni                   LAB_WAIT;
DONE:
}

	// end inline asm
	mov.b32 	%r100, 512;
	// begin inline asm
	mbarrier.arrive.expect_tx.shared::cta.b64 _, [%r87], %r100;

	// end inline asm
	cvt.u64.u32 	%rd134, %r101;
	cvta.shared.u64 	%rd98, %rd134;
	// begin inline asm
	cvta.to.shared.u64 %rd97, %rd98;
	// end inline asm
	// begin inline asm
	cvta.to.global.u64 %rd99, %rd100;
	// end inline asm
	cvt.u64.u32 	%rd135, %r87;
	cvta.shared.u64 	%rd102, %rd135;
	// begin inline asm
	cvta.to.shared.u64 %rd101, %rd102;
	// end inline asm
	// begin inline asm
	cp.async.bulk.shared::cta.global.mbarrier::complete_tx::bytes [%rd97], [%rd99], 512, [%rd101];
	// end inline asm
	add.s64 	%rd136, %rd173, %rd3;
	add.s64 	%rd137, %rd164, 1;
	add.s64 	%rd109, %rd163, %rd18;
	and.b64  	%rd138, %rd137, 4;
	setp.eq.s64 	%p16, %rd138, 0;
	selp.u32 	%r90, 1, 0, %p16;
	// begin inline asm
	{
.reg .pred                P1;
LAB_WAIT:
mbarrier.try_wait.parity.shared::cta.b64 P1, [%r89], %r90;
@P1                       bra.uni DONE;
bra.uni                   LAB_WAIT;
DONE:
}

	// end inline asm
	// begin inline asm
	mbarrier.arrive.expect_tx.shared::cta.b64 _, [%r91], %r100;

	// end inline asm
	add.s64 	%rd107, %rd98, 512;
	// begin inline asm
	cvta.to.shared.u64 %rd106, %rd107;
	// end inline asm
	// begin inline asm
	cvta.to.global.u64 %rd108, %rd109;
	// end inline asm
	add.s64 	%rd111, %rd102, 8;
	// begin inline asm
	cvta.to.shared.u64 %rd110, %rd111;
	// end inline asm
	// begin inline asm
	cp.async.bulk.shared::cta.global.mbarrier::complete_tx::bytes [%rd106], [%rd108], 512, [%rd110];
	// end inline asm
	add.s64 	%rd139, %rd136, %rd3;
	add.s64 	%rd140, %rd164, 2;
	add.s64 	%rd118, %rd163, %rd15;
	and.b64  	%rd141, %rd140, 4;
	setp.eq.s64 	%p17, %rd141, 0;
	selp.u32 	%r94, 1, 0, %p17;
	// begin inline asm
	{
.reg .pred                P1;
LAB_WAIT:
mbarrier.try_wait.parity.shared::cta.b64 P1, [%r93], %r94;
@P1                       bra.uni DONE;
bra.uni                   LAB_WAIT;
DONE:
}

	// end inline asm
	add.s32 	%r95, %r87, 16;
	// begin inline asm
	mbarrier.arrive.expect_tx.shared::cta.b64 _, [%r95], %r100;

	// end inline asm
	add.s64 	%rd116, %rd98, 1024;
	// begin inline asm
	cvta.to.shared.u64 %rd115, %rd116;
	// end inline asm
	// begin inline asm
	cvta.to.global.u64 %rd117, %rd118;
	// end inline asm
	add.s64 	%rd120, %rd102, 16;
	// begin inline asm
	cvta.to.shared.u64 %rd119, %rd120;
	// end inline asm
	// begin inline asm
	cp.async.bulk.shared::cta.global.mbarrier::complete_tx::bytes [%rd115], [%rd117], 512, [%rd119];
	// end inline asm
	add.s64 	%rd142, %rd139, %rd3;
	add.s64 	%rd143, %rd164, 3;
	add.s64 	%rd127, %rd163, %rd17;
	and.b64  	%rd144, %rd143, 4;
	setp.eq.s64 	%p18, %rd144, 0;
	selp.u32 	%r98, 1, 0, %p18;
	add.s32 	%r97, %r85, 24;
	// begin inline asm
	{
.reg .pred                P1;
LAB_WAIT:
mbarrier.try_wait.parity.shared::cta.b64 P1, [%r97], %r98;
@P1                       bra.uni DONE;
bra.uni                   LAB_WAIT;
DONE:
}

	// end inline asm
	add.s32 	%r99, %r87, 24;
	// begin inline asm
	mbarrier.arrive.expect_tx.shared::cta.b64 _, [%r99], %r100;

	// end inline asm
	add.s64 	%rd125, %rd98, 1536;
	// begin inline asm
	cvta.to.shared.u64 %rd124, %rd125;
	// end inline asm
	// begin inline asm
	cvta.to.global.u64 %rd126, %rd127;
	// end inline asm
	add.s64 	%rd129, %rd102, 24;
	// begin inline asm
	cvta.to.shared.u64 %rd128, %rd129;
	// end inline asm
	// begin inline asm
	cp.async.bulk.shared::cta.global.mbarrier::complete_tx::bytes [%rd124], [%rd126], 512, [%rd128];
	// end inline asm
	add.s64 	%rd173, %rd142, %rd3;
	add.s64 	%rd164, %rd164, 4;
	add.s64 	%rd145, %rd13, %rd164;
	add.s64 	%rd163, %rd163, %rd16;
	setp.eq.s64 	%p19, %rd145, 0;
	@%p19 bra 	$L__BB8_10;
	bra.uni 	$L__BB8_9;
$L__BB8_10:
	setp.eq.s64 	%p20, %rd174, 0;
	@%p20 bra 	$L__BB8_26;
	shl.b64 	%rd176, %rd178, 9;
	shl.b64 	%rd147, %rd173, 9;
	add.s64 	%rd175, %rd59, %rd147;
	shl.b64 	%rd48, %rd3, 9;
	mov.u32 	%r119, _ZZ13tma_bw_kernelILi4ELi512EEvPKhPymE7fwd_bar;
	cvt.u64.u32 	%rd148, %r119;
	cvta.shared.u64 	%rd177, %rd148;
	mov.u32 	%r118, _ZZ13tma_bw_kernelILi4ELi512EEvPKhPymE7bwd_bar;
	mov.u32 	%r108, smem;
$L__BB8_12:
	.pragma "nounroll";
	and.b64  	%rd158, %rd176, 1536;
	cvt.u64.u32 	%rd159, %r108;
	cvta.shared.u64 	%rd160, %rd159;
	add.s64 	%rd150, %rd160, %rd158;
	and.b64  	%rd161, %rd178, 4;
	setp.eq.s64 	%p21, %rd161, 0;
	selp.u32 	%r105, 1, 0, %p21;
	// begin inline asm
	{
.reg .pred                P1;
LAB_WAIT:
mbarrier.try_wait.parity.shared::cta.b64 P1, [%r118], %r105;
@P1                       bra.uni DONE;
bra.uni                   LAB_WAIT;
DONE:
}

	// end inline asm
	mov.b32 	%r107, 512;
	// begin inline asm
	mbarrier.arrive.expect_tx.shared::cta.b64 _, [%r119], %r107;

	// end inline asm
	// begin inline asm
	cvta.to.shared.u64 %rd149, %rd150;
	// end inline asm
	// begin inline asm
	cvta.to.global.u64 %rd151, %rd175;
	// end inline asm
	// begin inline asm
	cvta.to.shared.u64 %rd153, %rd177;
	// end inline asm
	// begin inline asm
	cp.async.bulk.shared::cta.global.mbarrier::complete_tx::bytes [%rd149], [%rd151], 512, [%rd153];
	// end inline asm
	add.s64 	%rd178, %rd178, 1;
	add.s64 	%rd177, %rd177, 8;
	add.s32 	%r119, %r119, 8;
	add.s32 	%r118, %r118, 8;
	add.s64 	%rd176, %rd176, 512;
	add.s64 	%rd175, %rd175, %rd48;
	add.s64 	%rd174, %rd174, -1;
	setp.ne.s64 	%p22, %rd174, 0;
	@%p22 bra 	$L__BB8_12;
	bra.uni 	$L__BB8_26;
$L__BB8_13:
	setp.ne.s32 	%p3, %r1, 32;
	@%p3 bra 	$L__BB8_26;
	mov.u32 	%r39, %ctaid.x;
	cvt.u64.u32 	%rd25, %r39;
	setp.le.u64 	%p4, %rd1, %rd25;
	mov.b64 	%rd171, 0;
	@%p4 bra 	$L__BB8_25;
	mov.u32 	%r40, %nctaid.x;
	cvt.u64.u32 	%rd26, %r40;
	add.s64 	%rd63, %rd25, %rd26;
	max.u64 	%rd64, %rd1, %rd63;
	setp.lt.u64 	%p5, %rd63, %rd1;
	selp.u64 	%rd27, 1, 0, %p5;
	add.s64 	%rd65, %rd63, %rd27;
	sub.s64 	%rd28, %rd64, %rd65;
	and.b64  	%rd66, %rd28, -4294967296;
	setp.ne.s64 	%p6, %rd66, 0;
	@%p6 bra 	$L__BB8_17;
	cvt.u32.u64 	%r41, %rd26;
	cvt.u32.u64 	%r42, %rd28;
	div.u32 	%r43, %r42, %r41;
	cvt.u64.u32 	%rd166, %r43;
	bra.uni 	$L__BB8_18;
$L__BB8_17:
	div.u64 	%rd166, %rd28, %rd26;
$L__BB8_18:
	add.s64 	%rd68, %rd166, %rd27;
	add.s64 	%rd32, %rd68, 1;
	and.b64  	%rd169, %rd32, 3;
	setp.lt.u64 	%p7, %rd68, 3;
	mov.b32 	%r117, 0;
	mov.b64 	%rd168, 0;
	@%p7 bra 	$L__BB8_21;
	and.b64  	%rd168, %rd32, -4;
	mov.b32 	%r117, 0;
	mov.b32 	%r109, 1;
	mov.u32 	%r48, _ZZ13tma_bw_kernelILi4ELi512EEvPKhPymE7fwd_bar;
	mov.u32 	%r60, _ZZ13tma_bw_kernelILi4ELi512EEvPKhPymE7bwd_bar;
	add.s32 	%r50, %r48, 8;
	mov.u64 	%rd167, %rd168;
$L__BB8_20:
	add.s32 	%r56, %r109, -1;
	shr.u32 	%r57, %r56, 2;
	and.b32  	%r49, %r57, 1;
	// begin inline asm
	{
.reg .pred                P1;
LAB_WAIT:
mbarrier.try_wait.parity.shared::cta.b64 P1, [%r48], %r49;
@P1                       bra.uni DONE;
bra.uni                   LAB_WAIT;
DONE:
}

	// end inline asm
	ld.shared.u32 	%r58, [smem];
	add.s32 	%r59, %r58, %r117;
	cvt.u64.u32 	%rd81, %r60;
	cvta.shared.u64 	%rd70, %rd81;
	// begin inline asm
	cvta.to.shared.u64 %rd69, %rd70;
	// end inline asm
	// begin inline asm
	mbarrier.arrive.shared::cta.b64 _, [%rd69];
	// end inline asm
	add.s32 	%r61, %r109, 2;
	shr.u32 	%r62, %r109, 2;
	and.b32  	%r51, %r62, 1;
	// begin inline asm
	{
.reg .pred                P1;
LAB_WAIT:
mbarrier.try_wait.parity.shared::cta.b64 P1, [%r50], %r51;
@P1                       bra.uni DONE;
bra.uni                   LAB_WAIT;
DONE:
}

	// end inline asm
	ld.shared.u32 	%r63, [smem+512];
	add.s32 	%r64, %r63, %r59;
	add.s64 	%rd73, %rd70, 8;
	// begin inline asm
	cvta.to.shared.u64 %rd72, %rd73;
	// end inline asm
	// begin inline asm
	mbarrier.arrive.shared::cta.b64 _, [%rd72];
	// end inline asm
	add.s32 	%r65, %r109, 1;
	shr.u32 	%r66, %r65, 2;
	and.b32  	%r53, %r66, 1;
	add.s32 	%r52, %r48, 16;
	// begin inline asm
	{
.reg .pred                P1;
LAB_WAIT:
mbarrier.try_wait.parity.shared::cta.b64 P1, [%r52], %r53;
@P1                       bra.uni DONE;
bra.uni                   LAB_WAIT;
DONE:
}

	// end inline asm
	ld.shared.u32 	%r67, [smem+1024];
	add.s32 	%r68, %r67, %r64;
	add.s64 	%rd76, %rd70, 16;
	// begin inline asm
	cvta.to.shared.u64 %rd75, %rd76;
	// end inline asm
	// begin inline asm
	mbarrier.arrive.shared::cta.b64 _, [%rd75];
	// end inline asm
	shr.u32 	%r69, %r61, 2;
	and.b32  	%r55, %r69, 1;
	add.s32 	%r54, %r48, 24;
	// begin inline asm
	{
.reg .pred                P1;
LAB_WAIT:
mbarrier.try_wait.parity.shared::cta.b64 P1, [%r54], %r55;
@P1                       bra.uni DONE;
bra.uni                   LAB_WAIT;
DONE:
}

	// end inline asm
	ld.shared.u32 	%r70, [smem+1536];
	add.s32 	%r117, %r70, %r68;
	add.s64 	%rd79, %rd70, 24;
	// begin inline asm
	cvta.to.shared.u64 %rd78, %rd79;
	// end inline asm
	// begin inline asm
	mbarrier.arrive.shared::cta.b64 _, [%rd78];
	// end inline asm
	add.s64 	%rd167, %rd167, -4;
	add.s32 	%r109, %r109, 4;
	setp.ne.s64 	%p8, %rd167, 0;
	@%p8 bra 	$L__BB8_20;
$L__BB8_21:
	setp.eq.s64 	%p9, %rd169, 0;
	@%p9 bra 	$L__BB8_24;
	cvt.u32.u64 	%r114, %rd168;
	mov.u32 	%r72, _ZZ13tma_bw_kernelILi4ELi512EEvPKhPymE7bwd_bar;
	cvt.u64.u32 	%rd83, %r72;
	cvta.shared.u64 	%rd170, %rd83;
	shl.b32 	%r113, %r114, 9;
	mov.u32 	%r115, _ZZ13tma_bw_kernelILi4ELi512EEvPKhPymE7fwd_bar;
	mov.u32 	%r76, smem;
$L__BB8_23:
	.pragma "nounroll";
	and.b32  	%r75, %r113, 1536;
	add.s32 	%r77, %r76, %r75;
	shr.u32 	%r78, %r114, 2;
	and.b32  	%r74, %r78, 1;
	// begin inline asm
	{
.reg .pred                P1;
LAB_WAIT:
mbarrier.try_wait.parity.shared::cta.b64 P1, [%r115], %r74;
@P1                       bra.uni DONE;
bra.uni                   LAB_WAIT;
DONE:
}

	// end inline asm
	ld.shared.u32 	%r79, [%r77];
	add.s32 	%r117, %r79, %r117;
	// begin inline asm
	cvta.to.shared.u64 %rd84, %rd170;
	// end inline asm
	// begin inline asm
	mbarrier.arrive.shared::cta.b64 _, [%rd84];
	// end inline asm
	add.s64 	%rd170, %rd170, 8;
	add.s32 	%r115, %r115, 8;
	add.s32 	%r114, %r114, 1;
	add.s32 	%r113, %r113, 512;
	add.s64 	%rd169, %rd169, -1;
	setp.ne.s64 	%p10, %rd169, 0;
	@%p10 bra 	$L__BB8_23;
$L__BB8_24:
	cvt.s64.s32 	%rd171, %r117;
$L__BB8_25:
	cvta.to.global.u64 	%rd87, %rd60;
	shl.b64 	%rd88, %rd25, 3;
	add.s64 	%rd89, %rd87, %rd88;
	st.global.u64 	[%rd89], %rd171;
$L__BB8_26:
	ret;

}
	// .globl	_Z13tma_bw_kernelILi8ELi512EEvPKhPym
.visible .entry _Z13tma_bw_kernelILi8ELi512EEvPKhPym(
	.param .u64 .ptr .align 1 _Z13tma_bw_kernelILi8ELi512EEvPKhPym_param_0,
	.param .u64 .ptr .align 1 _Z13tma_bw_kernelILi8ELi512EEvPKhPym_param_1,
	.param .u64 _Z13tma_bw_kernelILi8ELi512EEvPKhPym_param_2
)
{
	.reg .pred 	%p<23>;
	.reg .b16 	%rs<5>;
	.reg .b32 	%r<181>;
	.reg .b64 	%rd<214>;
	// demoted variable
	.shared .align 8 .b8 _ZZ13tma_bw_kernelILi8ELi512EEvPKhPymE7fwd_bar[64];
	// demoted variable
	.shared .align 8 .b8 _ZZ13tma_bw_kernelILi8ELi512EEvPKhPymE7bwd_bar[64];
	ld.param.u64 	%rd63, [_Z13tma_bw_kernelILi8ELi512EEvPKhPym_param_0];
	ld.param.u64 	%rd64, [_Z13tma_bw_kernelILi8ELi512EEvPKhPym_param_1];
	ld.param.u64 	%rd65, [_Z13tma_bw_kernelILi8ELi512EEvPKhPym_param_2];
	mov.u32 	%r1, %tid.x;
	setp.ne.s32 	%p1, %r1, 0;
	@%p1 bra 	$L__BB9_2;
	mov.u32 	%r28, _ZZ13tma_bw_kernelILi8ELi512EEvPKhPymE7fwd_bar;
	mov.b32 	%r59, 1;
	// begin inline asm
	mbarrier.init.shared::cta.b64 [%r28], %r59;

	// end inline asm
	mov.u32 	%r30, _ZZ13tma_bw_kernelILi8ELi512EEvPKhPymE7bwd_bar;
	// begin inline asm
	mbarrier.init.shared::cta.b64 [%r30], %r59;

	// end inline asm
	add.s32 	%r32, %r28, 8;
	// begin inline asm
	mbarrier.init.shared::cta.b64 [%r32], %r59;

	// end inline asm
	add.s32 	%r34, %r30, 8;
	// begin inline asm
	mbarrier.init.shared::cta.b64 [%r34], %r59;

	// end inline asm
	add.s32 	%r36, %r28, 16;
	// begin inline asm
	mbarrier.init.shared::cta.b64 [%r36], %r59;

	// end inline asm
	add.s32 	%r38, %r30, 16;
	// begin inline asm
	mbarrier.init.shared::cta.b64 [%r38], %r59;

	// end inline asm
	add.s32 	%r40, %r28, 24;
	// begin inline asm
	mbarrier.init.shared::cta.b64 [%r40], %r59;

	// end inline asm
	add.s32 	%r42, %r30, 24;
	// begin inline asm
	mbarrier.init.shared::cta.b64 [%r42], %r59;

	// end inline asm
	add.s32 	%r44, %r28, 32;
	// begin inline asm
	mbarrier.init.shared::cta.b64 [%r44], %r59;

	// end inline asm
	add.s32 	%r46, %r30, 32;
	// begin inline asm
	mbarrier.init.shared::cta.b64 [%r46], %r59;

	// end inline asm
	add.s32 	%r48, %r28, 40;
	// begin inline asm
	mbarrier.init.shared::cta.b64 [%r48], %r59;

	// end inline asm
	add.s32 	%r50, %r30, 40;
	// begin inline asm
	mbarrier.init.shared::cta.b64 [%r50], %r59;

	// end inline asm
	add.s32 	%r52, %r28, 48;
	// begin inline asm
	mbarrier.init.shared::cta.b64 [%r52], %r59;

	// end inline asm
	add.s32 	%r54, %r30, 48;
	// begin inline asm
	mbarrier.init.shared::cta.b64 [%r54], %r59;

	// end inline asm
	add.s32 	%r56, %r28, 56;
	// begin inline asm
	mbarrier.init.shared::cta.b64 [%r56], %r59;

	// end inline asm
	add.s32 	%r58, %r30, 56;
	// begin inline asm
	mbarrier.init.shared::cta.b64 [%r58], %r59;

	// end inline asm
$L__BB9_2:
	setp.ne.s32 	%p2, %r1, 0;
	bar.sync 	0;
	shr.u64 	%rd1, %rd65, 9;
	@%p2 bra 	$L__BB9_13;
	mov.u32 	%r126, %ctaid.x;
	cvt.u64.u32 	%rd208, %r126;
	setp.le.u64 	%p11, %rd1, %rd208;
	@%p11 bra 	$L__BB9_26;
	mov.u32 	%r127, %nctaid.x;
	cvt.u64.u32 	%rd3, %r127;
	add.s64 	%rd4, %rd208, %rd3;
	max.u64 	%rd106, %rd1, %rd4;
	setp.lt.u64 	%p12, %rd4, %rd1;
	selp.u64 	%rd5, 1, 0, %p12;
	add.s64 	%rd107, %rd4, %rd5;
	sub.s64 	%rd6, %rd106, %rd107;
	and.b64  	%rd108, %rd6, -4294967296;
	setp.ne.s64 	%p13, %rd108, 0;
	@%p13 bra 	$L__BB9_6;
	cvt.u32.u64 	%r128, %rd3;
	cvt.u32.u64 	%r129, %rd6;
	div.u32 	%r130, %r129, %r128;
	cvt.u64.u32 	%rd196, %r130;
	bra.uni 	$L__BB9_7;
$L__BB9_6:
	div.u64 	%rd196, %rd6, %rd3;
$L__BB9_7:
	add.s64 	%rd110, %rd196, %rd5;
	add.s64 	%rd10, %rd110, 1;
	and.b64  	%rd209, %rd10, 3;
	setp.lt.u64 	%p14, %rd110, 3;
	mov.b64 	%rd213, 0;
	@%p14 bra 	$L__BB9_10;
	and.b64  	%rd213, %rd10, -4;
	neg.s64 	%rd13, %rd213;
	shl.b64 	%rd113, %rd3, 10;
	shl.b64 	%rd14, %rd208, 9;
	add.s64 	%rd15, %rd113, %rd14;
	mad.lo.s64 	%rd16, %rd3, 1536, %rd14;
	shl.b64 	%rd17, %rd4, 9;
	mov.b64 	%rd199, 0;
	mov.b64 	%rd198, 1536;
	mov.u32 	%r147, smem;
	mov.u32 	%r151, _ZZ13tma_bw_kernelILi8ELi512EEvPKhPymE7bwd_bar;
	mov.u32 	%r152, _ZZ13tma_bw_kernelILi8ELi512EEvPKhPymE7fwd_bar;
	mov.u64 	%rd197, %rd63;
$L__BB9_9:
	add.s64 	%rd150, %rd198, -1536;
	and.b64  	%rd151, %rd150, 2048;
	cvt.u64.u32 	%rd152, %r147;
	cvta.shared.u64 	%rd153, %rd152;
	add.s64 	%rd115, %rd153, %rd151;
	add.s64 	%rd117, %rd197, %rd14;
	and.b64  	%rd154, %rd199, 8;
	setp.eq.s64 	%p15, %rd154, 0;
	selp.u32 	%r132, 1, 0, %p15;
	cvt.u32.u64 	%r148, %rd199;
	shl.b32 	%r149, %r148, 3;
	and.b32  	%r150, %r149, 32;
	add.s32 	%r131, %r151, %r150;
	// begin inline asm
	{
.reg .pred                P1;
LAB_WAIT:
mbarrier.try_wait.parity.shared::cta.b64 P1, [%r131], %r132;
@P1                       bra.uni DONE;
bra.uni                   LAB_WAIT;
DONE:
}

	// end inline asm
	shl.b64 	%rd155, %rd199, 3;
	and.b64  	%rd156, %rd155, 32;
	cvt.u64.u32 	%rd157, %r152;
	cvta.shared.u64 	%rd158, %rd157;
	add.s64 	%rd119, %rd158, %rd156;
	add.s32 	%r133, %r152, %r150;
	mov.b32 	%r146, 512;
	// begin inline asm
	mbarrier.arrive.expect_tx.shared::cta.b64 _, [%r133], %r146;

	// end inline asm
	// begin inline asm
	cvta.to.shared.u64 %rd114, %rd115;
	// end inline asm
	// begin inline asm
	cvta.to.global.u64 %rd116, %rd117;
	// end inline asm
	// begin inline asm
	cvta.to.shared.u64 %rd118, %rd119;
	// end inline asm
	// begin inline asm
	cp.async.bulk.shared::cta.global.mbarrier::complete_tx::bytes [%rd114], [%rd116], 512, [%rd118];
	// end inline asm
	add.s64 	%rd159, %rd208, %rd3;
	add.s64 	%rd160, %rd199, 1;
	add.s64 	%rd161, %rd198, -1024;
	and.b64  	%rd162, %rd161, 2560;
	add.s64 	%rd124, %rd153, %rd162;
	add.s64 	%rd126, %rd197, %rd17;
	and.b64  	%rd163, %rd160, 8;
	setp.eq.s64 	%p16, %rd163, 0;
	selp.u32 	%r136, 1, 0, %p16;
	cvt.u32.u64 	%r153, %rd160;
	shl.b32 	%r154, %r153, 3;
	and.b32  	%r155, %r154, 40;
	add.s32 	%r135, %r151, %r155;
	// begin inline asm
	{
.reg .pred                P1;
LAB_WAIT:
mbarrier.try_wait.parity.shared::cta.b64 P1, [%r135], %r136;
@P1                       bra.uni DONE;
bra.uni                   LAB_WAIT;
DONE:
}

	// end inline asm
	shl.b64 	%rd164, %rd160, 3;
	and.b64  	%rd165, %rd164, 40;
	add.s64 	%rd128, %rd158, %rd165;
	add.s32 	%r137, %r152, %r155;
	// begin inline asm
	mbarrier.arrive.expect_tx.shared::cta.b64 _, [%r137], %r146;

	// end inline asm
	// begin inline asm
	cvta.to.shared.u64 %rd123, %rd124;
	// end inline asm
	// begin inline asm
	cvta.to.global.u64 %rd125, %rd126;
	// end inline asm
	// begin inline asm
	cvta.to.shared.u64 %rd127, %rd128;
	// end inline asm
	// begin inline asm
	cp.async.bulk.shared::cta.global.mbarrier::complete_tx::bytes [%rd123], [%rd125], 512, [%rd127];
	// end inline asm
	add.s64 	%rd166, %rd159, %rd3;
	add.s64 	%rd167, %rd199, 2;
	add.s64 	%rd168, %rd198, -512;
	and.b64  	%rd169, %rd168, 3072;
	add.s64 	%rd133, %rd153, %rd169;
	add.s64 	%rd135, %rd197, %rd15;
	and.b64  	%rd170, %rd167, 8;
	setp.eq.s64 	%p17, %rd170, 0;
	selp.u32 	%r140, 1, 0, %p17;
	cvt.u32.u64 	%r156, %rd167;
	shl.b32 	%r157, %r156, 3;
	and.b32  	%r158, %r157, 48;
	add.s32 	%r139, %r151, %r158;
	// begin inline asm
	{
.reg .pred                P1;
LAB_WAIT:
mbarrier.try_wait.parity.shared::cta.b64 P1, [%r139], %r140;
@P1                       bra.uni DONE;
bra.uni                   LAB_WAIT;
DONE:
}

	// end inline asm
	shl.b64 	%rd171, %rd167, 3;
	and.b64  	%rd172, %rd171, 48;
	add.s64 	%rd137, %rd158, %rd172;
	add.s32 	%r141, %r152, %r158;
	// begin inline asm
	mbarrier.arrive.expect_tx.shared::cta.b64 _, [%r141], %r146;

	// end inline asm
	// begin inline asm
	cvta.to.shared.u64 %rd132, %rd133;
	// end inline asm
	// begin inline asm
	cvta.to.global.u64 %rd134, %rd135;
	// end inline asm
	// begin inline asm
	cvta.to.shared.u64 %rd136, %rd137;
	// end inline asm
	// begin inline asm
	cp.async.bulk.shared::cta.global.mbarrier::complete_tx::bytes [%rd132], [%rd134], 512, [%rd136];
	// end inline asm
	add.s64 	%rd173, %rd166, %rd3;
	add.s64 	%rd174, %rd199, 3;
	and.b64  	%rd175, %rd198, 3584;
	add.s64 	%rd142, %rd153, %rd175;
	add.s64 	%rd144, %rd197, %rd16;
	and.b64  	%rd176, %rd174, 8;
	setp.eq.s64 	%p18, %rd176, 0;
	selp.u32 	%r144, 1, 0, %p18;
	add.s32 	%r143, %r135, 16;
	// begin inline asm
	{
.reg .pred                P1;
LAB_WAIT:
mbarrier.try_wait.parity.shared::cta.b64 P1, [%r143], %r144;
@P1                       bra.uni DONE;
bra.uni                   LAB_WAIT;
DONE:
}

	// end inline asm
	add.s64 	%rd146, %rd128, 16;
	add.s32 	%r145, %r137, 16;
	// begin inline asm
	mbarrier.arrive.expect_tx.shared::cta.b64 _, [%r145], %r146;

	// end inline asm
	// begin inline asm
	cvta.to.shared.u64 %rd141, %rd142;
	// end inline asm
	// begin inline asm
	cvta.to.global.u64 %rd143, %rd144;
	// end inline asm
	// begin inline asm
	cvta.to.shared.u64 %rd145, %rd146;
	// end inline asm
	// begin inline asm
	cp.async.bulk.shared::cta.global.mbarrier::complete_tx::bytes [%rd141], [%rd143], 512, [%rd145];
	// end inline asm
	add.s64 	%rd208, %rd173, %rd3;
	add.s64 	%rd199, %rd199, 4;
	add.s64 	%rd177, %rd13, %rd199;
	add.s64 	%rd198, %rd198, 2048;
	shl.b64 	%rd178, %rd3, 11;
	add.s64 	%rd197, %rd197, %rd178;
	setp.eq.s64 	%p19, %rd177, 0;
	@%p19 bra 	$L__BB9_10;
	bra.uni 	$L__BB9_9;
$L__BB9_10:
	setp.eq.s64 	%p20, %rd209, 0;
	@%p20 bra 	$L__BB9_26;
	cvt.u32.u64 	%r159, %rd213;
	and.b32  	%r160, %r159, 7;
	mul.wide.u32 	%rd179, %r160, 8;
	mov.u32 	%r161, _ZZ13tma_bw_kernelILi8ELi512EEvPKhPymE7fwd_bar;
	cvt.u64.u32 	%rd180, %r161;
	cvta.shared.u64 	%rd181, %rd180;
	add.s64 	%rd212, %rd181, %rd179;
	cvt.u16.u64 	%rs3, %rd213;
	and.b16  	%rs4, %rs3, 7;
	mul.wide.u16 	%r162, %rs4, 8;
	add.s32 	%r180, %r162, %r161;
	mov.u32 	%r163, _ZZ13tma_bw_kernelILi8ELi512EEvPKhPymE7bwd_bar;
	add.s32 	%r179, %r162, %r163;
	shl.b64 	%rd211, %rd213, 9;
	shl.b64 	%rd182, %rd208, 9;
	add.s64 	%rd210, %rd63, %rd182;
	shl.b64 	%rd52, %rd3, 9;
	mov.u32 	%r168, smem;
$L__BB9_12:
	.pragma "nounroll";
	and.b64  	%rd192, %rd211, 3584;
	cvt.u64.u32 	%rd193, %r168;
	cvta.shared.u64 	%rd194, %rd193;
	add.s64 	%rd184, %rd194, %rd192;
	and.b64  	%rd195, %rd213, 8;
	setp.eq.s64 	%p21, %rd195, 0;
	selp.u32 	%r165, 1, 0, %p21;
	// begin inline asm
	{
.reg .pred                P1;
LAB_WAIT:
mbarrier.try_wait.parity.shared::cta.b64 P1, [%r179], %r165;
@P1                       bra.uni DONE;
bra.uni                   LAB_WAIT;
DONE:
}

	// end inline asm
	mov.b32 	%r167, 512;
	// begin inline asm
	mbarrier.arrive.expect_tx.shared::cta.b64 _, [%r180], %r167;

	// end inline asm
	// begin inline asm
	cvta.to.shared.u64 %rd183, %rd184;
	// end inline asm
	// begin inline asm
	cvta.to.global.u64 %rd185, %rd210;
	// end inline asm
	// begin inline asm
	cvta.to.shared.u64 %rd187, %rd212;
	// end inline asm
	// begin inline asm
	cp.async.bulk.shared::cta.global.mbarrier::complete_tx::bytes [%rd183], [%rd185], 512, [%rd187];
	// end inline asm
	add.s64 	%rd213, %rd213, 1;
	add.s64 	%rd212, %rd212, 8;
	add.s32 	%r180, %r180, 8;
	add.s32 	%r179, %r179, 8;
	add.s64 	%rd211, %rd211, 512;
	add.s64 	%rd210, %rd210, %rd52;
	add.s64 	%rd209, %rd209, -1;
	setp.ne.s64 	%p22, %rd209, 0;
	@%p22 bra 	$L__BB9_12;
	bra.uni 	$L__BB9_26;
$L__BB9_13:
	setp.ne.s32 	%p3, %r1, 32;
	@%p3 bra 	$L__BB9_26;
	mov.u32 	%r60, %ctaid.x;
	cvt.u64.u32 	%rd26, %r60;
	setp.le.u64 	%p4, %rd1, %rd26;
	mov.b64 	%rd206, 0;
	@%p4 bra 	$L__BB9_25;
	mov.u32 	%r61, %nctaid.x;
	cvt.u64.u32 	%rd27, %r61;
	add.s64 	%rd67, %rd26, %rd27;
	max.u64 	%rd68, %rd1, %rd67;
	setp.lt.u64 	%p5, %rd67, %rd1;
	selp.u64 	%rd28, 1, 0, %p5;
	add.s64 	%rd69, %rd67, %rd28;
	sub.s64 	%rd29, %rd68, %rd69;
	and.b64  	%rd70, %rd29, -4294967296;
	setp.ne.s64 	%p6, %rd70, 0;
	@%p6 bra 	$L__BB9_17;
	cvt.u32.u64 	%r62, %rd27;
	cvt.u32.u64 	%r63, %rd29;
	div.u32 	%r64, %r63, %r62;
	cvt.u64.u32 	%rd201, %r64;
	bra.uni 	$L__BB9_18;
$L__BB9_17:
	div.u64 	%rd201, %rd29, %rd27;
$L__BB9_18:
	add.s64 	%rd72, %rd201, %rd28;
	add.s64 	%rd33, %rd72, 1;
	and.b64  	%rd204, %rd33, 3;
	setp.lt.u64 	%p7, %rd72, 3;
	mov.b32 	%r178, 0;
	mov.b64 	%rd203, 0;
	@%p7 bra 	$L__BB9_21;
	and.b64  	%rd203, %rd33, -4;
	neg.s64 	%rd36, %rd203;
	mov.b32 	%r178, 0;
	mov.b64 	%rd202, 0;
	mov.b32 	%r170, 1;
	mov.b32 	%r169, 1536;
	mov.u32 	%r82, smem;
	mov.u32 	%r88, _ZZ13tma_bw_kernelILi8ELi512EEvPKhPymE7fwd_bar;
$L__BB9_20:
	add.s32 	%r78, %r170, -1;
	add.s32 	%r79, %r169, -512;
	add.s32 	%r80, %r169, -1536;
	and.b32  	%r81, %r80, 2048;
	add.s32 	%r83, %r82, %r81;
	shr.u32 	%r84, %r78, 3;
	and.b32  	%r71, %r84, 1;
	cvt.u32.u64 	%r85, %rd202;
	shl.b32 	%r86, %r85, 3;
	and.b32  	%r87, %r86, 32;
	add.s32 	%r70, %r88, %r87;
	// begin inline asm
	{
.reg .pred                P1;
LAB_WAIT:
mbarrier.try_wait.parity.shared::cta.b64 P1, [%r70], %r71;
@P1                       bra.uni DONE;
bra.uni                   LAB_WAIT;
DONE:
}

	// end inline asm
	ld.shared.u32 	%r89, [%r83];
	add.s32 	%r90, %r89, %r178;
	shl.b64 	%rd86, %rd202, 3;
	and.b64  	%rd87, %rd86, 32;
	mov.u32 	%r91, _ZZ13tma_bw_kernelILi8ELi512EEvPKhPymE7bwd_bar;
	cvt.u64.u32 	%rd88, %r91;
	cvta.shared.u64 	%rd89, %rd88;
	add.s64 	%rd75, %rd89, %rd87;
	// begin inline asm
	cvta.to.shared.u64 %rd74, %rd75;
	// end inline asm
	// begin inline asm
	mbarrier.arrive.shared::cta.b64 _, [%rd74];
	// end inline asm
	add.s64 	%rd90, %rd202, 1;
	add.s32 	%r92, %r170, 2;
	add.s32 	%r93, %r169, -1024;
	and.b32  	%r94, %r93, 2560;
	add.s32 	%r95, %r82, %r94;
	shr.u32 	%r96, %r170, 3;
	and.b32  	%r73, %r96, 1;
	cvt.u32.u64 	%r97, %rd90;
	shl.b32 	%r98, %r97, 3;
	and.b32  	%r99, %r98, 40;
	add.s32 	%r72, %r88, %r99;
	// begin inline asm
	{
.reg .pred                P1;
LAB_WAIT:
mbarrier.try_wait.parity.shared::cta.b64 P1, [%r72], %r73;
@P1                       bra.uni DONE;
bra.uni                   LAB_WAIT;
DONE:
}

	// end inline asm
	ld.shared.u32 	%r100, [%r95];
	add.s32 	%r101, %r100, %r90;
	shl.b64 	%rd91, %rd90, 3;
	and.b64  	%rd92, %rd91, 40;
	add.s64 	%rd78, %rd89, %rd92;
	// begin inline asm
	cvta.to.shared.u64 %rd77, %rd78;
	// end inline asm
	// begin inline asm
	mbarrier.arrive.shared::cta.b64 _, [%rd77];
	// end inline asm
	add.s64 	%rd93, %rd202, 2;
	add.s32 	%r102, %r170, 1;
	and.b32  	%r103, %r79, 3072;
	add.s32 	%r104, %r82, %r103;
	shr.u32 	%r105, %r102, 3;
	and.b32  	%r75, %r105, 1;
	cvt.u32.u64 	%r106, %rd93;
	shl.b32 	%r107, %r106, 3;
	and.b32  	%r108, %r107, 48;
	add.s32 	%r74, %r88, %r108;
	// begin inline asm
	{
.reg .pred                P1;
LAB_WAIT:
mbarrier.try_wait.parity.shared::cta.b64 P1, [%r74], %r75;
@P1                       bra.uni DONE;
bra.uni                   LAB_WAIT;
DONE:
}

	// end inline asm
	ld.shared.u32 	%r109, [%r104];
	add.s32 	%r110, %r109, %r101;
	shl.b64 	%rd94, %rd93, 3;
	and.b64  	%rd95, %rd94, 48;
	add.s64 	%rd81, %rd89, %rd95;
	// begin inline asm
	cvta.to.shared.u64 %rd80, %rd81;
	// end inline asm
	// begin inline asm
	mbarrier.arrive.shared::cta.b64 _, [%rd80];
	// end inline asm
	and.b32  	%r111, %r169, 3584;
	add.s32 	%r112, %r82, %r111;
	shr.u32 	%r113, %r92, 3;
	and.b32  	%r77, %r113, 1;
	add.s32 	%r76, %r72, 16;
	// begin inline asm
	{
.reg .pred                P1;
LAB_WAIT:
mbarrier.try_wait.parity.shared::cta.b64 P1, [%r76], %r77;
@P1                       bra.uni DONE;
bra.uni                   LAB_WAIT;
DONE:
}

	// end inline asm
	ld.shared.u32 	%r114, [%r112];
	add.s32 	%r178, %r114, %r110;
	add.s64 	%rd84, %rd78, 16;
	// begin inline asm
	cvta.to.shared.u64 %rd83, %rd84;
	// end inline asm
	// begin inline asm
	mbarrier.arrive.shared::cta.b64 _, [%rd83];
	// end inline asm
	add.s64 	%rd202, %rd202, 4;
	add.s64 	%rd96, %rd36, %rd202;
	add.s32 	%r170, %r170, 4;
	add.s32 	%r169, %r169, 2048;
	setp.ne.s64 	%p8, %rd96, 0;
	@%p8 bra 	$L__BB9_20;
$L__BB9_21:
	setp.eq.s64 	%p9, %rd204, 0;
	@%p9 bra 	$L__BB9_24;
	cvt.u32.u64 	%r175, %rd203;
	and.b32  	%r115, %r175, 7;
	mul.wide.u32 	%rd97, %r115, 8;
	mov.u32 	%r116, _ZZ13tma_bw_kernelILi8ELi512EEvPKhPymE7bwd_bar;
	cvt.u64.u32 	%rd98, %r116;
	cvta.shared.u64 	%rd99, %rd98;
	add.s64 	%rd205, %rd99, %rd97;
	cvt.u16.u64 	%rs1, %rd203;
	and.b16  	%rs2, %rs1, 7;
	mul.wide.u16 	%r117, %rs2, 8;
	mov.u32 	%r118, _ZZ13tma_bw_kernelILi8ELi512EEvPKhPymE7fwd_bar;
	add.s32 	%r176, %r117, %r118;
	shl.b32 	%r174, %r175, 9;
	mov.u32 	%r122, smem;
$L__BB9_23:
	.pragma "nounroll";
	and.b32  	%r121, %r174, 3584;
	add.s32 	%r123, %r122, %r121;
	shr.u32 	%r124, %r175, 3;
	and.b32  	%r120, %r124, 1;
	// begin inline asm
	{
.reg .pred                P1;
LAB_WAIT:
mbarrier.try_wait.parity.shared::cta.b64 P1, [%r176], %r120;
@P1                       bra.uni DONE;
bra.uni                   LAB_WAIT;
DONE:
}

	// end inline asm
	ld.shared.u32 	%r125, [%r123];
	add.s32 	%r178, %r125, %r178;
	// begin inline asm
	cvta.to.shared.u64 %rd100, %rd205;
	// end inline asm
	// begin inline asm
	mbarrier.arrive.shared::cta.b64 _, [%rd100];
	// end inline asm
	add.s64 	%rd205, %rd205, 8;
	add.s32 	%r176, %r176, 8;
	add.s32 	%r175, %r175, 1;
	add.s32 	%r174, %r174, 512;
	add.s64 	%rd204, %rd204, -1;
	setp.ne.s64 	%p10, %rd204, 0;
	@%p10 bra 	$L__BB9_23;
$L__BB9_24:
	cvt.s64.s32 	%rd206, %r178;
$L__BB9_25:
	cvta.to.global.u64 	%rd103, %rd64;
	shl.b64 	%rd104, %rd26, 3;
	add.s64 	%rd105, %rd103, %rd104;
	st.global.u64 	[%rd105], %rd206;
$L__BB9_26:
	ret;

}
	// .globl	_Z13tma_bw_kernelILi16ELi512EEvPKhPym
.visible .entry _Z13tma_bw_kernelILi16ELi512EEvPKhPym(
	.param .u64 .ptr .align 1 _Z13tma_bw_kernelILi16ELi512EEvPKhPym_param_0,
	.param .u64 .ptr .align 1 _Z13tma_bw_kernelILi16ELi512EEvPKhPym_param_1,
	.param .u64 _Z13tma_bw_kernelILi16ELi512EEvPKhPym_param_2
)
{
	.reg .pred 	%p<23>;
	.reg .b16 	%rs<5>;
	.reg .b32 	%r<213>;
	.reg .b64 	%rd<214>;
	// demoted variable
	.shared .align 8 .b8 _ZZ13tma_bw_kernelILi16ELi512EEvPKhPymE7fwd_bar[128];
	// demoted variable
	.shared .align 8 .b8 _ZZ13tma_bw_kernelILi16ELi512EEvPKhPymE7bwd_bar[128];
	ld.param.u64 	%rd63, [_Z13tma_bw_kernelILi16ELi512EEvPKhPym_param_0];
	ld.param.u64 	%rd64, [_Z13tma_bw_kernelILi16ELi512EEvPKhPym_param_1];
	ld.param.u64 	%rd65, [_Z13tma_bw_kernelILi16ELi512EEvPKhPym_param_2];
	mov.u32 	%r1, %tid.x;
	setp.ne.s32 	%p1, %r1, 0;
	@%p1 bra 	$L__BB10_2;
	mov.u32 	%r28, _ZZ13tma_bw_kernelILi16ELi512EEvPKhPymE7fwd_bar;
	mov.b32 	%r91, 1;
	// begin inline asm
	mbarrier.init.shared::cta.b64 [%r28], %r91;

	// end inline asm
	mov.u32 	%r30, _ZZ13tma_bw_kernelILi16ELi512EEvPKhPymE7bwd_bar;
	// begin inline asm
	mbarrier.init.shared::cta.b64 [%r30], %r91;

	// end inline asm
	add.s32 	%r32, %r28, 8;
	// begin inline asm
	mbarrier.init.shared::cta.b64 [%r32], %r91;

	// end inline asm
	add.s32 	%r34, %r30, 8;
	// begin inline asm
	mbarrier.init.shared::cta.b64 [%r34], %r91;

	// end inline asm
	add.s32 	%r36, %r28, 16;
	// begin inline asm
	mbarrier.init.shared::cta.b64 [%r36], %r91;

	// end inline asm
	add.s32 	%r38, %r30, 16;
	// begin inline asm
	mbarrier.init.shared::cta.b64 [%r38], %r91;

	// end inline asm
	add.s32 	%r40, %r28, 24;
	// begin inline asm
	mbarrier.init.shared::cta.b64 [%r40], %r91;

	// end inline asm
	add.s32 	%r42, %r30, 24;
	// begin inline asm
	mbarrier.init.shared::cta.b64 [%r42], %r91;

	// end inline asm
	add.s32 	%r44, %r28, 32;
	// begin inline asm
	mbarrier.init.shared::cta.b64 [%r44], %r91;

	// end inline asm
	add.s32 	%r46, %r30, 32;
	// begin inline asm
	mbarrier.init.shared::cta.b64 [%r46], %r91;

	// end inline asm
	add.s32 	%r48, %r28, 40;
	// begin inline asm
	mbarrier.init.shared::cta.b64 [%r48], %r91;

	// end inline asm
	add.s32 	%r50, %r30, 40;
	// begin inline asm
	mbarrier.init.shared::cta.b64 [%r50], %r91;

	// end inline asm
	add.s32 	%r52, %r28, 48;
	// begin inline asm
	mbarrier.init.shared::cta.b64 [%r52], %r91;

	// end inline asm
	add.s32 	%r54, %r30, 48;
	// begin inline asm
	mbarrier.init.shared::cta.b64 [%r54], %r91;

	// end inline asm
	add.s32 	%r56, %r28, 56;
	// begin inline asm
	mbarrier.init.shared::cta.b64 [%r56], %r91;

	// end inline asm
	add.s32 	%r58, %r30, 56;
	// begin inline asm
	mbarrier.init.shared::cta.b64 [%r58], %r91;

	// end inline asm
	add.s32 	%r60, %r28, 64;
	// begin inline asm
	mbarrier.init.shared::cta.b64 [%r60], %r91;

	// end inline asm
	add.s32 	%r62, %r30, 64;
	// begin inline asm
	mbarrier.init.shared::cta.b64 [%r62], %r91;

	// end inline asm
	add.s32 	%r64, %r28, 72;
	// begin inline asm
	mbarrier.init.shared::cta.b64 [%r64], %r91;

	// end inline asm
	add.s32 	%r66, %r30, 72;
	// begin inline asm
	mbarrier.init.shared::cta.b64 [%r66], %r91;

	// end inline asm
	add.s32 	%r68, %r28, 80;
	// begin inline asm
	mbarrier.init.shared::cta.b64 [%r68], %r91;

	// end inline asm
	add.s32 	%r70, %r30, 80;
	// begin inline asm
	mbarrier.init.shared::cta.b64 [%r70], %r91;

	// end inline asm
	add.s32 	%r72, %r28, 88;
	// begin inline asm
	mbarrier.init.shared::cta.b64 [%r72], %r91;

	// end inline asm
	add.s32 	%r74, %r30, 88;
	// begin inline asm
	mbarrier.init.shared::cta.b64 [%r74], %r91;

	// end inline asm
	add.s32 	%r76, %r28, 96;
	// begin inline asm
	mbarrier.init.shared::cta.b64 [%r76], %r91;

	// end inline asm
	add.s32 	%r78, %r30, 96;
	// begin inline asm
	mbarrier.init.shared::cta.b64 [%r78], %r91;

	// end inline asm
	add.s32 	%r80, %r28, 104;
	// begin inline asm
	mbarrier.init.shared::cta.b64 [%r80], %r91;

	// end inline asm
	add.s32 	%r82, %r30, 104;
	// begin inline asm
	mbarrier.init.shared::cta.b64 [%r82], %r91;

	// end inline asm
	add.s32 	%r84, %r28, 112;
	// begin inline asm
	mbarrier.init.shared::cta.b64 [%r84], %r91;

	// end inline asm
	add.s32 	%r86, %r30, 112;
	// begin inline asm
	mbarrier.init.shared::cta.b64 [%r86], %r91;

	// end inline asm
	add.s32 	%r88, %r28, 120;
	// begin inline asm
	mbarrier.init.shared::cta.b64 [%r88], %r91;

	// end inline asm
	add.s32 	%r90, %r30, 120;
	// begin inline asm
	mbarrier.init.shared::cta.b64 [%r90], %r91;

	// end inline asm
$L__BB10_2:
	setp.ne.s32 	%p2, %r1, 0;
	bar.sync 	0;
	shr.u64 	%rd1, %rd65, 9;
	@%p2 bra 	$L__BB10_13;
	mov.u32 	%r158, %ctaid.x;
	cvt.u64.u32 	%rd208, %r158;
	setp.le.u64 	%p11, %rd1, %rd208;
	@%p11 bra 	$L__BB10_26;
	mov.u32 	%r159, %nctaid.x;
	cvt.u64.u32 	%rd3, %r159;
	add.s64 	%rd4, %rd208, %rd3;
	max.u64 	%rd106, %rd1, %rd4;
	setp.lt.u64 	%p12, %rd4, %rd1;
	selp.u64 	%rd5, 1, 0, %p12;
	add.s64 	%rd107, %rd4, %rd5;
	sub.s64 	%rd6, %rd106, %rd107;
	and.b64  	%rd108, %rd6, -4294967296;
	setp.ne.s64 	%p13, %rd108, 0;
	@%p13 bra 	$L__BB10_6;
	cvt.u32.u64 	%r160, %rd3;
	cvt.u32.u64 	%r161, %rd6;
	div.u32 	%r162, %r161, %r160;
	cvt.u64.u32 	%rd196, %r162;
	bra.uni 	$L__BB10_7;
$L__BB10_6:
	div.u64 	%rd196, %rd6, %rd3;
$L__BB10_7:
	add.s64 	%rd110, %rd196, %rd5;
	add.s64 	%rd10, %rd110, 1;
	and.b64  	%rd209, %rd10, 3;
	setp.lt.u64 	%p14, %rd110, 3;
	mov.b64 	%rd213, 0;
	@%p14 bra 	$L__BB10_10;
	and.b64  	%rd213, %rd10, -4;
	neg.s64 	%rd13, %rd213;
	shl.b64 	%rd113, %rd3, 10;
	shl.b64 	%rd14, %rd208, 9;
	add.s64 	%rd15, %rd113, %rd14;
	mad.lo.s64 	%rd16, %rd3, 1536, %rd14;
	shl.b64 	%rd17, %rd4, 9;
	mov.b64 	%rd199, 0;
	mov.b64 	%rd198, 1536;
	mov.u32 	%r179, smem;
	mov.u32 	%r183, _ZZ13tma_bw_kernelILi16ELi512EEvPKhPymE7bwd_bar;
	mov.u32 	%r184, _ZZ13tma_bw_kernelILi16ELi512EEvPKhPymE7fwd_bar;
	mov.u64 	%rd197, %rd63;
$L__BB10_9:
	add.s64 	%rd150, %rd198, -1536;
	and.b64  	%rd151, %rd150, 6144;
	cvt.u64.u32 	%rd152, %r179;
	cvta.shared.u64 	%rd153, %rd152;
	add.s64 	%rd115, %rd153, %rd151;
	add.s64 	%rd117, %rd197, %rd14;
	and.b64  	%rd154, %rd199, 16;
	setp.eq.s64 	%p15, %rd154, 0;
	selp.u32 	%r164, 1, 0, %p15;
	cvt.u32.u64 	%r180, %rd199;
	shl.b32 	%r181, %r180, 3;
	and.b32  	%r182, %r181, 96;
	add.s32 	%r163, %r183, %r182;
	// begin inline asm
	{
.reg .pred                P1;
LAB_WAIT:
mbarrier.try_wait.parity.shared::cta.b64 P1, [%r163], %r164;
@P1                       bra.uni DONE;
bra.uni                   LAB_WAIT;
DONE:
}

	// end inline asm
	shl.b64 	%rd155, %rd199, 3;
	and.b64  	%rd156, %rd155, 96;
	cvt.u64.u32 	%rd157, %r184;
	cvta.shared.u64 	%rd158, %rd157;
	add.s64 	%rd119, %rd158, %rd156;
	add.s32 	%r165, %r184, %r182;
	mov.b32 	%r178, 512;
	// begin inline asm
	mbarrier.arrive.expect_tx.shared::cta.b64 _, [%r165], %r178;

	// end inline asm
	// begin inline asm
	cvta.to.shared.u64 %rd114, %rd115;
	// end inline asm
	// begin inline asm
	cvta.to.global.u64 %rd116, %rd117;
	// end inline asm
	// begin inline asm
	cvta.to.shared.u64 %rd118, %rd119;
	// end inline asm
	// begin inline asm
	cp.async.bulk.shared::cta.global.mbarrier::complete_tx::bytes [%rd114], [%rd116], 512, [%rd118];
	// end inline asm
	add.s64 	%rd159, %rd208, %rd3;
	add.s64 	%rd160, %rd199, 1;
	add.s64 	%rd161, %rd198, -1024;
	and.b64  	%rd162, %rd161, 6656;
	add.s64 	%rd124, %rd153, %rd162;
	add.s64 	%rd126, %rd197, %rd17;
	and.b64  	%rd163, %rd160, 16;
	setp.eq.s64 	%p16, %rd163, 0;
	selp.u32 	%r168, 1, 0, %p16;
	cvt.u32.u64 	%r185, %rd160;
	shl.b32 	%r186, %r185, 3;
	and.b32  	%r187, %r186, 104;
	add.s32 	%r167, %r183, %r187;
	// begin inline asm
	{
.reg .pred                P1;
LAB_WAIT:
mbarrier.try_wait.parity.shared::cta.b64 P1, [%r167], %r168;
@P1                       bra.uni DONE;
bra.uni                   LAB_WAIT;
DONE:
}

	// end inline asm
	shl.b64 	%rd164, %rd160, 3;
	and.b64  	%rd165, %rd164, 104;
	add.s64 	%rd128, %rd158, %rd165;
	add.s32 	%r169, %r184, %r187;
	// begin inline asm
	mbarrier.arrive.expect_tx.shared::cta.b64 _, [%r169], %r178;

	// end inline asm
	// begin inline asm
	cvta.to.shared.u64 %rd123, %rd124;
	// end inline asm
	// begin inline asm
	cvta.to.global.u64 %rd125, %rd126;
	// end inline asm
	// begin inline asm
	cvta.to.shared.u64 %rd127, %rd128;
	// end inline asm
	// begin inline asm
	cp.async.bulk.shared::cta.global.mbarrier::complete_tx::bytes [%rd123], [%rd125], 512, [%rd127];
	// end inline asm
	add.s64 	%rd166, %rd159, %rd3;
	add.s64 	%rd167, %rd199, 2;
	add.s64 	%rd168, %rd198, -512;
	and.b64  	%rd169, %rd168, 7168;
	add.s64 	%rd133, %rd153, %rd169;
	add.s64 	%rd135, %rd197, %rd15;
	and.b64  	%rd170, %rd167, 16;
	setp.eq.s64 	%p17, %rd170, 0;
	selp.u32 	%r172, 1, 0, %p17;
	cvt.u32.u64 	%r188, %rd167;
	shl.b32 	%r189, %r188, 3;
	and.b32  	%r190, %r189, 112;
	add.s32 	%r171, %r183, %r190;
	// begin inline asm
	{
.reg .pred                P1;
LAB_WAIT:
mbarrier.try_wait.parity.shared::cta.b64 P1, [%r171], %r172;
@P1                       bra.uni DONE;
bra.uni                   LAB_WAIT;
DONE:
}

	// end inline asm
	shl.b64 	%rd171, %rd167, 3;
	and.b64  	%rd172, %rd171, 112;
	add.s64 	%rd137, %rd158, %rd172;
	add.s32 	%r173, %r184, %r190;
	// begin inline asm
	mbarrier.arrive.expect_tx.shared::cta.b64 _, [%r173], %r178;

	// end inline asm
	// begin inline asm
	cvta.to.shared.u64 %rd132, %rd133;
	// end inline asm
	// begin inline asm
	cvta.to.global.u64 %rd134, %rd135;
	// end inline asm
	// begin inline asm
	cvta.to.shared.u64 %rd136, %rd137;
	// end inline asm
	// begin inline asm
	cp.async.bulk.shared::cta.global.mbarrier::complete_tx::bytes [%rd132], [%rd134], 512, [%rd136];
	// end inline asm
	add.s64 	%rd173, %rd166, %rd3;
	add.s64 	%rd174, %rd199, 3;
	and.b64  	%rd175, %rd198, 7680;
	add.s64 	%rd142, %rd153, %rd175;
	add.s64 	%rd144, %rd197, %rd16;
	and.b64  	%rd176, %rd174, 16;
	setp.eq.s64 	%p18, %rd176, 0;
	selp.u32 	%r176, 1, 0, %p18;
	add.s32 	%r175, %r167, 16;
	// begin inline asm
	{
.reg .pred                P1;
LAB_WAIT:
mbarrier.try_wait.parity.shared::cta.b64 P1, [%r175], %r176;
@P1                       bra.uni DONE;
bra.uni                   LAB_WAIT;
DONE:
}

	// end inline asm
	add.s64 	%rd146, %rd128, 16;
	add.s32 	%r177, %r169, 16;
	// begin inline asm
	mbarrier.arrive.expect_tx.shared::cta.b64 _, [%r177], %r178;

	// end inline asm
	// begin inline asm
	cvta.to.shared.u64 %rd141, %rd142;
	// end inline asm
	// begin inline asm
	cvta.to.global.u64 %rd143, %rd144;
	// end inline asm
	// begin inline asm
	cvta.to.shared.u64 %rd145, %rd146;
	// end inline asm
	// begin inline asm
	cp.async.bulk.shared::cta.global.mbarrier::complete_tx::bytes [%rd141], [%rd143], 512, [%rd145];
	// end inline asm
	add.s64 	%rd208, %rd173, %rd3;
	add.s64 	%rd199, %rd199, 4;
	add.s64 	%rd177, %rd13, %rd199;
	add.s64 	%rd198, %rd198, 2048;
	shl.b64 	%rd178, %rd3, 11;
	add.s64 	%rd197, %rd197, %rd178;
	setp.eq.s64 	%p19, %rd177, 0;
	@%p19 bra 	$L__BB10_10;
	bra.uni 	$L__BB10_9;
$L__BB10_10:
	setp.eq.s64 	%p20, %rd209, 0;
	@%p20 bra 	$L__BB10_26;
	cvt.u32.u64 	%r191, %rd213;
	and.b32  	%r192, %r191, 15;
	mul.wide.u32 	%rd179, %r192, 8;
	mov.u32 	%r193, _ZZ13tma_bw_kernelILi16ELi512EEvPKhPymE7fwd_bar;
	cvt.u64.u32 	%rd180, %r193;
	cvta.shared.u64 	%rd181, %rd180;
	add.s64 	%rd212, %rd181, %rd179;
	cvt.u16.u64 	%rs3, %rd213;
	and.b16  	%rs4, %rs3, 15;
	mul.wide.u16 	%r194, %rs4, 8;
	add.s32 	%r212, %r194, %r193;
	mov.u32 	%r195, _ZZ13tma_bw_kernelILi16ELi512EEvPKhPymE7bwd_bar;
	add.s32 	%r211, %r194, %r195;
	shl.b64 	%rd211, %rd213, 9;
	shl.b64 	%rd182, %rd208, 9;
	add.s64 	%rd210, %rd63, %rd182;
	shl.b64 	%rd52, %rd3, 9;
	mov.u32 	%r200, smem;
$L__BB10_12:
	.pragma "nounroll";
	and.b64  	%rd192, %rd211, 7680;
	cvt.u64.u32 	%rd193, %r200;
	cvta.shared.u64 	%rd194, %rd193;
	add.s64 	%rd184, %rd194, %rd192;
	and.b64  	%rd195, %rd213, 16;
	setp.eq.s64 	%p21, %rd195, 0;
	selp.u32 	%r197, 1, 0, %p21;
	// begin inline asm
	{
.reg .pred                P1;
LAB_WAIT:
mbarrier.try_wait.parity.shared::cta.b64 P1, [%r211], %r197;
@P1                       bra.uni DONE;
bra.uni                   LAB_WAIT;
DONE:
}

	// end inline asm
	mov.b32 	%r199, 512;
	// begin inline asm
	mbarrier.arrive.expect_tx.shared::cta.b64 _, [%r212], %r199;

	// end inline asm
	// begin inline asm
	cvta.to.shared.u64 %rd183, %rd184;
	// end inline asm
	// begin inline asm
	cvta.to.global.u64 %rd185, %rd210;
	// end inline asm
	// begin inline asm
	cvta.to.shared.u64 %rd187, %rd212;
	// end inline asm
	// begin inline asm
	cp.async.bulk.shared::cta.global.mbarrier::complete_tx::bytes [%rd183], [%rd185], 512, [%rd187];
	// end inline asm
	add.s64 	%rd213, %rd213, 1;
	add.s64 	%rd212, %rd212, 8;
	add.s32 	%r212, %r212, 8;
	add.s32 	%r211, %r211, 8;
	add.s64 	%rd211, %rd211, 512;
	add.s64 	%rd210, %rd210, %rd52;
	add.s64 	%rd209, %rd209, -1;
	setp.ne.s64 	%p22, %rd209, 0;
	@%p22 bra 	$L__BB10_12;
	bra.uni 	$L__BB10_26;
$L__BB10_13:
	setp.ne.s32 	%p3, %r1, 32;
	@%p3 bra 	$L__BB10_26;
	mov.u32 	%r92, %ctaid.x;
	cvt.u64.u32 	%rd26, %r92;
	setp.le.u64 	%p4, %rd1, %rd26;
	mov.b64 	%rd206, 0;
	@%p4 bra 	$L__BB10_25;
	mov.u32 	%r93, %nctaid.x;
	cvt.u64.u32 	%rd27, %r93;
	add.s64 	%rd67, %rd26, %rd27;
	max.u64 	%rd68, %rd1, %rd67;
	setp.lt.u64 	%p5, %rd67, %rd1;
	selp.u64 	%rd28, 1, 0, %p5;
	add.s64 	%rd69, %rd67, %rd28;
	sub.s64 	%rd29, %rd68, %rd69;
	and.b64  	%rd70, %rd29, -4294967296;
	setp.ne.s64 	%p6, %rd70, 0;
	@%p6 bra 	$L__BB10_17;
	cvt.u32.u64 	%r94, %rd27;
	cvt.u32.u64 	%r95, %rd29;
	div.u32 	%r96, %r95, %r94;
	cvt.u64.u32 	%rd201, %r96;
	bra.uni 	$L__BB10_18;
$L__BB10_17:
	div.u64 	%rd201, %rd29, %rd27;
$L__BB10_18:
	add.s64 	%rd72, %rd201, %rd28;
	add.s64 	%rd33, %rd72, 1;
	and.b64  	%rd204, %rd33, 3;
	setp.lt.u64 	%p7, %rd72, 3;
	mov.b32 	%r210, 0;
	mov.b64 	%rd203, 0;
	@%p7 bra 	$L__BB10_21;
	and.b64  	%rd203, %rd33, -4;
	neg.s64 	%rd36, %rd203;
	mov.b32 	%r210, 0;
	mov.b64 	%rd202, 0;
	mov.b32 	%r202, 1;
	mov.b32 	%r201, 1536;
	mov.u32 	%r114, smem;
	mov.u32 	%r120, _ZZ13tma_bw_kernelILi16ELi512EEvPKhPymE7fwd_bar;
$L__BB10_20:
	add.s32 	%r110, %r202, -1;
	add.s32 	%r111, %r201, -512;
	add.s32 	%r112, %r201, -1536;
	and.b32  	%r113, %r112, 6144;
	add.s32 	%r115, %r114, %r113;
	shr.u32 	%r116, %r110, 4;
	and.b32  	%r103, %r116, 1;
	cvt.u32.u64 	%r117, %rd202;
	shl.b32 	%r118, %r117, 3;
	and.b32  	%r119, %r118, 96;
	add.s32 	%r102, %r120, %r119;
	// begin inline asm
	{
.reg .pred                P1;
LAB_WAIT:
mbarrier.try_wait.parity.shared::cta.b64 P1, [%r102], %r103;
@P1                       bra.uni DONE;
bra.uni                   LAB_WAIT;
DONE:
}

	// end inline asm
	ld.shared.u32 	%r121, [%r115];
	add.s32 	%r122, %r121, %r210;
	shl.b64 	%rd86, %rd202, 3;
	and.b64  	%rd87, %rd86, 96;
	mov.u32 	%r123, _ZZ13tma_bw_kernelILi16ELi512EEvPKhPymE7bwd_bar;
	cvt.u64.u32 	%rd88, %r123;
	cvta.shared.u64 	%rd89, %rd88;
	add.s64 	%rd75, %rd89, %rd87;
	// begin inline asm
	cvta.to.shared.u64 %rd74, %rd75;
	// end inline asm
	// begin inline asm
	mbarrier.arrive.shared::cta.b64 _, [%rd74];
	// end inline asm
	add.s64 	%rd90, %rd202, 1;
	add.s32 	%r124, %r202, 2;
	add.s32 	%r125, %r201, -1024;
	and.b32  	%r126, %r125, 6656;
	add.s32 	%r127, %r114, %r126;
	shr.u32 	%r128, %r202, 4;
	and.b32  	%r105, %r128, 1;
	cvt.u32.u64 	%r129, %rd90;
	shl.b32 	%r130, %r129, 3;
	and.b32  	%r131, %r130, 104;
	add.s32 	%r104, %r120, %r131;
	// begin inline asm
	{
.reg .pred                P1;
LAB_WAIT:
mbarrier.try_wait.parity.shared::cta.b64 P1, [%r104], %r105;
@P1                       bra.uni DONE;
bra.uni                   LAB_WAIT;
DONE:
}

	// end inline asm
	ld.shared.u32 	%r132, [%r127];
	add.s32 	%r133, %r132, %r122;
	shl.b64 	%rd91, %rd90, 3;
	and.b64  	%rd92, %rd91, 104;
	add.s64 	%rd78, %rd89, %rd92;
	// begin inline asm
	cvta.to.shared.u64 %rd77, %rd78;
	// end inline asm
	// begin inline asm
	mbarrier.arrive.shared::cta.b64 _, [%rd77];
	// end inline asm
	add.s64 	%rd93, %rd202, 2;
	add.s32 	%r134, %r202, 1;
	and.b32  	%r135, %r111, 7168;
	add.s32 	%r136, %r114, %r135;
	shr.u32 	%r137, %r134, 4;
	and.b32  	%r107, %r137, 1;
	cvt.u32.u64 	%r138, %rd93;
	shl.b32 	%r139, %r138, 3;
	and.b32  	%r140, %r139, 112;
	add.s32 	%r106, %r120, %r140;
	// begin inline asm
	{
.reg .pred                P1;
LAB_WAIT:
mbarrier.try_wait.parity.shared::cta.b64 P1, [%r106], %r107;
@P1                       bra.uni DONE;
bra.uni                   LAB_WAIT;
DONE:
}

	// end inline asm
	ld.shared.u32 	%r141, [%r136];
	add.s32 	%r142, %r141, %r133;
	shl.b64 	%rd94, %rd93, 3;
	and.b64  	%rd95, %rd94, 112;
	add.s64 	%rd81, %rd89, %rd95;
	// begin inline asm
	cvta.to.shared.u64 %rd80, %rd81;
	// end inline asm
	// begin inline asm
	mbarrier.arrive.shared::cta.b64 _, [%rd80];
	// end inline asm
	and.b32  	%r143, %r201, 7680;
	add.s32 	%r144, %r114, %r143;
	shr.u32 	%r145, %r124, 4;
	and.b32  	%r109, %r145, 1;
	add.s32 	%r108, %r104, 16;
	// begin inline asm
	{
.reg .pred                P1;
LAB_WAIT:
mbarrier.try_wait.parity.shared::cta.b64 P1, [%r108], %r109;
@P1                       bra.uni DONE;
bra.uni                   LAB_WAIT;
DONE:
}

	// end inline asm
	ld.shared.u32 	%r146, [%r144];
	add.s32 	%r210, %r146, %r142;
	add.s64 	%rd84, %rd78, 16;
	// begin inline asm
	cvta.to.shared.u64 %rd83, %rd84;
	// end inline asm
	// begin inline asm
	mbarrier.arrive.shared::cta.b64 _, [%rd83];
	// end inline asm
	add.s64 	%rd202, %rd202, 4;
	add.s64 	%rd96, %rd36, %rd202;
	add.s32 	%r202, %r202, 4;
	add.s32 	%r201, %r201, 2048;
	setp.ne.s64 	%p8, %rd96, 0;
	@%p8 bra 	$L__BB10_20;
$L__BB10_21:
	setp.eq.s64 	%p9, %rd204, 0;
	@%p9 bra 	$L__BB10_24;
	cvt.u32.u64 	%r207, %rd203;
	and.b32  	%r147, %r207, 15;
	mul.wide.u32 	%rd97, %r147, 8;
	mov.u32 	%r148, _ZZ13tma_bw_kernelILi16ELi512EEvPKhPymE7bwd_bar;
	cvt.u64.u32 	%rd98, %r148;
	cvta.shared.u64 	%rd99, %rd98;
	add.s64 	%rd205, %rd99, %rd97;
	cvt.u16.u64 	%rs1, %rd203;
	and.b16  	%rs2, %rs1, 15;
	mul.wide.u16 	%r149, %rs2, 8;
	mov.u32 	%r150, _ZZ13tma_bw_kernelILi16ELi512EEvPKhPymE7fwd_bar;
	add.s32 	%r208, %r149, %r150;
	shl.b32 	%r206, %r207, 9;
	mov.u32 	%r154, smem;
$L__BB10_23:
	.pragma "nounroll";
	and.b32  	%r153, %r206, 7680;
	add.s32 	%r155, %r154, %r153;
	shr.u32 	%r156, %r207, 4;
	and.b32  	%r152, %r156, 1;
	// begin inline asm
	{
.reg .pred                P1;
LAB_WAIT:
mbarrier.try_wait.parity.shared::cta.b64 P1, [%r208], %r152;
@P1                       bra.uni DONE;
bra.uni                   LAB_WAIT;
DONE:
}

	// end inline asm
	ld.shared.u32 	%r157, [%r155];
	add.s32 	%r210, %r157, %r210;
	// begin inline asm
	cvta.to.shared.u64 %rd100, %rd205;
	// end inline asm
	// begin inline asm
	mbarrier.arrive.shared::cta.b64 _, [%rd100];
	// end inline asm
	add.s64 	%rd205, %rd205, 8;
	add.s32 	%r208, %r208, 8;
	add.s32 	%r207, %r207, 1;
	add.s32 	%r206, %r206, 512;
	add.s64 	%rd204, %rd204, -1;
	setp.ne.s64 	%p10, %rd204, 0;
	@%p10 bra 	$L__BB10_23;
$L__BB10_24:
	cvt.s64.s32 	%rd206, %r210;
$L__BB10_25:
	cvta.to.global.u64 	%rd103, %rd64;
	shl.b64 	%rd104, %rd26, 3;
	add.s64 	%rd105, %rd103, %rd104;
	st.global.u64 	[%rd105], %rd206;
$L__BB10_26:
	ret;

}
	// .globl	_Z13tma_bw_kernelILi32ELi512EEvPKhPym
.visible .entry _Z13tma_bw_kernelILi32ELi512EEvPKhPym(
	.param .u64 .ptr .align 1 _Z13tma_bw_kernelILi32ELi512EEvPKhPym_param_0,
	.param .u64 .ptr .align 1 _Z13tma_bw_kernelILi32ELi512EEvPKhPym_param_1,
	.param .u64 _Z13tma_bw_kernelILi32ELi512EEvPKhPym_param_2
)
{
	.reg .pred 	%p<23>;
	.reg .b16 	%rs<5>;
	.reg .b32 	%r<277>;
	.reg .b64 	%rd<214>;
	// demoted variable
	.shared .align 8 .b8 _ZZ13tma_bw_kernelILi32ELi512EEvPKhPymE7fwd_bar[256];
	// demoted variable
	.shared .align 8 .b8 _ZZ13tma_bw_kernelILi32ELi512EEvPKhPymE7bwd_bar[256];
	ld.param.u64 	%rd63, [_Z13tma_bw_kernelILi32ELi512EEvPKhPym_param_0];
	ld.param.u64 	%rd64, [_Z13tma_bw_kernelILi32ELi512EEvPKhPym_param_1];
	ld.param.u64 	%rd65, [_Z13tma_bw_kernelILi32ELi512EEvPKhPym_param_2];
	mov.u32 	%r1, %tid.x;
	setp.ne.s32 	%p1, %r1, 0;
	@%p1 bra 	$L__BB11_2;
	mov.u32 	%r28, _ZZ13tma_bw_kernelILi32ELi512EEvPKhPymE7fwd_bar;
	mov.b32 	%r155, 1;
	// begin inline asm
	mbarrier.init.shared::cta.b64 [%r28], %r155;

	// end inline asm
	mov.u32 	%r30, _ZZ13tma_bw_kernelILi32ELi512EEvPKhPymE7bwd_bar;
	// begin inline asm
	mbarrier.init.shared::cta.b64 [%r30], %r155;

	// end inline asm
	add.s32 	%r32, %r28, 8;
	// begin inline asm
	mbarrier.init.shared::cta.b64 [%r32], %r155;

	// end inline asm
	add.s32 	%r34, %r30, 8;
	// begin inline asm
	mbarrier.init.shared::cta.b64 [%r34], %r155;

	// end inline asm
	add.s32 	%r36, %r28, 16;
	// begin inline asm
	mbarrier.init.shared::cta.b64 [%r36], %r155;

	// end inline asm
	add.s32 	%r38, %r30, 16;
	// begin inline asm
	mbarrier.init.shared::cta.b64 [%r38], %r155;

	// end inline asm
	add.s32 	%r40, %r28, 24;
	// begin inline asm
	mbarrier.init.shared::cta.b64 [%r40], %r155;

	// end inline asm
	add.s32 	%r42, %r30, 24;
	// begin inline asm
	mbarrier.init.shared::cta.b64 [%r42], %r155;

	// end inline asm
	add.s32 	%r44, %r28, 32;
	// begin inline asm
	mbarrier.init.shared::cta.b64 [%r44], %r155;

	// end inline asm
	add.s32 	%r46, %r30, 32;
	// begin inline asm
	mbarrier.init.shared::cta.b64 [%r46], %r155;

	// end inline asm
	add.s32 	%r48, %r28, 40;
	// begin inline asm
	mbarrier.init.shared::cta.b64 [%r48], %r155;

	// end inline asm
	add.s32 	%r50, %r30, 40;
	// begin inline asm
	mbarrier.init.shared::cta.b64 [%r50], %r155;

	// end inline asm
	add.s32 	%r52, %r28, 48;
	// begin inline asm
	mbarrier.init.shared::cta.b64 [%r52], %r155;

	// end inline asm
	add.s32 	%r54, %r30, 48;
	// begin inline asm
	mbarrier.init.shared::cta.b64 [%r54], %r155;

	// end inline asm
	add.s32 	%r56, %r28, 56;
	// begin inline asm
	mbarrier.init.shared::cta.b64 [%r56], %r155;

	// end inline asm
	add.s32 	%r58, %r30, 56;
	// begin inline asm
	mbarrier.init.shared::cta.b64 [%r58], %r155;

	// end inline asm
	add.s32 	%r60, %r28, 64;
	// begin inline asm
	mbarrier.init.shared::cta.b64 [%r60], %r155;

	// end inline asm
	add.s32 	%r62, %r30, 64;
	// begin inline asm
	mbarrier.init.shared::cta.b64 [%r62], %r155;

	// end inline asm
	add.s32 	%r64, %r28, 72;
	// begin inline asm
	mbarrier.init.shared::cta.b64 [%r64], %r155;

	// end inline asm
	add.s32 	%r66, %r30, 72;
	// begin inline asm
	mbarrier.init.shared::cta.b64 [%r66], %r155;

	// end inline asm
	add.s32 	%r68, %r28, 80;
	// begin inline asm
	mbarrier.init.shared::cta.b64 [%r68], %r155;

	// end inline asm
	add.s32 	%r70, %r30, 80;
	// begin inline asm
	mbarrier.init.shared::cta.b64 [%r70], %r155;

	// end inline asm
	add.s32 	%r72, %r28, 88;
	// begin inline asm
	mbarrier.init.shared::cta.b64 [%r72], %r155;

	// end inline asm
	add.s32 	%r74, %r30, 88;
	// begin inline asm
	mbarrier.init.shared::cta.b64 [%r74], %r155;

	// end inline asm
	add.s32 	%r76, %r28, 96;
	// begin inline asm
	mbarrier.init.shared::cta.b64 [%r76], %r155;

	// end inline asm
	add.s32 	%r78, %r30, 96;
	// begin inline asm
	mbarrier.init.shared::cta.b64 [%r78], %r155;

	// end inline asm
	add.s32 	%r80, %r28, 104;
	// begin inline asm
	mbarrier.init.shared::cta.b64 [%r80], %r155;

	// end inline asm
	add.s32 	%r82, %r30, 104;
	// begin inline asm
	mbarrier.init.shared::cta.b64 [%r82], %r155;

	// end inline asm
	add.s32 	%r84, %r28, 112;
	// begin inline asm
	mbarrier.init.shared::cta.b64 [%r84], %r155;

	// end inline asm
	add.s32 	%r86, %r30, 112;
	// begin inline asm
	mbarrier.init.shared::cta.b64 [%r86], %r155;

	// end inline asm
	add.s32 	%r88, %r28, 120;
	// begin inline asm
	mbarrier.init.shared::cta.b64 [%r88], %r155;

	// end inline asm
	add.s32 	%r90, %r30, 120;
	// begin inline asm
	mbarrier.init.shared::cta.b64 [%r90], %r155;

	// end inline asm
	add.s32 	%r92, %r28, 128;
	// begin inline asm
	mbarrier.init.shared::cta.b64 [%r92], %r155;

	// end inline asm
	add.s32 	%r94, %r30, 128;
	// begin inline asm
	mbarrier.init.shared::cta.b64 [%r94], %r155;

	// end inline asm
	add.s32 	%r96, %r28, 136;
	// begin inline asm
	mbarrier.init.shared::cta.b64 [%r96], %r155;

	// end inline asm
	add.s32 	%r98, %r30, 136;
	// begin inline asm
	mbarrier.init.shared::cta.b64 [%r98], %r155;

	// end inline asm
	add.s32 	%r100, %r28, 144;
	// begin inline asm
	mbarrier.init.shared::cta.b64 [%r100], %r155;

	// end inline asm
	add.s32 	%r102, %r30, 144;
	// begin inline asm
	mbarrier.init.shared::cta.b64 [%r102], %r155;

	// end inline asm
	add.s32 	%r104, %r28, 152;
	// begin inline asm
	mbarrier.init.shared::cta.b64 [%r104], %r155;

	// end inline asm
	add.s32 	%r106, %r30, 152;
	// begin inline asm
	mbarrier.init.shared::cta.b64 [%r106], %r155;

	// end inline asm
	add.s32 	%r108, %r28, 160;
	// begin inline asm
	mbarrier.init.shared::cta.b64 [%r108], %r155;

	// end inline asm
	add.s32 	%r110, %r30, 160;
	// begin inline asm
	mbarrier.init.shared::cta.b64 [%r110], %r155;

	// end inline asm
	add.s32 	%r112, %r28, 168;
	// begin inline asm
	mbarrier.init.shared::cta.b64 [%r112], %r155;

	// end inline asm
	add.s32 	%r114, %r30, 168;
	// begin inline asm
	mbarrier.init.shared::cta.b64 [%r114], %r155;

	// end inline asm
	add.s32 	%r116, %r28, 176;
	// begin inline asm
	mbarrier.init.shared::cta.b64 [%r116], %r155;

	// end inline asm
	add.s32 	%r118, %r30, 176;
	// begin inline asm
	mbarrier.init.shared::cta.b64 [%r118], %r155;

	// end inline asm
	add.s32 	%r120, %r28, 184;
	// begin inline asm
	mbarrier.init.shared::cta.b64 [%r120], %r155;

	// end inline asm
	add.s32 	%r122, %r30, 184;
	// begin inline asm
	mbarrier.init.shared::cta.b64 [%r122], %r155;

	// end inline asm
	add.s32 	%r124, %r28, 192;
	// begin inline asm
	mbarrier.init.shared::cta.b64 [%r124], %r155;

	// end inline asm
	add.s32 	%r126, %r30, 192;
	// begin inline asm
	mbarrier.init.shared::cta.b64 [%r126], %r155;

	// end inline asm
	add.s32 	%r128, %r28, 200;
	// begin inline asm
	mbarrier.init.shared::cta.b64 [%r128], %r155;

	// end inline asm
	add.s32 	%r130, %r30, 200;
	// begin inline asm
	mbarrier.init.shared::cta.b64 [%r130], %r155;

	// end inline asm
	add.s32 	%r132, %r28, 208;
	// begin inline asm
	mbarrier.init.shared::cta.b64 [%r132], %r155;

	// end inline asm
	add.s32 	%r134, %r30, 208;
	// begin inline asm
	mbarrier.init.shared::cta.b64 [%r134], %r155;

	// end inline asm
	add.s32 	%r136, %r28, 216;
	// begin inline asm
	mbarrier.init.shared::cta.b64 [%r136], %r155;

	// end inline asm
	add.s32 	%r138, %r30, 216;
	// begin inline asm
	mbarrier.init.shared::cta.b64 [%r138], %r155;

	// end inline asm
	add.s32 	%r140, %r28, 224;
	// begin inline asm
	mbarrier.init.shared::cta.b64 [%r140], %r155;

	// end inline asm
	add.s32 	%r142, %r30, 224;
	// begin inline asm
	mbarrier.init.shared::cta.b64 [%r142], %r155;

	// end inline asm
	add.s32 	%r144, %r28, 232;
	// begin inline asm
	mbarrier.init.shared::cta.b64 [%r144], %r155;

	// end inline asm
	add.s32 	%r146, %r30, 232;
	// begin inline asm
	mbarrier.init.shared::cta.b64 [%r146], %r155;

	// end inline asm
	add.s32 	%r148, %r28, 240;
	// begin inline asm
	mbarrier.init.shared::cta.b64 [%r148], %r155;

	// end inline asm
	add.s32 	%r150, %r30, 240;
	// begin inline asm
	mbarrier.init.shared::cta.b64 [%r150], %r155;

	// end inline asm
	add.s32 	%r152, %r28, 248;
	// begin inline asm
	mbarrier.init.shared::cta.b64 [%r152], %r155;

	// end inline asm
	add.s32 	%r154, %r30, 248;
	// begin inline asm
	mbarrier.init.shared::cta.b64 [%r154], %r155;

	// end inline asm
$L__BB11_2:
	setp.ne.s32 	%p2, %r1, 0;
	bar.sync 	0;
	shr.u64 	%rd1, %rd65, 9;
	@%p2 bra 	$L__BB11_13;
	mov.u32 	%r222, %ctaid.x;
	cvt.u64.u32 	%rd208, %r222;
	setp.le.u64 	%p11, %rd1, %rd208;
	@%p11 bra 	$L__BB11_26;
	mov.u32 	%r223, %nctaid.x;
	cvt.u64.u32 	%rd3, %r223;
	add.s64 	%rd4, %rd208, %rd3;
	max.u64 	%rd106, %rd1, %rd4;
	setp.lt.u64 	%p12, %rd4, %rd1;
	selp.u64 	%rd5, 1, 0, %p12;
	add.s64 	%rd107, %rd4, %rd5;
	sub.s64 	%rd6, %rd106, %rd107;
	and.b64  	%rd108, %rd6, -4294967296;
	setp.ne.s64 	%p13, %rd108, 0;
	@%p13 bra 	$L__BB11_6;
	cvt.u32.u64 	%r224, %rd3;
	cvt.u32.u64 	%r225, %rd6;
	div.u32 	%r226, %r225, %r224;
	cvt.u64.u32 	%rd196, %r226;
	bra.uni 	$L__BB11_7;
$L__BB11_6:
	div.u64 	%rd196, %rd6, %rd3;
$L__BB11_7:
	add.s64 	%rd110, %rd196, %rd5;
	add.s64 	%rd10, %rd110, 1;
	and.b64  	%rd209, %rd10, 3;
	setp.lt.u64 	%p14, %rd110, 3;
	mov.b64 	%rd213, 0;
	@%p14 bra 	$L__BB11_10;
	and.b64  	%rd213, %rd10, -4;
	neg.s64 	%rd13, %rd213;
	shl.b64 	%rd113, %rd3, 10;
	shl.b64 	%rd14, %rd208, 9;
	add.s64 	%rd15, %rd113, %rd14;
	mad.lo.s64 	%rd16, %rd3, 1536, %rd14;
	shl.b64 	%rd17, %rd4, 9;
	mov.b64 	%rd199, 0;
	mov.b64 	%rd198, 1536;
	mov.u32 	%r243, smem;
	mov.u32 	%r247, _ZZ13tma_bw_kernelILi32ELi512EEvPKhPymE7bwd_bar;
	mov.u32 	%r248, _ZZ13tma_bw_kernelILi32ELi512EEvPKhPymE7fwd_bar;
	mov.u64 	%rd197, %rd63;
$L__BB11_9:
	add.s64 	%rd150, %rd198, -1536;
	and.b64  	%rd151, %rd150, 14336;
	cvt.u64.u32 	%rd152, %r243;
	cvta.shared.u64 	%rd153, %rd152;
	add.s64 	%rd115, %rd153, %rd151;
	add.s64 	%rd117, %rd197, %rd14;
	and.b64  	%rd154, %rd199, 32;
	setp.eq.s64 	%p15, %rd154, 0;
	selp.u32 	%r228, 1, 0, %p15;
	cvt.u32.u64 	%r244, %rd199;
	shl.b32 	%r245, %r244, 3;
	and.b32  	%r246, %r245, 224;
	add.s32 	%r227, %r247, %r246;
	// begin inline asm
	{
.reg .pred                P1;
LAB_WAIT:
mbarrier.try_wait.parity.shared::cta.b64 P1, [%r227], %r228;
@P1                       bra.uni DONE;
bra.uni                   LAB_WAIT;
DONE:
}

	// end inline asm
	shl.b64 	%rd155, %rd199, 3;
	and.b64  	%rd156, %rd155, 224;
	cvt.u64.u32 	%rd157, %r248;
	cvta.shared.u64 	%rd158, %rd157;
	add.s64 	%rd119, %rd158, %rd156;
	add.s32 	%r229, %r248, %r246;
	mov.b32 	%r242, 512;
	// begin inline asm
	mbarrier.arrive.expect_tx.shared::cta.b64 _, [%r229], %r242;

	// end inline asm
	// begin inline asm
	cvta.to.shared.u64 %rd114, %rd115;
	// end inline asm
	// begin inline asm
	cvta.to.global.u64 %rd116, %rd117;
	// end inline asm
	// begin inline asm
	cvta.to.shared.u64 %rd118, %rd119;
	// end inline asm
	// begin inline asm
	cp.async.bulk.shared::cta.global.mbarrier::complete_tx::bytes [%rd114], [%rd116], 512, [%rd118];
	// end inline asm
	add.s64 	%rd159, %rd208, %rd3;
	add.s64 	%rd160, %rd199, 1;
	add.s64 	%rd161, %rd198, -1024;
	and.b64  	%rd162, %rd161, 14848;
	add.s64 	%rd124, %rd153, %rd162;
	add.s64 	%rd126, %rd197, %rd17;
	and.b64  	%rd163, %rd160, 32;
	setp.eq.s64 	%p16, %rd163, 0;
	selp.u32 	%r232, 1, 0, %p16;
	cvt.u32.u64 	%r249, %rd160;
	shl.b32 	%r250, %r249, 3;
	and.b32  	%r251, %r250, 232;
	add.s32 	%r231, %r247, %r251;
	// begin inline asm
	{
.reg .pred                P1;
LAB_WAIT:
mbarrier.try_wait.parity.shared::cta.b64 P1, [%r231], %r232;
@P1                       bra.uni DONE;
bra.uni                   LAB_WAIT;
DONE:
}

	// end inline asm
	shl.b64 	%rd164, %rd160, 3;
	and.b64  	%rd165, %rd164, 232;
	add.s64 	%rd128, %rd158, %rd165;
	add.s32 	%r233, %r248, %r251;
	// begin inline asm
	mbarrier.arrive.expect_tx.shared::cta.b64 _, [%r233], %r242;

	// end inline asm
	// begin inline asm
	cvta.to.shared.u64 %rd123, %rd124;
	// end inline asm
	// begin inline asm
	cvta.to.global.u64 %rd125, %rd126;
	// end inline asm
	// begin inline asm
	cvta.to.shared.u64 %rd127, %rd128;
	// end inline asm
	// begin inline asm
	cp.async.bulk.shared::cta.global.mbarrier::complete_tx::bytes [%rd123], [%rd125], 512, [%rd127];
	// end inline asm
	add.s64 	%rd166, %rd159, %rd3;
	add.s64 	%rd167, %rd199, 2;
	add.s64 	%rd168, %rd198, -512;
	and.b64  	%rd169, %rd168, 15360;
	add.s64 	%rd133, %rd153, %rd169;
	add.s64 	%rd135, %rd197, %rd15;
	and.b64  	%rd170, %rd167, 32;
	setp.eq.s64 	%p17, %rd170, 0;
	selp.u32 	%r236, 1, 0, %p17;
	cvt.u32.u64 	%r252, %rd167;
	shl.b32 	%r253, %r252, 3;
	and.b32  	%r254, %r253, 240;
	add.s32 	%r235, %r247, %r254;
	// begin inline asm
	{
.reg .pred                P1;
LAB_WAIT:
mbarrier.try_wait.parity.shared::cta.b64 P1, [%r235], %r236;
@P1                       bra.uni DONE;
bra.uni                   LAB_WAIT;
DONE:
}

	// end inline asm
	shl.b64 	%rd171, %rd167, 3;
	and.b64  	%rd172, %rd171, 240;
	add.s64 	%rd137, %rd158, %rd172;
	add.s32 	%r237, %r248, %r254;
	// begin inline asm
	mbarrier.arrive.expect_tx.shared::cta.b64 _, [%r237], %r242;

	// end inline asm
	// begin inline asm
	cvta.to.shared.u64 %rd132, %rd133;
	// end inline asm
	// begin inline asm
	cvta.to.global.u64 %rd134, %rd135;
	// end inline asm
	// begin inline asm
	cvta.to.shared.u64 %rd136, %rd137;
	// end inline asm
	// begin inline asm
	cp.async.bulk.shared::cta.global.mbarrier::complete_tx::bytes [%rd132], [%rd134], 512, [%rd136];
	// end inline asm
	add.s64 	%rd173, %rd166, %rd3;
	add.s64 	%rd174, %rd199, 3;
	and.b64  	%rd175, %rd198, 15872;
	add.s64 	%rd142, %rd153, %rd175;
	add.s64 	%rd144, %rd197, %rd16;
	and.b64  	%rd176, %rd174, 32;
	setp.eq.s64 	%p18, %rd176, 0;
	selp.u32 	%r240, 1, 0, %p18;
	add.s32 	%r239, %r231, 16;
	// begin inline asm
	{
.reg .pred                P1;
LAB_WAIT:
mbarrier.try_wait.parity.shared::cta.b64 P1, [%r239], %r240;
@P1                       bra.uni DONE;
bra.uni                   LAB_WAIT;
DONE:
}

	// end inline asm
	add.s64 	%rd146, %rd128, 16;
	add.s32 	%r241, %r233, 16;
	// begin inline asm
	mbarrier.arrive.expect_tx.shared::cta.b64 _, [%r241], %r242;

	// end inline asm
	// begin inline asm
	cvta.to.shared.u64 %rd141, %rd142;
	// end inline asm
	// begin inline asm
	cvta.to.global.u64 %rd143, %rd144;
	// end inline asm
	// begin inline asm
	cvta.to.shared.u64 %rd145, %rd146;
	// end inline asm
	// begin inline asm
	cp.async.bulk.shared::cta.global.mbarrier::complete_tx::bytes [%rd141], [%rd143], 512, [%rd145];
	// end inline asm
	add.s64 	%rd208, %rd173, %rd3;
	add.s64 	%rd199, %rd199, 4;
	add.s64 	%rd177, %rd13, %rd199;
	add.s64 	%rd198, %rd198, 2048;
	shl.b64 	%rd178, %rd3, 11;
	add.s64 	%rd197, %rd197, %rd178;
	setp.eq.s64 	%p19, %rd177, 0;
	@%p19 bra 	$L__BB11_10;
	bra.uni 	$L__BB11_9;
$L__BB11_10:
	setp.eq.s64 	%p20, %rd209, 0;
	@%p20 bra 	$L__BB11_26;
	cvt.u32.u64 	%r255, %rd213;
	and.b32  	%r256, %r255, 31;
	mul.wide.u32 	%rd179, %r256, 8;
	mov.u32 	%r257, _ZZ13tma_bw_kernelILi32ELi512EEvPKhPymE7fwd_bar;
	cvt.u64.u32 	%rd180, %r257;
	cvta.shared.u64 	%rd181, %rd180;
	add.s64 	%rd212, %rd181, %rd179;
	cvt.u16.u64 	%rs3, %rd213;
	and.b16  	%rs4, %rs3, 31;
	mul.wide.u16 	%r258, %rs4, 8;
	add.s32 	%r276, %r258, %r257;
	mov.u32 	%r259, _ZZ13tma_bw_kernelILi32ELi512EEvPKhPymE7bwd_bar;
	add.s32 	%r275, %r258, %r259;
	shl.b64 	%rd211, %rd213, 9;
	shl.b64 	%rd182, %rd208, 9;
	add.s64 	%rd210, %rd63, %rd182;
	shl.b64 	%rd52, %rd3, 9;
	mov.u32 	%r264, smem;
$L__BB11_12:
	.pragma "nounroll";
	and.b64  	%rd192, %rd211, 15872;
	cvt.u64.u32 	%rd193, %r264;
	cvta.shared.u64 	%rd194, %rd193;
	add.s64 	%rd184, %rd194, %rd192;
	and.b64  	%rd195, %rd213, 32;
	setp.eq.s64 	%p21, %rd195, 0;
	selp.u32 	%r261, 1, 0, %p21;
	// begin inline asm
	{
.reg .pred                P1;
LAB_WAIT:
mbarrier.try_wait.parity.shared::cta.b64 P1, [%r275], %r261;
@P1                       bra.uni DONE;
bra.uni                   LAB_WAIT;
DONE:
}

	// end inline asm
	mov.b32 	%r263, 512;
	// begin inline asm
	mbarrier.arrive.expect_tx.shared::cta.b64 _, [%r276], %r263;

	// end inline asm
	// begin inline asm
	cvta.to.shared.u64 %rd183, %rd184;
	// end inline asm
	// begin inline asm
	cvta.to.global.u64 %rd185, %rd210;
	// end inline asm
	// begin inline asm
	cvta.to.shared.u64 %rd187, %rd212;
	// end inline asm
	// begin inline asm
	cp.async.bulk.shared::cta.global.mbarrier::complete_tx::bytes [%rd183], [%rd185], 512, [%rd187];
	// end inline asm
	add.s64 	%rd213, %rd213, 1;
	add.s64 	%rd212, %rd212, 8;
	add.s32 	%r276, %r276, 8;
	add.s32 	%r275, %r275, 8;
	add.s64 	%rd211, %rd211, 512;
	add.s64 	%rd210, %rd210, %rd52;
	add.s64 	%rd209, %rd209, -1;
	setp.ne.s64 	%p22, %rd209, 0;
	@%p22 bra 	$L__BB11_12;
	bra.uni 	$L__BB11_26;
$L__BB11_13:
	setp.ne.s32 	%p3, %r1, 32;
	@%p3 bra 	$L__BB11_26;
	mov.u32 	%r156, %ctaid.x;
	cvt.u64.u32 	%rd26, %r156;
	setp.le.u64 	%p4, %rd1, %rd26;
	mov.b64 	%rd206, 0;
	@%p4 bra 	$L__BB11_25;
	mov.u32 	%r157, %nctaid.x;
	cvt.u64.u32 	%rd27, %r157;
	add.s64 	%rd67, %rd26, %rd27;
	max.u64 	%rd68, %rd1, %rd67;
	setp.lt.u64 	%p5, %rd67, %rd1;
	selp.u64 	%rd28, 1, 0, %p5;
	add.s64 	%rd69, %rd67, %rd28;
	sub.s64 	%rd29, %rd68, %rd69;
	and.b64  	%rd70, %rd29, -4294967296;
	setp.ne.s64 	%p6, %rd70, 0;
	@%p6 bra 	$L__BB11_17;
	cvt.u32.u64 	%r158, %rd27;
	cvt.u32.u64 	%r159, %rd29;
	div.u32 	%r160, %r159, %r158;
	cvt.u64.u32 	%rd201, %r160;
	bra.uni 	$L__BB11_18;
$L__BB11_17:
	div.u64 	%rd201, %rd29, %rd27;
$L__BB11_18:
	add.s64 	%rd72, %rd201, %rd28;
	add.s64 	%rd33, %rd72, 1;
	and.b64  	%rd204, %rd33, 3;
	setp.lt.u64 	%p7, %rd72, 3;
	mov.b32 	%r274, 0;
	mov.b64 	%rd203, 0;
	@%p7 bra 	$L__BB11_21;
	and.b64  	%rd203, %rd33, -4;
	neg.s64 	%rd36, %rd203;
	mov.b32 	%r274, 0;
	mov.b64 	%rd202, 0;
	mov.b32 	%r266, 1;
	mov.b32 	%r265, 1536;
	mov.u32 	%r178, smem;
	mov.u32 	%r184, _ZZ13tma_bw_kernelILi32ELi512EEvPKhPymE7fwd_bar;
$L__BB11_20:
	add.s32 	%r174, %r266, -1;
	add.s32 	%r175, %r265, -512;
	add.s32 	%r176, %r265, -1536;
	and.b32  	%r177, %r176, 14336;
	add.s32 	%r179, %r178, %r177;
	shr.u32 	%r180, %r174, 5;
	and.b32  	%r167, %r180, 1;
	cvt.u32.u64 	%r181, %rd202;
	shl.b32 	%r182, %r181, 3;
	and.b32  	%r183, %r182, 224;
	add.s32 	%r166, %r184, %r183;
	// begin inline asm
	{
.reg .pred                P1;
LAB_WAIT:
mbarrier.try_wait.parity.shared::cta.b64 P1, [%r166], %r167;
@P1                       bra.uni DONE;
bra.uni                   LAB_WAIT;
DONE:
}

	// end inline asm
	ld.shared.u32 	%r185, [%r179];
	add.s32 	%r186, %r185, %r274;
	shl.b64 	%rd86, %rd202, 3;
	and.b64  	%rd87, %rd86, 224;
	mov.u32 	%r187, _ZZ13tma_bw_kernelILi32ELi512EEvPKhPymE7bwd_bar;
	cvt.u64.u32 	%rd88, %r187;
	cvta.shared.u64 	%rd89, %rd88;
	add.s64 	%rd75, %rd89, %rd87;
	// begin inline asm
	cvta.to.shared.u64 %rd74, %rd75;
	// end inline asm
	// begin inline asm
	mbarrier.arrive.shared::cta.b64 _, [%rd74];
	// end inline asm
	add.s64 	%rd90, %rd202, 1;
	add.s32 	%r188, %r266, 2;
	add.s32 	%r189, %r265, -1024;
	and.b32  	%r190, %r189, 14848;
	add.s32 	%r191, %r178, %r190;
	shr.u32 	%r192, %r266, 5;
	and.b32  	%r169, %r192, 1;
	cvt.u32.u64 	%r193, %rd90;
	shl.b32 	%r194, %r193, 3;
	and.b32  	%r195, %r194, 232;
	add.s32 	%r168, %r184, %r195;
	// begin inline asm
	{
.reg .pred                P1;
LAB_WAIT:
mbarrier.try_wait.parity.shared::cta.b64 P1, [%r168], %r169;
@P1                       bra.uni DONE;
bra.uni                   LAB_WAIT;
DONE:
}

	// end inline asm
	ld.shared.u32 	%r196, [%r191];
	add.s32 	%r197, %r196, %r186;
	shl.b64 	%rd91, %rd90, 3;
	and.b64  	%rd92, %rd91, 232;
	add.s64 	%rd78, %rd89, %rd92;
	// begin inline asm
	cvta.to.shared.u64 %rd77, %rd78;
	// end inline asm
	// begin inline asm
	mbarrier.arrive.shared::cta.b64 _, [%rd77];
	// end inline asm
	add.s64 	%rd93, %rd202, 2;
	add.s32 	%r198, %r266, 1;
	and.b32  	%r199, %r175, 15360;
	add.s32 	%r200, %r178, %r199;
	shr.u32 	%r201, %r198, 5;
	and.b32  	%r171, %r201, 1;
	cvt.u32.u64 	%r202, %rd93;
	shl.b32 	%r203, %r202, 3;
	and.b32  	%r204, %r203, 240;
	add.s32 	%r170, %r184, %r204;
	// begin inline asm
	{
.reg .pred                P1;
LAB_WAIT:
mbarrier.try_wait.parity.shared::cta.b64 P1, [%r170], %r171;
@P1                       bra.uni DONE;
bra.uni                   LAB_WAIT;
DONE:
}

	// end inline asm
	ld.shared.u32 	%r205, [%r200];
	add.s32 	%r206, %r205, %r197;
	shl.b64 	%rd94, %rd93, 3;
	and.b64  	%rd95, %rd94, 240;
	add.s64 	%rd81, %rd89, %rd95;
	// begin inline asm
	cvta.to.shared.u64 %rd80, %rd81;
	// end inline asm
	// begin inline asm
	mbarrier.arrive.shared::cta.b64 _, [%rd80];
	// end inline asm
	and.b32  	%r207, %r265, 15872;
	add.s32 	%r208, %r178, %r207;
	shr.u32 	%r209, %r188, 5;
	and.b32  	%r173, %r209, 1;
	add.s32 	%r172, %r168, 16;
	// begin inline asm
	{
.reg .pred                P1;
LAB_WAIT:
mbarrier.try_wait.parity.shared::cta.b64 P1, [%r172], %r173;
@P1                       bra.uni DONE;
bra.uni                   LAB_WAIT;
DONE:
}

	// end inline asm
	ld.shared.u32 	%r210, [%r208];
	add.s32 	%r274, %r210, %r206;
	add.s64 	%rd84, %rd78, 16;
	// begin inline asm
	cvta.to.shared.u64 %rd83, %rd84;
	// end inline asm
	// begin inline asm
	mbarrier.arrive.shared::cta.b64 _, [%rd83];
	// end inline asm
	add.s64 	%rd202, %rd202, 4;
	add.s64 	%rd96, %rd36, %rd202;
	add.s32 	%r266, %r266, 4;
	add.s32 	%r265, %r265, 2048;
	setp.ne.s64 	%p8, %rd96, 0;
	@%p8 bra 	$L__BB11_20;
$L__BB11_21:
	setp.eq.s64 	%p9, %rd204, 0;
	@%p9 bra 	$L__BB11_24;
	cvt.u32.u64 	%r271, %rd203;
	and.b32  	%r211, %r271, 31;
	mul.wide.u32 	%rd97, %r211, 8;
	mov.u32 	%r212, _ZZ13tma_bw_kernelILi32ELi512EEvPKhPymE7bwd_bar;
	cvt.u64.u32 	%rd98, %r212;
	cvta.shared.u64 	%rd99, %rd98;
	add.s64 	%rd205, %rd99, %rd97;
	cvt.u16.u64 	%rs1, %rd203;
	and.b16  	%rs2, %rs1, 31;
	mul.wide.u16 	%r213, %rs2, 8;
	mov.u32 	%r214, _ZZ13tma_bw_kernelILi32ELi512EEvPKhPymE7fwd_bar;
	add.s32 	%r272, %r213, %r214;
	shl.b32 	%r270, %r271, 9;
	mov.u32 	%r218, smem;
$L__BB11_23:
	.pragma "nounroll";
	and.b32  	%r217, %r270, 15872;
	add.s32 	%r219, %r218, %r217;
	shr.u32 	%r220, %r271, 5;
	and.b32  	%r216, %r220, 1;
	// begin inline asm
	{
.reg .pred                P1;
LAB_WAIT:
mbarrier.try_wait.parity.shared::cta.b64 P1, [%r272], %r216;
@P1                       bra.uni DONE;
bra.uni                   LAB_WAIT;
DONE:
}

	// end inline asm
	ld.shared.u32 	%r221, [%r219];
	add.s32 	%r274, %r221, %r274;
	// begin inline asm
	cvta.to.shared.u64 %rd100, %rd205;
	// end inline asm
	// begin inline asm
	mbarrier.arrive.shared::cta.b64 _, [%rd100];
	// end inline asm
	add.s64 	%rd205, %rd205, 8;
	add.s32 	%r272, %r272, 8;
	add.s32 	%r271, %r271, 1;
	add.s32 	%r270, %r270, 512;
	add.s64 	%rd204, %rd204, -1;
	setp.ne.s64 	%p10, %rd204, 0;
	@%p10 bra 	$L__BB11_23;
$L__BB11_24:
	cvt.s64.s32 	%rd206, %r274;
$L__BB11_25:
	cvta.to.global.u64 	%rd103, %rd64;
	shl.b64 	%rd104, %rd26, 3;
	add.s64 	%rd105, %rd103, %rd104;
	st.global.u64 	[%rd105], %rd206;
$L__BB11_26:
	ret;

}
	// .globl	_Z13tma_bw_kernelILi1ELi1024EEvPKhPym
.visible .entry _Z13tma_bw_kernelILi1ELi1024EEvPKhPym(
	.param .u64 .ptr .align 1 _Z13tma_bw_kernelILi1ELi1024EEvPKhPym_param_0,
	.param .u64 .ptr .align 1 _Z13tma_bw_kernelILi1ELi1024EEvPKhPym_param_1,
	.param .u64 _Z13tma_bw_kernelILi1ELi1024EEvPKhPym_param_2
)
{
	.reg .pred 	%p<18>;
	.reg .b32 	%r<82>;
	.reg .b64 	%rd<152>;
	// demoted variable
	.shared .align 8 .b8 _ZZ13tma_bw_kernelILi1ELi1024EEvPKhPymE7fwd_bar[8];
	// demoted variable
	.shared .align 8 .b8 _ZZ13tma_bw_kernelILi1ELi1024EEvPKhPymE7bwd_bar[8];
	ld.param.u64 	%rd48, [_Z13tma_bw_kernelILi1ELi1024EEvPKhPym_param_0];
	ld.param.u64 	%rd49, [_Z13tma_bw_kernelILi1ELi1024EEvPKhPym_param_1];
	ld.param.u64 	%rd50, [_Z13tma_bw_kernelILi1ELi1024EEvPKhPym_param_2];
	mov.u32 	%r1, %tid.x;
	setp.ne.s32 	%p1, %r1, 0;
	@%p1 bra 	$L__BB12_2;
	mov.u32 	%r15, _ZZ13tma_bw_kernelILi1ELi1024EEvPKhPymE7fwd_bar;
	mov.b32 	%r18, 1;
	// begin inline asm
	mbarrier.init.shared::cta.b64 [%r15], %r18;

	// end inline asm
	mov.u32 	%r17, _ZZ13tma_bw_kernelILi1ELi1024EEvPKhPymE7bwd_bar;
	// begin inline asm
	mbarrier.init.shared::cta.b64 [%r17], %r18;

	// end inline asm
$L__BB12_2:
	setp.ne.s32 	%p2, %r1, 0;
	bar.sync 	0;
	shr.u64 	%rd1, %rd50, 10;
	@%p2 bra 	$L__BB12_13;
	mov.u32 	%r47, %ctaid.x;
	cvt.u64.u32 	%rd149, %r47;
	setp.le.u64 	%p11, %rd1, %rd149;
	@%p11 bra 	$L__BB12_26;
	mov.u32 	%r48, %nctaid.x;
	cvt.u64.u32 	%rd3, %r48;
	add.s64 	%rd78, %rd149, %rd3;
	max.u64 	%rd79, %rd1, %rd78;
	setp.lt.u64 	%p12, %rd78, %rd1;
	selp.u64 	%rd4, 1, 0, %p12;
	add.s64 	%rd80, %rd78, %rd4;
	sub.s64 	%rd5, %rd79, %rd80;
	and.b64  	%rd81, %rd5, -4294967296;
	setp.ne.s64 	%p13, %rd81, 0;
	@%p13 bra 	$L__BB12_6;
	cvt.u32.u64 	%r49, %rd3;
	cvt.u32.u64 	%r50, %rd5;
	div.u32 	%r51, %r50, %r49;
	cvt.u64.u32 	%rd139, %r51;
	bra.uni 	$L__BB12_7;
$L__BB12_6:
	div.u64 	%rd139, %rd5, %rd3;
$L__BB12_7:
	add.s64 	%rd83, %rd139, %rd4;
	add.s64 	%rd9, %rd83, 1;
	and.b64  	%rd150, %rd9, 3;
	setp.lt.u64 	%p14, %rd83, 3;
	mov.b64 	%rd148, 0;
	@%p14 bra 	$L__BB12_10;
	and.b64  	%rd148, %rd9, -4;
	shl.b64 	%rd84, %rd3, 11;
	add.s64 	%rd12, %rd48, %rd84;
	shl.b64 	%rd140, %rd149, 10;
	shl.b64 	%rd14, %rd3, 12;
	mad.lo.s64 	%rd15, %rd3, 3072, %rd48;
	shl.b64 	%rd85, %rd3, 10;
	add.s64 	%rd16, %rd48, %rd85;
	mov.u32 	%r52, _ZZ13tma_bw_kernelILi1ELi1024EEvPKhPymE7bwd_bar;
	mov.u32 	%r54, _ZZ13tma_bw_kernelILi1ELi1024EEvPKhPymE7fwd_bar;
	mov.u32 	%r68, smem;
	mov.u64 	%rd141, %rd148;
$L__BB12_9:
	add.s64 	%rd89, %rd48, %rd140;
	mov.b32 	%r61, 1;
	// begin inline asm
	{
.reg .pred                P1;
LAB_WAIT:
mbarrier.try_wait.parity.shared::cta.b64 P1, [%r52], %r61;
@P1                       bra.uni DONE;
bra.uni                   LAB_WAIT;
DONE:
}

	// end inline asm
	mov.b32 	%r67, 1024;
	// begin inline asm
	mbarrier.arrive.expect_tx.shared::cta.b64 _, [%r54], %r67;

	// end inline asm
	cvt.u64.u32 	%rd122, %r68;
	cvta.shared.u64 	%rd87, %rd122;
	// begin inline asm
	cvta.to.shared.u64 %rd86, %rd87;
	// end inline asm
	// begin inline asm
	cvta.to.global.u64 %rd88, %rd89;
	// end inline asm
	cvt.u64.u32 	%rd123, %r54;
	cvta.shared.u64 	%rd91, %rd123;
	// begin inline asm
	cvta.to.shared.u64 %rd90, %rd91;
	// end inline asm
	// begin inline asm
	cp.async.bulk.shared::cta.global.mbarrier::complete_tx::bytes [%rd86], [%rd88], 1024, [%rd90];
	// end inline asm
	add.s64 	%rd124, %rd149, %rd3;
	add.s64 	%rd98, %rd16, %rd140;
	mov.b32 	%r65, 0;
	// begin inline asm
	{
.reg .pred                P1;
LAB_WAIT:
mbarrier.try_wait.parity.shared::cta.b64 P1, [%r52], %r65;
@P1                       bra.uni DONE;
bra.uni                   LAB_WAIT;
DONE:
}

	// end inline asm
	// begin inline asm
	mbarrier.arrive.expect_tx.shared::cta.b64 _, [%r54], %r67;

	// end inline asm
	// begin inline asm
	cvta.to.shared.u64 %rd95, %rd87;
	// end inline asm
	// begin inline asm
	cvta.to.global.u64 %rd97, %rd98;
	// end inline asm
	// begin inline asm
	cvta.to.shared.u64 %rd99, %rd91;
	// end inline asm
	// begin inline asm
	cp.async.bulk.shared::cta.global.mbarrier::complete_tx::bytes [%rd95], [%rd97], 1024, [%rd99];
	// end inline asm
	add.s64 	%rd125, %rd124, %rd3;
	add.s64 	%rd107, %rd12, %rd140;
	// begin inline asm
	{
.reg .pred                P1;
LAB_WAIT:
mbarrier.try_wait.parity.shared::cta.b64 P1, [%r52], %r61;
@P1                       bra.uni DONE;
bra.uni                   LAB_WAIT;
DONE:
}

	// end inline asm
	// begin inline asm
	mbarrier.arrive.expect_tx.shared::cta.b64 _, [%r54], %r67;

	// end inline asm
	// begin inline asm
	cvta.to.shared.u64 %rd104, %rd87;
	// end inline asm
	// begin inline asm
	cvta.to.global.u64 %rd106, %rd107;
	// end inline asm
	// begin inline asm
	cvta.to.shared.u64 %rd108, %rd91;
	// end inline asm
	// begin inline asm
	cp.async.bulk.shared::cta.global.mbarrier::complete_tx::bytes [%rd104], [%rd106], 1024, [%rd108];
	// end inline asm
	add.s64 	%rd126, %rd125, %rd3;
	add.s64 	%rd116, %rd15, %rd140;
	// begin inline asm
	{
.reg .pred                P1;
LAB_WAIT:
mbarrier.try_wait.parity.shared::cta.b64 P1, [%r52], %r65;
@P1                       bra.uni DONE;
bra.uni                   LAB_WAIT;
DONE:
}

	// end inline asm
	// begin inline asm
	mbarrier.arrive.expect_tx.shared::cta.b64 _, [%r54], %r67;

	// end inline asm
	// begin inline asm
	cvta.to.shared.u64 %rd113, %rd87;
	// end inline asm
	// begin inline asm
	cvta.to.global.u64 %rd115, %rd116;
	// end inline asm
	// begin inline asm
	cvta.to.shared.u64 %rd117, %rd91;
	// end inline asm
	// begin inline asm
	cp.async.bulk.shared::cta.global.mbarrier::complete_tx::bytes [%rd113], [%rd115], 1024, [%rd117];
	// end inline asm
	add.s64 	%rd149, %rd126, %rd3;
	add.s64 	%rd141, %rd141, -4;
	add.s64 	%rd140, %rd140, %rd14;
	setp.eq.s64 	%p15, %rd141, 0;
	@%p15 bra 	$L__BB12_10;
	bra.uni 	$L__BB12_9;
$L__BB12_10:
	setp.eq.s64 	%p16, %rd150, 0;
	@%p16 bra 	$L__BB12_26;
	cvt.u32.u64 	%r81, %rd148;
	shl.b64 	%rd127, %rd149, 10;
	add.s64 	%rd151, %rd48, %rd127;
	shl.b64 	%rd43, %rd3, 10;
	mov.u32 	%r69, _ZZ13tma_bw_kernelILi1ELi1024EEvPKhPymE7bwd_bar;
	mov.u32 	%r71, _ZZ13tma_bw_kernelILi1ELi1024EEvPKhPymE7fwd_bar;
	mov.u32 	%r74, smem;
	cvt.u64.u32 	%rd137, %r74;
$L__BB12_12:
	.pragma "nounroll";
	not.b32 	%r73, %r81;
	and.b32  	%r70, %r73, 1;
	// begin inline asm
	{
.reg .pred                P1;
LAB_WAIT:
mbarrier.try_wait.parity.shared::cta.b64 P1, [%r69], %r70;
@P1                       bra.uni DONE;
bra.uni                   LAB_WAIT;
DONE:
}

	// end inline asm
	mov.b32 	%r72, 1024;
	// begin inline asm
	mbarrier.arrive.expect_tx.shared::cta.b64 _, [%r71], %r72;

	// end inline asm
	cvta.shared.u64 	%rd129, %rd137;
	// begin inline asm
	cvta.to.shared.u64 %rd128, %rd129;
	// end inline asm
	// begin inline asm
	cvta.to.global.u64 %rd130, %rd151;
	// end inline asm
	cvt.u64.u32 	%rd138, %r71;
	cvta.shared.u64 	%rd133, %rd138;
	// begin inline asm
	cvta.to.shared.u64 %rd132, %rd133;
	// end inline asm
	// begin inline asm
	cp.async.bulk.shared::cta.global.mbarrier::complete_tx::bytes [%rd128], [%rd130], 1024, [%rd132];
	// end inline asm
	add.s32 	%r81, %r81, 1;
	add.s64 	%rd151, %rd151, %rd43;
	add.s64 	%rd150, %rd150, -1;
	setp.ne.s64 	%p17, %rd150, 0;
	@%p17 bra 	$L__BB12_12;
	bra.uni 	$L__BB12_26;
$L__BB12_13:
	setp.ne.s32 	%p3, %r1, 32;
	@%p3 bra 	$L__BB12_26;
	mov.u32 	%r19, %ctaid.x;
	cvt.u64.u32 	%rd23, %r19;
	setp.le.u64 	%p4, %rd1, %rd23;
	mov.b64 	%rd147, 0;
	@%p4 bra 	$L__BB12_25;
	mov.u32 	%r20, %nctaid.x;
	cvt.u64.u32 	%rd24, %r20;
	add.s64 	%rd52, %rd23, %rd24;
	max.u64 	%rd53, %rd1, %rd52;
	setp.lt.u64 	%p5, %rd52, %rd1;
	selp.u64 	%rd25, 1, 0, %p5;
	add.s64 	%rd54, %rd52, %rd25;
	sub.s64 	%rd26, %rd53, %rd54;
	and.b64  	%rd55, %rd26, -4294967296;
	setp.ne.s64 	%p6, %rd55, 0;
	@%p6 bra 	$L__BB12_17;
	cvt.u32.u64 	%r21, %rd24;
	cvt.u32.u64 	%r22, %rd26;
	div.u32 	%r23, %r22, %r21;
	cvt.u64.u32 	%rd143, %r23;
	bra.uni 	$L__BB12_18;
$L__BB12_17:
	div.u64 	%rd143, %rd26, %rd24;
$L__BB12_18:
	add.s64 	%rd57, %rd143, %rd25;
	add.s64 	%rd30, %rd57, 1;
	and.b64  	%rd146, %rd30, 3;
	setp.lt.u64 	%p7, %rd57, 3;
	mov.b32 	%r80, 0;
	mov.b64 	%rd145, 0;
	@%p7 bra 	$L__BB12_21;
	and.b64  	%rd145, %rd30, -4;
	mov.b32 	%r80, 0;
	mov.u32 	%r27, _ZZ13tma_bw_kernelILi1ELi1024EEvPKhPymE7fwd_bar;
	mov.u32 	%r37, _ZZ13tma_bw_kernelILi1ELi1024EEvPKhPymE7bwd_bar;
	mov.u64 	%rd144, %rd145;
$L__BB12_20:
	mov.b32 	%r32, 0;
	// begin inline asm
	{
.reg .pred                P1;
LAB_WAIT:
mbarrier.try_wait.parity.shared::cta.b64 P1, [%r27], %r32;
@P1                       bra.uni DONE;
bra.uni                   LAB_WAIT;
DONE:
}

	// end inline asm
	ld.shared.u32 	%r35, [smem];
	add.s32 	%r36, %r35, %r80;
	cvt.u64.u32 	%rd70, %r37;
	cvta.shared.u64 	%rd59, %rd70;
	// begin inline asm
	cvta.to.shared.u64 %rd58, %rd59;
	// end inline asm
	// begin inline asm
	mbarrier.arrive.shared::cta.b64 _, [%rd58];
	// end inline asm
	mov.b32 	%r34, 1;
	// begin inline asm
	{
.reg .pred                P1;
LAB_WAIT:
mbarrier.try_wait.parity.shared::cta.b64 P1, [%r27], %r34;
@P1                       bra.uni DONE;
bra.uni                   LAB_WAIT;
DONE:
}

	// end inline asm
	ld.shared.u32 	%r38, [smem];
	add.s32 	%r39, %r38, %r36;
	// begin inline asm
	cvta.to.shared.u64 %rd61, %rd59;
	// end inline asm
	// begin inline asm
	mbarrier.arrive.shared::cta.b64 _, [%rd61];
	// end inline asm
	// begin inline asm
	{
.reg .pred                P1;
LAB_WAIT:
mbarrier.try_wait.parity.shared::cta.b64 P1, [%r27], %r32;
@P1                       bra.uni DONE;
bra.uni                   LAB_WAIT;
DONE:
}

	// end inline asm
	ld.shared.u32 	%r40, [smem];
	add.s32 	%r41, %r40, %r39;
	// begin inline asm
	cvta.to.shared.u64 %rd64, %rd59;
	// end inline asm
	// begin inline asm
	mbarrier.arrive.shared::cta.b64 _, [%rd64];
	// end inline asm
	// begin inline asm
	{
.reg .pred                P1;
LAB_WAIT:
mbarrier.try_wait.parity.shared::cta.b64 P1, [%r27], %r34;
@P1                       bra.uni DONE;
bra.uni                   LAB_WAIT;
DONE:
}

	// end inline asm
	ld.shared.u32 	%r42, [smem];
	add.s32 	%r80, %r42, %r41;
	// begin inline asm
	cvta.to.shared.u64 %rd67, %rd59;
	// end inline asm
	// begin inline asm
	mbarrier.arrive.shared::cta.b64 _, [%rd67];
	// end inline asm
	add.s64 	%rd144, %rd144, -4;
	setp.ne.s64 	%p8, %rd144, 0;
	@%p8 bra 	$L__BB12_20;
$L__BB12_21:
	setp.eq.s64 	%p9, %rd146, 0;
	@%p9 bra 	$L__BB12_24;
	cvt.u32.u64 	%r78, %rd145;
	mov.u32 	%r43, _ZZ13tma_bw_kernelILi1ELi1024EEvPKhPymE7fwd_bar;
	mov.u32 	%r46, _ZZ13tma_bw_kernelILi1ELi1024EEvPKhPymE7bwd_bar;
	cvt.u64.u32 	%rd74, %r46;
$L__BB12_23:
	.pragma "nounroll";
	and.b32  	%r44, %r78, 1;
	// begin inline asm
	{
.reg .pred                P1;
LAB_WAIT:
mbarrier.try_wait.parity.shared::cta.b64 P1, [%r43], %r44;
@P1                       bra.uni DONE;
bra.uni                   LAB_WAIT;
DONE:
}

	// end inline asm
	ld.shared.u32 	%r45, [smem];
	add.s32 	%r80, %r45, %r80;
	cvta.shared.u64 	%rd72, %rd74;
	// begin inline asm
	cvta.to.shared.u64 %rd71, %rd72;
	// end inline asm
	// begin inline asm
	mbarrier.arrive.shared::cta.b64 _, [%rd71];
	// end inline asm
	add.s32 	%r78, %r78, 1;
	add.s64 	%rd146, %rd146, -1;
	setp.ne.s64 	%p10, %rd146, 0;
	@%p10 bra 	$L__BB12_23;
$L__BB12_24:
	cvt.s64.s32 	%rd147, %r80;
$L__BB12_25:
	cvta.to.global.u64 	%rd75, %rd49;
	shl.b64 	%rd76, %rd23, 3;
	add.s64 	%rd77, %rd75, %rd76;
	st.global.u64 	[%rd77], %rd147;
$L__BB12_26:
	ret;

}
	// .globl	_Z13tma_bw_kernelILi2ELi1024EEvPKhPym
.visible .entry _Z13tma_bw_kernelILi2ELi1024EEvPKhPym(
	.param .u64 .ptr .align 1 _Z13tma_bw_kernelILi2ELi1024EEvPKhPym_param_0,
	.param .u64 .ptr .align 1 _Z13tma_bw_kernelILi2ELi1024EEvPKhPym_param_1,
	.param .u64 _Z13tma_bw_kernelILi2ELi1024EEvPKhPym_param_2
)
{
	.reg .pred 	%p<19>;
	.reg .b32 	%r<95>;
	.reg .b64 	%rd<171>;
	// demoted variable
	.shared .align 8 .b8 _ZZ13tma_bw_kernelILi2ELi1024EEvPKhPymE7fwd_bar[16];
	// demoted variable
	.shared .align 8 .b8 _ZZ13tma_bw_kernelILi2ELi1024EEvPKhPymE7bwd_bar[16];
	ld.param.u64 	%rd55, [_Z13tma_bw_kernelILi2ELi1024EEvPKhPym_param_0];
	ld.param.u64 	%rd56, [_Z13tma_bw_kernelILi2ELi1024EEvPKhPym_param_1];
	ld.param.u64 	%rd57, [_Z13tma_bw_kernelILi2ELi1024EEvPKhPym_param_2];
	mov.u32 	%r1, %tid.x;
	setp.ne.s32 	%p1, %r1, 0;
	@%p1 bra 	$L__BB13_2;
	mov.u32 	%r12, _ZZ13tma_bw_kernelILi2ELi1024EEvPKhPymE7fwd_bar;
	mov.b32 	%r19, 1;
	// begin inline asm
	mbarrier.init.shared::cta.b64 [%r12], %r19;

	// end inline asm
	mov.u32 	%r14, _ZZ13tma_bw_kernelILi2ELi1024EEvPKhPymE7bwd_bar;
	// begin inline asm
	mbarrier.init.shared::cta.b64 [%r14], %r19;

	// end inline asm
	add.s32 	%r16, %r12, 8;
	// begin inline asm
	mbarrier.init.shared::cta.b64 [%r16], %r19;

	// end inline asm
	add.s32 	%r18, %r14, 8;
	// begin inline asm
	mbarrier.init.shared::cta.b64 [%r18], %r19;

	// end inline asm
$L__BB13_2:
	setp.ne.s32 	%p2, %r1, 0;
	bar.sync 	0;
	shr.u64 	%rd1, %rd57, 10;
	@%p2 bra 	$L__BB13_13;
	mov.u32 	%r57, %ctaid.x;
	cvt.u64.u32 	%rd166, %r57;
	setp.le.u64 	%p11, %rd1, %rd166;
	@%p11 bra 	$L__BB13_26;
	mov.u32 	%r58, %nctaid.x;
	cvt.u64.u32 	%rd3, %r58;
	add.s64 	%rd88, %rd166, %rd3;
	max.u64 	%rd89, %rd1, %rd88;
	setp.lt.u64 	%p12, %rd88, %rd1;
	selp.u64 	%rd4, 1, 0, %p12;
	add.s64 	%rd90, %rd88, %rd4;
	sub.s64 	%rd5, %rd89, %rd90;
	and.b64  	%rd91, %rd5, -4294967296;
	setp.ne.s64 	%p13, %rd91, 0;
	@%p13 bra 	$L__BB13_6;
	cvt.u32.u64 	%r59, %rd3;
	cvt.u32.u64 	%r60, %rd5;
	div.u32 	%r61, %r60, %r59;
	cvt.u64.u32 	%rd155, %r61;
	bra.uni 	$L__BB13_7;
$L__BB13_6:
	div.u64 	%rd155, %rd5, %rd3;
$L__BB13_7:
	add.s64 	%rd93, %rd155, %rd4;
	add.s64 	%rd9, %rd93, 1;
	and.b64  	%rd167, %rd9, 3;
	setp.lt.u64 	%p14, %rd93, 3;
	mov.b64 	%rd170, 0;
	@%p14 bra 	$L__BB13_10;
	and.b64  	%rd170, %rd9, -4;
	shl.b64 	%rd94, %rd3, 11;
	add.s64 	%rd12, %rd55, %rd94;
	shl.b64 	%rd156, %rd166, 10;
	shl.b64 	%rd14, %rd3, 12;
	mad.lo.s64 	%rd15, %rd3, 3072, %rd55;
	shl.b64 	%rd95, %rd3, 10;
	add.s64 	%rd16, %rd55, %rd95;
	mov.u32 	%r62, _ZZ13tma_bw_kernelILi2ELi1024EEvPKhPymE7bwd_bar;
	mov.u32 	%r64, _ZZ13tma_bw_kernelILi2ELi1024EEvPKhPymE7fwd_bar;
	mov.u32 	%r78, smem;
	add.s32 	%r74, %r62, 8;
	add.s32 	%r76, %r64, 8;
	mov.u64 	%rd157, %rd170;
$L__BB13_9:
	add.s64 	%rd99, %rd55, %rd156;
	mov.b32 	%r67, 1;
	// begin inline asm
	{
.reg .pred                P1;
LAB_WAIT:
mbarrier.try_wait.parity.shared::cta.b64 P1, [%r62], %r67;
@P1                       bra.uni DONE;
bra.uni                   LAB_WAIT;
DONE:
}

	// end inline asm
	mov.b32 	%r77, 1024;
	// begin inline asm
	mbarrier.arrive.expect_tx.shared::cta.b64 _, [%r64], %r77;

	// end inline asm
	cvt.u64.u32 	%rd132, %r78;
	cvta.shared.u64 	%rd97, %rd132;
	// begin inline asm
	cvta.to.shared.u64 %rd96, %rd97;
	// end inline asm
	// begin inline asm
	cvta.to.global.u64 %rd98, %rd99;
	// end inline asm
	cvt.u64.u32 	%rd133, %r64;
	cvta.shared.u64 	%rd101, %rd133;
	// begin inline asm
	cvta.to.shared.u64 %rd100, %rd101;
	// end inline asm
	// begin inline asm
	cp.async.bulk.shared::cta.global.mbarrier::complete_tx::bytes [%rd96], [%rd98], 1024, [%rd100];
	// end inline asm
	add.s64 	%rd134, %rd166, %rd3;
	add.s64 	%rd108, %rd16, %rd156;
	// begin inline asm
	{
.reg .pred                P1;
LAB_WAIT:
mbarrier.try_wait.parity.shared::cta.b64 P1, [%r74], %r67;
@P1                       bra.uni DONE;
bra.uni                   LAB_WAIT;
DONE:
}

	// end inline asm
	// begin inline asm
	mbarrier.arrive.expect_tx.shared::cta.b64 _, [%r76], %r77;

	// end inline asm
	add.s64 	%rd124, %rd97, 1024;
	// begin inline asm
	cvta.to.shared.u64 %rd105, %rd124;
	// end inline asm
	// begin inline asm
	cvta.to.global.u64 %rd107, %rd108;
	// end inline asm
	add.s64 	%rd128, %rd101, 8;
	// begin inline asm
	cvta.to.shared.u64 %rd109, %rd128;
	// end inline asm
	// begin inline asm
	cp.async.bulk.shared::cta.global.mbarrier::complete_tx::bytes [%rd105], [%rd107], 1024, [%rd109];
	// end inline asm
	add.s64 	%rd135, %rd134, %rd3;
	add.s64 	%rd117, %rd12, %rd156;
	mov.b32 	%r75, 0;
	// begin inline asm
	{
.reg .pred                P1;
LAB_WAIT:
mbarrier.try_wait.parity.shared::cta.b64 P1, [%r62], %r75;
@P1                       bra.uni DONE;
bra.uni                   LAB_WAIT;
DONE:
}

	// end inline asm
	// begin inline asm
	mbarrier.arrive.expect_tx.shared::cta.b64 _, [%r64], %r77;

	// end inline asm
	// begin inline asm
	cvta.to.shared.u64 %rd114, %rd97;
	// end inline asm
	// begin inline asm
	cvta.to.global.u64 %rd116, %rd117;
	// end inline asm
	// begin inline asm
	cvta.to.shared.u64 %rd118, %rd101;
	// end inline asm
	// begin inline asm
	cp.async.bulk.shared::cta.global.mbarrier::complete_tx::bytes [%rd114], [%rd116], 1024, [%rd118];
	// end inline asm
	add.s64 	%rd136, %rd135, %rd3;
	add.s64 	%rd126, %rd15, %rd156;
	// begin inline asm
	{
.reg .pred                P1;
LAB_WAIT:
mbarrier.try_wait.parity.shared::cta.b64 P1, [%r74], %r75;
@P1                       bra.uni DONE;
bra.uni                   LAB_WAIT;
DONE:
}

	// end inline asm
	// begin inline asm
	mbarrier.arrive.expect_tx.shared::cta.b64 _, [%r76], %r77;

	// end inline asm
	// begin inline asm
	cvta.to.shared.u64 %rd123, %rd124;
	// end inline asm
	// begin inline asm
	cvta.to.global.u64 %rd125, %rd126;
	// end inline asm
	// begin inline asm
	cvta.to.shared.u64 %rd127, %rd128;
	// end inline asm
	// begin inline asm
	cp.async.bulk.shared::cta.global.mbarrier::complete_tx::bytes [%rd123], [%rd125], 1024, [%rd127];
	// end inline asm
	add.s64 	%rd166, %rd136, %rd3;
	add.s64 	%rd157, %rd157, -4;
	add.s64 	%rd156, %rd156, %rd14;
	setp.eq.s64 	%p15, %rd157, 0;
	@%p15 bra 	$L__BB13_10;
	bra.uni 	$L__BB13_9;
$L__BB13_10:
	setp.eq.s64 	%p16, %rd167, 0;
	@%p16 bra 	$L__BB13_26;
	shl.b64 	%rd169, %rd170, 10;
	shl.b64 	%rd137, %rd166, 10;
	add.s64 	%rd168, %rd55, %rd137;
	shl.b64 	%rd46, %rd3, 10;
	mov.u32 	%r83, smem;
	mov.u32 	%r87, _ZZ13tma_bw_kernelILi2ELi1024EEvPKhPymE7bwd_bar;
	mov.u32 	%r88, _ZZ13tma_bw_kernelILi2ELi1024EEvPKhPymE7fwd_bar;
$L__BB13_12:
	.pragma "nounroll";
	and.b64  	%rd147, %rd169, 1024;
	cvt.u64.u32 	%rd148, %r83;
	cvta.shared.u64 	%rd149, %rd148;
	add.s64 	%rd139, %rd149, %rd147;
	and.b64  	%rd150, %rd170, 2;
	setp.eq.s64 	%p17, %rd150, 0;
	selp.u32 	%r80, 1, 0, %p17;
	cvt.u32.u64 	%r84, %rd170;
	shl.b32 	%r85, %r84, 3;
	and.b32  	%r86, %r85, 8;
	add.s32 	%r79, %r87, %r86;
	// begin inline asm
	{
.reg .pred                P1;
LAB_WAIT:
mbarrier.try_wait.parity.shared::cta.b64 P1, [%r79], %r80;
@P1                       bra.uni DONE;
bra.uni                   LAB_WAIT;
DONE:
}

	// end inline asm
	shl.b64 	%rd151, %rd170, 3;
	and.b64  	%rd152, %rd151, 8;
	cvt.u64.u32 	%rd153, %r88;
	cvta.shared.u64 	%rd154, %rd153;
	add.s64 	%rd143, %rd154, %rd152;
	add.s32 	%r81, %r88, %r86;
	mov.b32 	%r82, 1024;
	// begin inline asm
	mbarrier.arrive.expect_tx.shared::cta.b64 _, [%r81], %r82;

	// end inline asm
	// begin inline asm
	cvta.to.shared.u64 %rd138, %rd139;
	// end inline asm
	// begin inline asm
	cvta.to.global.u64 %rd140, %rd168;
	// end inline asm
	// begin inline asm
	cvta.to.shared.u64 %rd142, %rd143;
	// end inline asm
	// begin inline asm
	cp.async.bulk.shared::cta.global.mbarrier::complete_tx::bytes [%rd138], [%rd140], 1024, [%rd142];
	// end inline asm
	add.s64 	%rd170, %rd170, 1;
	add.s64 	%rd169, %rd169, 1024;
	add.s64 	%rd168, %rd168, %rd46;
	add.s64 	%rd167, %rd167, -1;
	setp.ne.s64 	%p18, %rd167, 0;
	@%p18 bra 	$L__BB13_12;
	bra.uni 	$L__BB13_26;
$L__BB13_13:
	setp.ne.s32 	%p3, %r1, 32;
	@%p3 bra 	$L__BB13_26;
	mov.u32 	%r20, %ctaid.x;
	cvt.u64.u32 	%rd23, %r20;
	setp.le.u64 	%p4, %rd1, %rd23;
	mov.b64 	%rd164, 0;
	@%p4 bra 	$L__BB13_25;
	mov.u32 	%r21, %nctaid.x;
	cvt.u64.u32 	%rd24, %r21;
	add.s64 	%rd59, %rd23, %rd24;
	max.u64 	%rd60, %rd1, %rd59;
	setp.lt.u64 	%p5, %rd59, %rd1;
	selp.u64 	%rd25, 1, 0, %p5;
	add.s64 	%rd61, %rd59, %rd25;
	sub.s64 	%rd26, %rd60, %rd61;
	and.b64  	%rd62, %rd26, -4294967296;
	setp.ne.s64 	%p6, %rd62, 0;
	@%p6 bra 	$L__BB13_17;
	cvt.u32.u64 	%r22, %rd24;
	cvt.u32.u64 	%r23, %rd26;
	div.u32 	%r24, %r23, %r22;
	cvt.u64.u32 	%rd159, %r24;
	bra.uni 	$L__BB13_18;
$L__BB13_17:
	div.u64 	%rd159, %rd26, %rd24;
$L__BB13_18:
	add.s64 	%rd64, %rd159, %rd25;
	add.s64 	%rd30, %rd64, 1;
	and.b64  	%rd162, %rd30, 3;
	setp.lt.u64 	%p7, %rd64, 3;
	mov.b32 	%r94, 0;
	mov.b64 	%rd163, 0;
	@%p7 bra 	$L__BB13_21;
	and.b64  	%rd163, %rd30, -4;
	mov.b32 	%r94, 0;
	mov.u32 	%r28, _ZZ13tma_bw_kernelILi2ELi1024EEvPKhPymE7fwd_bar;
	mov.u32 	%r38, _ZZ13tma_bw_kernelILi2ELi1024EEvPKhPymE7bwd_bar;
	add.s32 	%r34, %r28, 8;
	mov.u64 	%rd160, %rd163;
$L__BB13_20:
	mov.b32 	%r31, 0;
	// begin inline asm
	{
.reg .pred                P1;
LAB_WAIT:
mbarrier.try_wait.parity.shared::cta.b64 P1, [%r28], %r31;
@P1                       bra.uni DONE;
bra.uni                   LAB_WAIT;
DONE:
}

	// end inline asm
	ld.shared.u32 	%r36, [smem];
	add.s32 	%r37, %r36, %r94;
	cvt.u64.u32 	%rd77, %r38;
	cvta.shared.u64 	%rd66, %rd77;
	// begin inline asm
	cvta.to.shared.u64 %rd65, %rd66;
	// end inline asm
	// begin inline asm
	mbarrier.arrive.shared::cta.b64 _, [%rd65];
	// end inline asm
	// begin inline asm
	{
.reg .pred                P1;
LAB_WAIT:
mbarrier.try_wait.parity.shared::cta.b64 P1, [%r34], %r31;
@P1                       bra.uni DONE;
bra.uni                   LAB_WAIT;
DONE:
}

	// end inline asm
	ld.shared.u32 	%r39, [smem+1024];
	add.s32 	%r40, %r39, %r37;
	add.s64 	%rd75, %rd66, 8;
	// begin inline asm
	cvta.to.shared.u64 %rd68, %rd75;
	// end inline asm
	// begin inline asm
	mbarrier.arrive.shared::cta.b64 _, [%rd68];
	// end inline asm
	mov.b32 	%r35, 1;
	// begin inline asm
	{
.reg .pred                P1;
LAB_WAIT:
mbarrier.try_wait.parity.shared::cta.b64 P1, [%r28], %r35;
@P1                       bra.uni DONE;
bra.uni                   LAB_WAIT;
DONE:
}

	// end inline asm
	ld.shared.u32 	%r41, [smem];
	add.s32 	%r42, %r41, %r40;
	// begin inline asm
	cvta.to.shared.u64 %rd71, %rd66;
	// end inline asm
	// begin inline asm
	mbarrier.arrive.shared::cta.b64 _, [%rd71];
	// end inline asm
	// begin inline asm
	{
.reg .pred                P1;
LAB_WAIT:
mbarrier.try_wait.parity.shared::cta.b64 P1, [%r34], %r35;
@P1                       bra.uni DONE;
bra.uni                   LAB_WAIT;
DONE:
}

	// end inline asm
	ld.shared.u32 	%r43, [smem+1024];
	add.s32 	%r94, %r43, %r42;
	// begin inline asm
	cvta.to.shared.u64 %rd74, %rd75;
	// end inline asm
	// begin inline asm
	mbarrier.arrive.shared::cta.b64 _, [%rd74];
	// end inline asm
	add.s64 	%rd160, %rd160, -4;
	setp.ne.s64 	%p8, %rd160, 0;
	@%p8 bra 	$L__BB13_20;
$L__BB13_21:
	setp.eq.s64 	%p9, %rd162, 0;
	@%p9 bra 	$L__BB13_24;
	cvt.u32.u64 	%r44, %rd163;
	shl.b32 	%r92, %r44, 10;
	mov.u32 	%r49, smem;
	mov.u32 	%r54, _ZZ13tma_bw_kernelILi2ELi1024EEvPKhPymE7fwd_bar;
	mov.u32 	%r56, _ZZ13tma_bw_kernelILi2ELi1024EEvPKhPymE7bwd_bar;
	cvt.u64.u32 	%rd83, %r56;
$L__BB13_23:
	.pragma "nounroll";
	cvt.u32.u64 	%r47, %rd163;
	and.b32  	%r48, %r92, 1024;
	add.s32 	%r50, %r49, %r48;
	shr.u32 	%r51, %r47, 1;
	and.b32  	%r46, %r51, 1;
	shl.b32 	%r52, %r47, 3;
	and.b32  	%r53, %r52, 8;
	add.s32 	%r45, %r54, %r53;
	// begin inline asm
	{
.reg .pred                P1;
LAB_WAIT:
mbarrier.try_wait.parity.shared::cta.b64 P1, [%r45], %r46;
@P1                       bra.uni DONE;
bra.uni                   LAB_WAIT;
DONE:
}

	// end inline asm
	ld.shared.u32 	%r55, [%r50];
	add.s32 	%r94, %r55, %r94;
	shl.b64 	%rd81, %rd163, 3;
	and.b64  	%rd82, %rd81, 8;
	cvta.shared.u64 	%rd84, %rd83;
	add.s64 	%rd79, %rd84, %rd82;
	// begin inline asm
	cvta.to.shared.u64 %rd78, %rd79;
	// end inline asm
	// begin inline asm
	mbarrier.arrive.shared::cta.b64 _, [%rd78];
	// end inline asm
	add.s64 	%rd163, %rd163, 1;
	add.s32 	%r92, %r92, 1024;
	add.s64 	%rd162, %rd162, -1;
	setp.ne.s64 	%p10, %rd162, 0;
	@%p10 bra 	$L__BB13_23;
$L__BB13_24:
	cvt.s64.s32 	%rd164, %r94;
$L__BB13_25:
	cvta.to.global.u64 	%rd85, %rd56;
	shl.b64 	%rd86, %rd23, 3;
	add.s64 	%rd87, %rd85, %rd86;
	st.global.u64 	[%rd87], %rd164;
$L__BB13_26:
	ret;

}
	// .globl	_Z13tma_bw_kernelILi4ELi1024EEvPKhPym
.visible .entry _Z13tma_bw_kernelILi4ELi1024EEvPKhPym(
	.param .u64 .ptr .align 1 _Z13tma_bw_kernelILi4ELi1024EEvPKhPym_param_0,
	.param .u64 .ptr .align 1 _Z13tma_bw_kernelILi4ELi1024EEvPKhPym_param_1,
	.param .u64 _Z13tma_bw_kernelILi4ELi1024EEvPKhPym_param_2
)
{
	.reg .pred 	%p<23>;
	.reg .b32 	%r<120>;
	.reg .b64 	%rd<179>;
	// demoted variable
	.shared .align 8 .b8 _ZZ13tma_bw_kernelILi4ELi1024EEvPKhPymE7fwd_bar[32];
	// demoted variable
	.shared .align 8 .b8 _ZZ13tma_bw_kernelILi4ELi1024EEvPKhPymE7bwd_bar[32];
	ld.param.u64 	%rd59, [_Z13tma_bw_kernelILi4ELi1024EEvPKhPym_param_0];
	ld.param.u64 	%rd60, [_Z13tma_bw_kernelILi4ELi1024EEvPKhPym_param_1];
	ld.param.u64 	%rd61, [_Z13tma_bw_kernelILi4ELi1024EEvPKhPym_param_2];
	mov.u32 	%r1, %tid.x;
	setp.ne.s32 	%p1, %r1, 0;
	@%p1 bra 	$L__BB14_2;
	mov.u32 	%r23, _ZZ13tma_bw_kernelILi4ELi1024EEvPKhPymE7fwd_bar;
	mov.b32 	%r38, 1;
	// begin inline asm
	mbarrier.init.shared::cta.b64 [%r23], %r38;

	// end inline asm
	mov.u32 	%r25, _ZZ13tma_bw_kernelILi4ELi1024EEvPKhPymE7bwd_bar;
	// begin inline asm
	mbarrier.init.shared::cta.b64 [%r25], %r38;

	// end inline asm
	add.s32 	%r27, %r23, 8;
	// begin inline asm
	mbarrier.init.shared::cta.b64 [%r27], %r38;

	// end inline asm
	add.s32 	%r29, %r25, 8;
	// begin inline asm
	mbarrier.init.shared::cta.b64 [%r29], %r38;

	// end inline asm
	add.s32 	%r31, %r23, 16;
	// begin inline asm
	mbarrier.init.shared::cta.b64 [%r31], %r38;

	// end inline asm
	add.s32 	%r33, %r25, 16;
	// begin inline asm
	mbarrier.init.shared::cta.b64 [%r33], %r38;

	// end inline asm
	add.s32 	%r35, %r23, 24;
	// begin inline asm
	mbarrier.init.shared::cta.b64 [%r35], %r38;

	// end inline asm
	add.s32 	%r37, %r25, 24;
	// begin inline asm
	mbarrier.init.shared::cta.b64 [%r37], %r38;

	// end inline asm
$L__BB14_2:
	setp.ne.s32 	%p2, %r1, 0;
	bar.sync 	0;
	shr.u64 	%rd1, %rd61, 10;
	@%p2 bra 	$L__BB14_13;
	mov.u32 	%r80, %ctaid.x;
	cvt.u64.u32 	%rd173, %r80;
	setp.le.u64 	%p11, %rd1, %rd173;
	@%p11 bra 	$L__BB14_26;
	mov.u32 	%r81, %nctaid.x;
	cvt.u64.u32 	%rd3, %r81;
	add.s64 	%rd4, %rd173, %rd3;
	max.u64 	%rd90, %rd1, %rd4;
	setp.lt.u64 	%p12, %rd4, %rd1;
	selp.u64 	%rd5, 1, 0, %p12;
	add.s64 	%rd91, %rd4, %rd5;
	sub.s64 	%rd6, %rd90, %rd91;
	and.b64  	%rd92, %rd6, -4294967296;
	setp.ne.s64 	%p13, %rd92, 0;
	@%p13 bra 	$L__BB14_6;
	cvt.u32.u64 	%r82, %rd3;
	cvt.u32.u64 	%r83, %rd6;
	div.u32 	%r84, %r83, %r82;
	cvt.u64.u32 	%rd162, %r84;
	bra.uni 	$L__BB14_7;
$L__BB14_6:
	div.u64 	%rd162, %rd6, %rd3;
$L__BB14_7:
	add.s64 	%rd94, %rd162, %rd5;
	add.s64 	%rd10, %rd94, 1;
	and.b64  	%rd174, %rd10, 3;
	setp.lt.u64 	%p14, %rd94, 3;
	mov.b64 	%rd178, 0;
	@%p14 bra 	$L__BB14_10;
	and.b64  	%rd178, %rd10, -4;
	neg.s64 	%rd13, %rd178;
	shl.b64 	%rd96, %rd3, 11;
	shl.b64 	%rd14, %rd173, 10;
	add.s64 	%rd15, %rd96, %rd14;
	shl.b64 	%rd16, %rd3, 12;
	mad.lo.s64 	%rd17, %rd3, 3072, %rd14;
	shl.b64 	%rd18, %rd4, 10;
	mov.b64 	%rd164, 0;
	mov.u32 	%r85, _ZZ13tma_bw_kernelILi4ELi1024EEvPKhPymE7bwd_bar;
	mov.u32 	%r87, _ZZ13tma_bw_kernelILi4ELi1024EEvPKhPymE7fwd_bar;
	mov.u32 	%r101, smem;
	add.s32 	%r89, %r85, 8;
	add.s32 	%r91, %r87, 8;
	add.s32 	%r93, %r85, 16;
	mov.u64 	%rd163, %rd59;
$L__BB14_9:
	add.s64 	%rd100, %rd163, %rd14;
	and.b64  	%rd133, %rd164, 4;
	setp.eq.s64 	%p15, %rd133, 0;
	selp.u32 	%r86, 1, 0, %p15;
	// begin inline asm
	{
.reg .pred                P1;
LAB_WAIT:
mbarrier.try_wait.parity.shared::cta.b64 P1, [%r85], %r86;
@P1                       bra.uni DONE;
bra.uni                   LAB_WAIT;
DONE:
}

	// end inline asm
	mov.b32 	%r100, 1024;
	// begin inline asm
	mbarrier.arrive.expect_tx.shared::cta.b64 _, [%r87], %r100;

	// end inline asm
	cvt.u64.u32 	%rd134, %r101;
	cvta.shared.u64 	%rd98, %rd134;
	// begin inline asm
	cvta.to.shared.u64 %rd97, %rd98;
	// end inline asm
	// begin inline asm
	cvta.to.global.u64 %rd99, %rd100;
	// end inline asm
	cvt.u64.u32 	%rd135, %r87;
	cvta.shared.u64 	%rd102, %rd135;
	// begin inline asm
	cvta.to.shared.u64 %rd101, %rd102;
	// end inline asm
	// begin inline asm
	cp.async.bulk.shared::cta.global.mbarrier::complete_tx::bytes [%rd97], [%rd99], 1024, [%rd101];
	// end inline asm
	add.s64 	%rd136, %rd173, %rd3;
	add.s64 	%rd137, %rd164, 1;
	add.s64 	%rd109, %rd163, %rd18;
	and.b64  	%rd138, %rd137, 4;
	setp.eq.s64 	%p16, %rd138, 0;
	selp.u32 	%r90, 1, 0, %p16;
	// begin inline asm
	{
.reg .pred                P1;
LAB_WAIT:
mbarrier.try_wait.parity.shared::cta.b64 P1, [%r89], %r90;
@P1                       bra.uni DONE;
bra.uni                   LAB_WAIT;
DONE:
}

	// end inline asm
	// begin inline asm
	mbarrier.arrive.expect_tx.shared::cta.b64 _, [%r91], %r100;

	// end inline asm
	add.s64 	%rd107, %rd98, 1024;
	// begin inline asm
	cvta.to.shared.u64 %rd106, %rd107;
	// end inline asm
	// begin inline asm
	cvta.to.global.u64 %rd108, %rd109;
	// end inline asm
	add.s64 	%rd111, %rd102, 8;
	// begin inline asm
	cvta.to.shared.u64 %rd110, %rd111;
	// end inline asm
	// begin inline asm
	cp.async.bulk.shared::cta.global.mbarrier::complete_tx::bytes [%rd106], [%rd108], 1024, [%rd110];
	// end inline asm
	add.s64 	%rd139, %rd136, %rd3;
	add.s64 	%rd140, %rd164, 2;
	add.s64 	%rd118, %rd163, %rd15;
	and.b64  	%rd141, %rd140, 4;
	setp.eq.s64 	%p17, %rd141, 0;
	selp.u32 	%r94, 1, 0, %p17;
	// begin inline asm
	{
.reg .pred                P1;
LAB_WAIT:
mbarrier.try_wait.parity.shared::cta.b64 P1, [%r93], %r94;
@P1                       bra.uni DONE;
bra.uni                   LAB_WAIT;
DONE:
}

	// end inline asm
	add.s32 	%r95, %r87, 16;
	// begin inline asm
	mbarrier.arrive.expect_tx.shared::cta.b64 _, [%r95], %r100;

	// end inline asm
	add.s64 	%rd116, %rd98, 2048;
	// begin inline asm
	cvta.to.shared.u64 %rd115, %rd116;
	// end inline asm
	// begin inline asm
	cvta.to.global.u64 %rd117, %rd118;
	// end inline asm
	add.s64 	%rd120, %rd102, 16;
	// begin inline asm
	cvta.to.shared.u64 %rd119, %rd120;
	// end inline asm
	// begin inline asm
	cp.async.bulk.shared::cta.global.mbarrier::complete_tx::bytes [%rd115], [%rd117], 1024, [%rd119];
	// end inline asm
	add.s64 	%rd142, %rd139, %rd3;
	add.s64 	%rd143, %rd164, 3;
	add.s64 	%rd127, %rd163, %rd17;
	and.b64  	%rd144, %rd143, 4;
	setp.eq.s64 	%p18, %rd144, 0;
	selp.u32 	%r98, 1, 0, %p18;
	add.s32 	%r97, %r85, 24;
	// begin inline asm
	{
.reg .pred                P1;
LAB_WAIT:
mbarrier.try_wait.parity.shared::cta.b64 P1, [%r97], %r98;
@P1                       bra.uni DONE;
bra.uni                   LAB_WAIT;
DONE:
}

	// end inline asm
	add.s32 	%r99, %r87, 24;
	// begin inline asm
	mbarrier.arrive.expect_tx.shared::cta.b64 _, [%r99], %r100;

	// end inline asm
	add.s64 	%rd125, %rd98, 3072;
	// begin inline asm
	cvta.to.shared.u64 %rd124, %rd125;
	// end inline asm
	// begin inline asm
	cvta.to.global.u64 %rd126, %rd127;
	// end inline asm
	add.s64 	%rd129, %rd102, 24;
	// begin inline asm
	cvta.to.shared.u64 %rd128, %rd129;
	// end inline asm
	// begin inline asm
	cp.async.bulk.shared::cta.global.mbarrier::complete_tx::bytes [%rd124], [%rd126], 1024, [%rd128];
	// end inline asm
	add.s64 	%rd173, %rd142, %rd3;
	add.s64 	%rd164, %rd164, 4;
	add.s64 	%rd145, %rd13, %rd164;
	add.s64 	%rd163, %rd163, %rd16;
	setp.eq.s64 	%p19, %rd145, 0;
	@%p19 bra 	$L__BB14_10;
	bra.uni 	$L__BB14_9;
$L__BB14_10:
	setp.eq.s64 	%p20, %rd174, 0;
	@%p20 bra 	$L__BB14_26;
	shl.b64 	%rd176, %rd178, 10;
	shl.b64 	%rd147, %rd173, 10;
	add.s64 	%rd175, %rd59, %rd147;
	shl.b64 	%rd48, %rd3, 10;
	mov.u32 	%r119, _ZZ13tma_bw_kernelILi4ELi1024EEvPKhPymE7fwd_bar;
	cvt.u64.u32 	%rd148, %r119;
	cvta.shared.u64 	%rd177, %rd148;
	mov.u32 	%r118, _ZZ13tma_bw_kernelILi4ELi1024EEvPKhPymE7bwd_bar;
	mov.u32 	%r108, smem;
$L__BB14_12:
	.pragma "nounroll";
	and.b64  	%rd158, %rd176, 3072;
	cvt.u64.u32 	%rd159, %r108;
	cvta.shared.u64 	%rd160, %rd159;
	add.s64 	%rd150, %rd160, %rd158;
	and.b64  	%rd161, %rd178, 4;
	setp.eq.s64 	%p21, %rd161, 0;
	selp.u32 	%r105, 1, 0, %p21;
	// begin inline asm
	{
.reg .pred                P1;
LAB_WAIT:
mbarrier.try_wait.parity.shared::cta.b64 P1, [%r118], %r105;
@P1                       bra.uni DONE;
bra.uni                   LAB_WAIT;
DONE:
}

	// end inline asm
	mov.b32 	%r107, 1024;
	// begin inline asm
	mbarrier.arrive.expect_tx.shared::cta.b64 _, [%r119], %r107;

	// end inline asm
	// begin inline asm
	cvta.to.shared.u64 %rd149, %rd150;
	// end inline asm
	// begin inline asm
	cvta.to.global.u64 %rd151, %rd175;
	// end inline asm
	// begin inline asm
	cvta.to.shared.u64 %rd153, %rd177;
	// end inline asm
	// begin inline asm
	cp.async.bulk.shared::cta.global.mbarrier::complete_tx::bytes [%rd149], [%rd151], 1024, [%rd153];
	// end inline asm
	add.s64 	%rd178, %rd178, 1;
	add.s64 	%rd177, %rd177, 8;
	add.s32 	%r119, %r119, 8;
	add.s32 	%r118, %r118, 8;
	add.s64 	%rd176, %rd176, 1024;
	add.s64 	%rd175, %rd175, %rd48;
	add.s64 	%rd174, %rd174, -1;
	setp.ne.s64 	%p22, %rd174, 0;
	@%p22 bra 	$L__BB14_12;
	bra.uni 	$L__BB14_26;
$L__BB14_13:
	setp.ne.s32 	%p3, %r1, 32;
	@%p3 bra 	$L__BB14_26;
	mov.u32 	%r39, %ctaid.x;
	cvt.u64.u32 	%rd25, %r39;
	setp.le.u64 	%p4, %rd1, %rd25;
	mov.b64 	%rd171, 0;
	@%p4 bra 	$L__BB14_25;
	mov.u32 	%r40, %nctaid.x;
	cvt.u64.u32 	%rd26, %r40;
	add.s64 	%rd63, %rd25, %rd26;
	max.u64 	%rd64, %rd1, %rd63;
	setp.lt.u64 	%p5, %rd63, %rd1;
	selp.u64 	%rd27, 1, 0, %p5;
	add.s64 	%rd65, %rd63, %rd27;
	sub.s64 	%rd28, %rd64, %rd65;
	and.b64  	%rd66, %rd28, -4294967296;
	setp.ne.s64 	%p6, %rd66, 0;
	@%p6 bra 	$L__BB14_17;
	cvt.u32.u64 	%r41, %rd26;
	cvt.u32.u64 	%r42, %rd28;
	div.u32 	%r43, %r42, %r41;
	cvt.u64.u32 	%rd166, %r43;
	bra.uni 	$L__BB14_18;
$L__BB14_17:
	div.u64 	%rd166, %rd28, %rd26;
$L__BB14_18:
	add.s64 	%rd68, %rd166, %rd27;
	add.s64 	%rd32, %rd68, 1;
	and.b64  	%rd169, %rd32, 3;
	setp.lt.u64 	%p7, %rd68, 3;
	mov.b32 	%r117, 0;
	mov.b64 	%rd168, 0;
	@%p7 bra 	$L__BB14_21;
	and.b64  	%rd168, %rd32, -4;
	mov.b32 	%r117, 0;
	mov.b32 	%r109, 1;
	mov.u32 	%r48, _ZZ13tma_bw_kernelILi4ELi1024EEvPKhPymE7fwd_bar;
	mov.u32 	%r60, _ZZ13tma_bw_kernelILi4ELi1024EEvPKhPymE7bwd_bar;
	add.s32 	%r50, %r48, 8;
	mov.u64 	%rd167, %rd168;
$L__BB14_20:
	add.s32 	%r56, %r109, -1;
	shr.u32 	%r57, %r56, 2;
	and.b32  	%r49, %r57, 1;
	// begin inline asm
	{
.reg .pred                P1;
LAB_WAIT:
mbarrier.try_wait.parity.shared::cta.b64 P1, [%r48], %r49;
@P1                       bra.uni DONE;
bra.uni                   LAB_WAIT;
DONE:
}

	// end inline asm
	ld.shared.u32 	%r58, [smem];
	add.s32 	%r59, %r58, %r117;
	cvt.u64.u32 	%rd81, %r60;
	cvta.shared.u64 	%rd70, %rd81;
	// begin inline asm
	cvta.to.shared.u64 %rd69, %rd70;
	// end inline asm
	// begin inline asm
	mbarrier.arrive.shared::cta.b64 _, [%rd69];
	// end inline asm
	add.s32 	%r61, %r109, 2;
	shr.u32 	%r62, %r109, 2;
	and.b32  	%r51, %r62, 1;
	// begin inline asm
	{
.reg .pred                P1;
LAB_WAIT:
mbarrier.try_wait.parity.shared::cta.b64 P1, [%r50], %r51;
@P1                       bra.uni DONE;
bra.uni                   LAB_WAIT;
DONE:
}

	// end inline asm
	ld.shared.u32 	%r63, [smem+1024];
	add.s32 	%r64, %r63, %r59;
	add.s64 	%rd73, %rd70, 8;
	// begin inline asm
	cvta.to.shared.u64 %rd72, %rd73;
	// end inline asm
	// begin inline asm
	mbarrier.arrive.shared::cta.b64 _, [%rd72];
	// end inline asm
	add.s32 	%r65, %r109, 1;
	shr.u32 	%r66, %r65, 2;
	and.b32  	%r53, %r66, 1;
	add.s32 	%r52, %r48, 16;
	// begin inline asm
	{
.reg .pred                P1;
LAB_WAIT:
mbarrier.try_wait.parity.shared::cta.b64 P1, [%r52], %r53;
@P1                       bra.uni DONE;
bra.uni                   LAB_WAIT;
DONE:
}

	// end inline asm
	ld.shared.u32 	%r67, [smem+2048];
	add.s32 	%r68, %r67, %r64;
	add.s64 	%rd76, %rd70, 16;
	// begin inline asm
	cvta.to.shared.u64 %rd75, %rd76;
	// end inline asm
	// begin inline asm
	mbarrier.arrive.shared::cta.b64 _, [%rd75];
	// end inline asm
	shr.u32 	%r69, %r61, 2;
	and.b32  	%r55, %r69, 1;
	add.s32 	%r54, %r48, 24;
	// begin inline asm
	{
.reg .pred                P1;
LAB_WAIT:
mbarrier.try_wait.parity.shared::cta.b64 P1, [%r54], %r55;
@P1                       bra.uni DONE;
bra.uni                   LAB_WAIT;
DONE:
}

	// end inline asm
	ld.shared.u32 	%r70, [smem+3072];
	add.s32 	%r117, %r70, %r68;
	add.s64 	%rd79, %rd70, 24;
	// begin inline asm
	cvta.to.shared.u64 %rd78, %rd79;
	// end inline asm
	// begin inline asm
	mbarrier.arrive.shared::cta.b64 _, [%rd78];
	// end inline asm
	add.s64 	%rd167, %rd167, -4;
	add.s32 	%r109, %r109, 4;
	setp.ne.s64 	%p8, %rd167, 0;
	@%p8 bra 	$L__BB14_20;
$L__BB14_21:
	setp.eq.s64 	%p9, %rd169, 0;
	@%p9 bra 	$L__BB14_24;
	cvt.u32.u64 	%r114, %rd168;
	mov.u32 	%r72, _ZZ13tma_bw_kernelILi4ELi1024EEvPKhPymE7bwd_bar;
	cvt.u64.u32 	%rd83, %r72;
	cvta.shared.u64 	%rd170, %rd83;
	shl.b32 	%r113, %r114, 10;
	mov.u32 	%r115, _ZZ13tma_bw_kernelILi4ELi1024EEvPKhPymE7fwd_bar;
	mov.u32 	%r76, smem;
$L__BB14_23:
	.pragma "nounroll";
	and.b32  	%r75, %r113, 3072;
	add.s32 	%r77, %r76, %r75;
	shr.u32 	%r78, %r114, 2;
	and.b32  	%r74, %r78, 1;
	// begin inline asm
	{
.reg .pred                P1;
LAB_WAIT:
mbarrier.try_wait.parity.shared::cta.b64 P1, [%r115], %r74;
@P1                       bra.uni DONE;
bra.uni                   LAB_WAIT;
DONE:
}

	// end inline asm
	ld.shared.u32 	%r79, [%r77];
	add.s32 	%r117, %r79, %r117;
	// begin inline asm
	cvta.to.shared.u64 %rd84, %rd170;
	// end inline asm
	// begin inline asm
	mbarrier.arrive.shared::cta.b64 _, [%rd84];
	// end inline asm
	add.s64 	%rd170, %rd170, 8;
	add.s32 	%r115, %r115, 8;
	add.s32 	%r114, %r114, 1;
	add.s32 	%r113, %r113, 1024;
	add.s64 	%rd169, %rd169, -1;
	setp.ne.s64 	%p10, %rd169, 0;
	@%p10 bra 	$L__BB14_23;
$L__BB14_24:
	cvt.s64.s32 	%rd171, %r117;
$L__BB14_25:
	cvta.to.global.u64 	%rd87, %rd60;
	shl.b64 	%rd88, %rd25, 3;
	add.s64 	%rd89, %rd87, %rd88;
	st.global.u64 	[%rd89], %rd171;
$L__BB14_26:
	ret;

}
	// .globl	_Z13tma_bw_kernelILi8ELi1024EEvPKhPym
.visible .entry _Z13tma_bw_kernelILi8ELi1024EEvPKhPym(
	.param .u64 .ptr .align 1 _Z13tma_bw_kernelILi8ELi1024EEvPKhPym_param_0,
	.param .u64 .ptr .align 1 _Z13tma_bw_kernelILi8ELi1024EEvPKhPym_param_1,
	.param .u64 _Z13tma_bw_kernelILi8ELi1024EEvPKhPym_param_2
)
{
	.reg .pred 	%p<23>;
	.reg .b16 	%rs<5>;
	.reg .b32 	%r<181>;
	.reg .b64 	%rd<214>;
	// demoted variable
	.shared .align 8 .b8 _ZZ13tma_bw_kernelILi8ELi1024EEvPKhPymE7fwd_bar[64];
	// demoted variable
	.shared .align 8 .b8 _ZZ13tma_bw_kernelILi8ELi1024EEvPKhPymE7bwd_bar[64];
	ld.param.u64 	%rd63, [_Z13tma_bw_kernelILi8ELi1024EEvPKhPym_param_0];
	ld.param.u64 	%rd64, [_Z13tma_bw_kernelILi8ELi1024EEvPKhPym_param_1];
	ld.param.u64 	%rd65, [_Z13tma_bw_kernelILi8ELi1024EEvPKhPym_param_2];
	mov.u32 	%r1, %tid.x;
	setp.ne.s32 	%p1, %r1, 0;
	@%p1 bra 	$L__BB15_2;
	mov.u32 	%r28, _ZZ13tma_bw_kernelILi8ELi1024EEvPKhPymE7fwd_bar;
	mov.b32 	%r59, 1;
	// begin inline asm
	mbarrier.init.shared::cta.b64 [%r28], %r59;

	// end inline asm
	mov.u32 	%r30, _ZZ13tma_bw_kernelILi8ELi1024EEvPKhPymE7bwd_bar;
	// begin inline asm
	mbarrier.init.shared::cta.b64 [%r30], %r59;

	// end inline asm
	add.s32 	%r32, %r28, 8;
	// begin inline asm
	mbarrier.init.shared::cta.b64 [%r32], %r59;

	// end inline asm
	add.s32 	%r34, %r30, 8;
	// begin inline asm
	mbarrier.init.shared::cta.b64 [%r34], %r59;

	// end inline asm
	add.s32 	%r36, %r28, 16;
	// begin inline asm
	mbarrier.init.shared::cta.b64 [%r36], %r59;

	// end inline asm
	add.s32 	%r38, %r30, 16;
	// begin inline asm
	mbarrier.init.shared::cta.b64 [%r38], %r59;

	// end inline asm
	add.s32 	%r40, %r28, 24;
	// begin inline asm
	mbarrier.init.shared::cta.b64 [%r40], %r59;

	// end inline asm
	add.s32 	%r42, %r30, 24;
	// begin inline asm
	mbarrier.init.shared::cta.b64 [%r42], %r59;

	// end inline asm
	add.s32 	%r44, %r28, 32;
	// begin inline asm
	mbarrier.init.shared::cta.b64 [%r44], %r59;

	// end inline asm
	add.s32 	%r46, %r30, 32;
	// begin inline asm
	mbarrier.init.shared::cta.b64 [%r46], %r59;

	// end inline asm
	add.s32 	%r48, %r28, 40;
	// begin inline asm
	mbarrier.init.shared::cta.b64 [%r48], %r59;

	// end inline asm
	add.s32 	%r50, %r30, 40;
	// begin inline asm
	mbarrier.init.shared::cta.b64 [%r50], %r59;

	// end inline asm
	add.s32 	%r52, %r28, 48;
	// begin inline asm
	mbarrier.init.shared::cta.b64 [%r52], %r59;

	// end inline asm
	add.s32 	%r54, %r30, 48;
	// begin inline asm
	mbarrier.init.shared::cta.b64 [%r54], %r59;

	// end inline asm
	add.s32 	%r56, %r28, 56;
	// begin inline asm
	mbarrier.init.shared::cta.b64 [%r56], %r59;

	// end inline asm
	add.s32 	%r58, %r30, 56;
	// begin inline asm
	mbarrier.init.shared::cta.b64 [%r58], %r59;

	// end inline asm
$L__BB15_2:
	setp.ne.s32 	%p2, %r1, 0;
	bar.sync 	0;
	shr.u64 	%rd1, %rd65, 10;
	@%p2 bra 	$L__BB15_13;
	mov.u32 	%r126, %ctaid.x;
	cvt.u64.u32 	%rd208, %r126;
	setp.le.u64 	%p11, %rd1, %rd208;
	@%p11 bra 	$L__BB15_26;
	mov.u32 	%r127, %nctaid.x;
	cvt.u64.u32 	%rd3, %r127;
	add.s64 	%rd4, %rd208, %rd3;
	max.u64 	%rd106, %rd1, %rd4;
	setp.lt.u64 	%p12, %rd4, %rd1;
	selp.u64 	%rd5, 1, 0, %p12;
	add.s64 	%rd107, %rd4, %rd5;
	sub.s64 	%rd6, %rd106, %rd107;
	and.b64  	%rd108, %rd6, -4294967296;
	setp.ne.s64 	%p13, %rd108, 0;
	@%p13 bra 	$L__BB15_6;
	cvt.u32.u64 	%r128, %rd3;
	cvt.u32.u64 	%r129, %rd6;
	div.u32 	%r130, %r129, %r128;
	cvt.u64.u32 	%rd196, %r130;
	bra.uni 	$L__BB15_7;
$L__BB15_6:
	div.u64 	%rd196, %rd6, %rd3;
$L__BB15_7:
	add.s64 	%rd110, %rd196, %rd5;
	add.s64 	%rd10, %rd110, 1;
	and.b64  	%rd209, %rd10, 3;
	setp.lt.u64 	%p14, %rd110, 3;
	mov.b64 	%rd213, 0;
	@%p14 bra 	$L__BB15_10;
	and.b64  	%rd213, %rd10, -4;
	neg.s64 	%rd13, %rd213;
	shl.b64 	%rd113, %rd3, 11;
	shl.b64 	%rd14, %rd208, 10;
	add.s64 	%rd15, %rd113, %rd14;
	mad.lo.s64 	%rd16, %rd3, 3072, %rd14;
	shl.b64 	%rd17, %rd4, 10;
	mov.b64 	%rd199, 0;
	mov.b64 	%rd198, 3072;
	mov.u32 	%r147, smem;
	mov.u32 	%r151, _ZZ13tma_bw_kernelILi8ELi1024EEvPKhPymE7bwd_bar;
	mov.u32 	%r152, _ZZ13tma_bw_kernelILi8ELi1024EEvPKhPymE7fwd_bar;
	mov.u64 	%rd197, %rd63;
$L__BB15_9:
	add.s64 	%rd150, %rd198, -3072;
	and.b64  	%rd151, %rd150, 4096;
	cvt.u64.u32 	%rd152, %r147;
	cvta.shared.u64 	%rd153, %rd152;
	add.s64 	%rd115, %rd153, %rd151;
	add.s64 	%rd117, %rd197, %rd14;
	and.b64  	%rd154, %rd199, 8;
	setp.eq.s64 	%p15, %rd154, 0;
	selp.u32 	%r132, 1, 0, %p15;
	cvt.u32.u64 	%r148, %rd199;
	shl.b32 	%r149, %r148, 3;
	and.b32  	%r150, %r149, 32;
	add.s32 	%r131, %r151, %r150;
	// begin inline asm
	{
.reg .pred                P1;
LAB_WAIT:
mbarrier.try_wait.parity.shared::cta.b64 P1, [%r131], %r132;
@P1                       bra.uni DONE;
bra.uni                   LAB_WAIT;
DONE:
}

	// end inline asm
	shl.b64 	%rd155, %rd199, 3;
	and.b64  	%rd156, %rd155, 32;
	cvt.u64.u32 	%rd157, %r152;
	cvta.shared.u64 	%rd158, %rd157;
	add.s64 	%rd119, %rd158, %rd156;
	add.s32 	%r133, %r152, %r150;
	mov.b32 	%r146, 1024;
	// begin inline asm
	mbarrier.arrive.expect_tx.shared::cta.b64 _, [%r133], %r146;

	// end inline asm
	// begin inline asm
	cvta.to.shared.u64 %rd114, %rd115;
	// end inline asm
	// begin inline asm
	cvta.to.global.u64 %rd116, %rd117;
	// end inline asm
	// begin inline asm
	cvta.to.shared.u64 %rd118, %rd119;
	// end inline asm
	// begin inline asm
	cp.async.bulk.shared::cta.global.mbarrier::complete_tx::bytes [%rd114], [%rd116], 1024, [%rd118];
	// end inline asm
	add.s64 	%rd159, %rd208, %rd3;
	add.s64 	%rd160, %rd199, 1;
	add.s64 	%rd161, %rd198, -2048;
	and.b64  	%rd162, %rd161, 5120;
	add.s64 	%rd124, %rd153, %rd162;
	add.s64 	%rd126, %rd197, %rd17;
	and.b64  	%rd163, %rd160, 8;
	setp.eq.s64 	%p16, %rd163, 0;
	selp.u32 	%r136, 1, 0, %p16;
	cvt.u32.u64 	%r153, %rd160;
	shl.b32 	%r154, %r153, 3;
	and.b32  	%r155, %r154, 40;
	add.s32 	%r135, %r151, %r155;
	// begin inline asm
	{
.reg .pred                P1;
LAB_WAIT:
mbarrier.try_wait.parity.shared::cta.b64 P1, [%r135], %r136;
@P1                       bra.uni DONE;
bra.uni                   LAB_WAIT;
DONE:
}

	// end inline asm
	shl.b64 	%rd164, %rd160, 3;
	and.b64  	%rd165, %rd164, 40;
	add.s64 	%rd128, %rd158, %rd165;
	add.s32 	%r137, %r152, %r155;
	// begin inline asm
	mbarrier.arrive.expect_tx.shared::cta.b64 _, [%r137], %r146;

	// end inline asm
	// begin inline asm
	cvta.to.shared.u64 %rd123, %rd124;
	// end inline asm
	// begin inline asm
	cvta.to.global.u64 %rd125, %rd126;
	// end inline asm
	// begin inline asm
	cvta.to.shared.u64 %rd127, %rd128;
	// end inline asm
	// begin inline asm
	cp.async.bulk.shared::cta.global.mbarrier::complete_tx::bytes [%rd123], [%rd125], 1024, [%rd127];
	// end inline asm
	add.s64 	%rd166, %rd159, %rd3;
	add.s64 	%rd167, %rd199, 2;
	add.s64 	%rd168, %rd198, -1024;
	and.b64  	%rd169, %rd168, 6144;
	add.s64 	%rd133, %rd153, %rd169;
	add.s64 	%rd135, %rd197, %rd15;
	and.b64  	%rd170, %rd167, 8;
	setp.eq.s64 	%p17, %rd170, 0;
	selp.u32 	%r140, 1, 0, %p17;
	cvt.u32.u64 	%r156, %rd167;
	shl.b32 	%r157, %r156, 3;
	and.b32  	%r158, %r157, 48;
	add.s32 	%r139, %r151, %r158;
	// begin inline asm
	{
.reg .pred                P1;
LAB_WAIT:
mbarrier.try_wait.parity.shared::cta.b64 P1, [%r139], %r140;
@P1                       bra.uni DONE;
bra.uni                   LAB_WAIT;
DONE:
}

	// end inline asm
	shl.b64 	%rd171, %rd167, 3;
	and.b64  	%rd172, %rd171, 48;
	add.s64 	%rd137, %rd158, %rd172;
	add.s32 	%r141, %r152, %r158;
	// begin inline asm
	mbarrier.arrive.expect_tx.shared::cta.b64 _, [%r141], %r146;

	// end inline asm
	// begin inline asm
	cvta.to.shared.u64 %rd132, %rd133;
	// end inline asm
	// begin inline asm
	cvta.to.global.u64 %rd134, %rd135;
	// end inline asm
	// begin inline asm
	cvta.to.shared.u64 %rd136, %rd137;
	// end inline asm
	// begin inline asm
	cp.async.bulk.shared::cta.global.mbarrier::complete_tx::bytes [%rd132], [%rd134], 1024, [%rd136];
	// end inline asm
	add.s64 	%rd173, %rd166, %rd3;
	add.s64 	%rd174, %rd199, 3;
	and.b64  	%rd175, %rd198, 7168;
	add.s64 	%rd142, %rd153, %rd175;
	add.s64 	%rd144, %rd197, %rd16;
	and.b64  	%rd176, %rd174, 8;
	setp.eq.s64 	%p18, %rd176, 0;
	selp.u32 	%r144, 1, 0, %p18;
	add.s32 	%r143, %r135, 16;
	// begin inline asm
	{
.reg .pred                P1;
LAB_WAIT:
mbarrier.try_wait.parity.shared::cta.b64 P1, [%r143], %r144;
@P1                       bra.uni DONE;
bra.uni                   LAB_WAIT;
DONE:
}

	// end inline asm
	add.s64 	%rd146, %rd128, 16;
	add.s32 	%r145, %r137, 16;
	// begin inline asm
	mbarrier.arrive.expect_tx.shared::cta.b64 _, [%r145], %r146;

	// end inline asm
	// begin inline asm
	cvta.to.shared.u64 %rd141, %rd142;
	// end inline asm
	// begin inline asm
	cvta.to.global.u64 %rd143, %rd144;
	// end inline asm
	// begin inline asm
	cvta.to.shared.u64 %rd145, %rd146;
	// end inline asm
	// begin inline asm
	cp.async.bulk.shared::cta.global.mbarrier::complete_tx::bytes [%rd141], [%rd143], 1024, [%rd145];
	// end inline asm
	add.s64 	%rd208, %rd173, %rd3;
	add.s64 	%rd199, %rd199, 4;
	add.s64 	%rd177, %rd13, %rd199;
	add.s64 	%rd198, %rd198, 4096;
	shl.b64 	%rd178, %rd3, 12;
	add.s64 	%rd197, %rd197, %rd178;
	setp.eq.s64 	%p19, %rd177, 0;
	@%p19 bra 	$L__BB15_10;
	bra.uni 	$L__BB15_9;
$L__BB15_10:
	setp.eq.s64 	%p20, %rd209, 0;
	@%p20 bra 	$L__BB15_26;
	cvt.u32.u64 	%r159, %rd213;
	and.b32  	%r160, %r159, 7;
	mul.wide.u32 	%rd179, %r160, 8;
	mov.u32 	%r161, _ZZ13tma_bw_kernelILi8ELi1024EEvPKhPymE7fwd_bar;
	cvt.u64.u32 	%rd180, %r161;
	cvta.shared.u64 	%rd181, %rd180;
	add.s64 	%rd212, %rd181, %rd179;
	cvt.u16.u64 	%rs3, %rd213;
	and.b16  	%rs4, %rs3, 7;
	mul.wide.u16 	%r162, %rs4, 8;
	add.s32 	%r180, %r162, %r161;
	mov.u32 	%r163, _ZZ13tma_bw_kernelILi8ELi1024EEvPKhPymE7bwd_bar;
	add.s32 	%r179, %r162, %r163;
	shl.b64 	%rd211, %rd213, 10;
	shl.b64 	%rd182, %rd208, 10;
	add.s64 	%rd210, %rd63, %rd182;
	shl.b64 	%rd52, %rd3, 10;
	mov.u32 	%r168, smem;
$L__BB15_12:
	.pragma "nounroll";
	and.b64  	%rd192, %rd211, 7168;
	cvt.u64.u32 	%rd193, %r168;
	cvta.shared.u64 	%rd194, %rd193;
	add.s64 	%rd184, %rd194, %rd192;
	and.b64  	%rd195, %rd213, 8;
	setp.eq.s64 	%p21, %rd195, 0;
	selp.u32 	%r165, 1, 0, %p21;
	// begin inline asm
	{
.reg .pred                P1;
LAB_WAIT:
mbarrier.try_wait.parity.shared::cta.b64 P1, [%r179], %r165;
@P1                       bra.uni DONE;
bra.uni                   LAB_WAIT;
DONE:
}

	// end inline asm
	mov.b32 	%r167, 1024;
	// begin inline asm
	mbarrier.arrive.expect_tx.shared::cta.b64 _, [%r180], %r167;

	// end inline asm
	// begin inline asm
	cvta.to.shared.u64 %rd183, %rd184;
	// end inline asm
	// begin inline asm
	cvta.to.global.u64 %rd185, %rd210;
	// end inline asm
	// begin inline asm
	cvta.to.shared.u64 %rd187, %rd212;
	// end inline asm
	// begin inline asm
	cp.async.bulk.shared::cta.global.mbarrier::complete_tx::bytes [%rd183], [%rd185], 1024, [%rd187];
	// end inline asm
	add.s64 	%rd213, %rd213, 1;
	add.s64 	%rd212, %rd212, 8;
	add.s32 	%r180, %r180, 8;
	add.s32 	%r179, %r179, 8;
	add.s64 	%rd211, %rd211, 1024;
	add.s64 	%rd210, %rd210, %rd52;
	add.s64 	%rd209, %rd209, -1;
	setp.ne.s64 	%p22, %rd209, 0;
	@%p22 bra 	$L__BB15_12;
	bra.uni 	$L__BB15_26;
$L__BB15_13:
	setp.ne.s32 	%p3, %r1, 32;
	@%p3 bra 	$L__BB15_26;
	mov.u32 	%r60, %ctaid.x;
	cvt.u64.u32 	%rd26, %r60;
	setp.le.u64 	%p4, %rd1, %rd26;
	mov.b64 	%rd206, 0;
	@%p4 bra 	$L__BB15_25;
	mov.u32 	%r61, %nctaid.x;
	cvt.u64.u32 	%rd27, %r61;
	add.s64 	%rd67, %rd26, %rd27;
	max.u64 	%rd68, %rd1, %rd67;
	setp.lt.u64 	%p5, %rd67, %rd1;
	selp.u64 	%rd28, 1, 0, %p5;
	add.s64 	%rd69, %rd67, %rd28;
	sub.s64 	%rd29, %rd68, %rd69;
	and.b64  	%rd70, %rd29, -4294967296;
	setp.ne.s64 	%p6, %rd70, 0;
	@%p6 bra 	$L__BB15_17;
	cvt.u32.u64 	%r62, %rd27;
	cvt.u32.u64 	%r63, %rd29;
	div.u32 	%r64, %r63, %r62;
	cvt.u64.u32 	%rd201, %r64;
	bra.uni 	$L__BB15_18;
$L__BB15_17:
	div.u64 	%rd201, %rd29, %rd27;
$L__BB15_18:
	add.s64 	%rd72, %rd201, %rd28;
	add.s64 	%rd33, %rd72, 1;
	and.b64  	%rd204, %rd33, 3;
	setp.lt.u64 	%p7, %rd72, 3;
	mov.b32 	%r178, 0;
	mov.b64 	%rd203, 0;
	@%p7 bra 	$L__BB15_21;
	and.b64  	%rd203, %rd33, -4;
	neg.s64 	%rd36, %rd203;
	mov.b32 	%r178, 0;
	mov.b64 	%rd202, 0;
	mov.b32 	%r170, 1;
	mov.b32 	%r169, 3072;
	mov.u32 	%r82, smem;
	mov.u32 	%r88, _ZZ13tma_bw_kernelILi8ELi1024EEvPKhPymE7fwd_bar;
$L__BB15_20:
	add.s32 	%r78, %r170, -1;
	add.s32 	%r79, %r169, -1024;
	add.s32 	%r80, %r169, -3072;
	and.b32  	%r81, %r80, 4096;
	add.s32 	%r83, %r82, %r81;
	shr.u32 	%r84, %r78, 3;
	and.b32  	%r71, %r84, 1;
	cvt.u32.u64 	%r85, %rd202;
	shl.b32 	%r86, %r85, 3;
	and.b32  	%r87, %r86, 32;
	add.s32 	%r70, %r88, %r87;
	// begin inline asm
	{
.reg .pred                P1;
LAB_WAIT:
mbarrier.try_wait.parity.shared::cta.b64 P1, [%r70], %r71;
@P1                       bra.uni DONE;
bra.uni                   LAB_WAIT;
DONE:
}

	// end inline asm
	ld.shared.u32 	%r89, [%r83];
	add.s32 	%r90, %r89, %r178;
	shl.b64 	%rd86, %rd202, 3;
	and.b64  	%rd87, %rd86, 32;
	mov.u32 	%r91, _ZZ13tma_bw_kernelILi8ELi1024EEvPKhPymE7bwd_bar;
	cvt.u64.u32 	%rd88, %r91;
	cvta.shared.u64 	%rd89, %rd88;
	add.s64 	%rd75, %rd89, %rd87;
	// begin inline asm
	cvta.to.shared.u64 %rd74, %rd75;
	// end inline asm
	// begin inline asm
	mbarrier.arrive.shared::cta.b64 _, [%rd74];
	// end inline asm
	add.s64 	%rd90, %rd202, 1;
	add.s32 	%r92, %r170, 2;
	add.s32 	%r93, %r169, -2048;
	and.b32  	%r94, %r93, 5120;
	add.s32 	%r95, %r82, %r94;
	shr.u32 	%r96, %r170, 3;
	and.b32  	%r73, %r96, 1;
	cvt.u32.u64 	%r97, %rd90;
	shl.b32 	%r98, %r97, 3;
	and.b32  	%r99, %r98, 40;
	add.s32 	%r72, %r88, %r99;
	// begin inline asm
	{
.reg .pred                P1;
LAB_WAIT:
mbarrier.try_wait.parity.shared::cta.b64 P1, [%r72], %r73;
@P1                       bra.uni DONE;
bra.uni                   LAB_WAIT;
DONE:
}

	// end inline asm
	ld.shared.u32 	%r100, [%r95];
	add.s32 	%r101, %r100, %r90;
	shl.b64 	%rd91, %rd90, 3;
	and.b64  	%rd92, %rd91, 40;
	add.s64 	%rd78, %rd89, %rd92;
	// begin inline asm
	cvta.to.shared.u64 %rd77, %rd78;
	// end inline asm
	// begin inline asm
	mbarrier.arrive.shared::cta.b64 _, [%rd77];
	// end inline asm
	add.s64 	%rd93, %rd202, 2;
	add.s32 	%r102, %r170, 1;
	and.b32  	%r103, %r79, 6144;
	add.s32 	%r104, %r82, %r103;
	shr.u32 	%r105, %r102, 3;
	and.b32  	%r75, %r105, 1;
	cvt.u32.u64 	%r106, %rd93;
	shl.b32 	%r107, %r106, 3;
	and.b32  	%r108, %r107, 48;
	add.s32 	%r74, %r88, %r108;
	// begin inline asm
	{
.reg .pred                P1;
LAB_WAIT:
mbarrier.try_wait.parity.shared::cta.b64 P1, [%r74], %r75;
@P1                       bra.uni DONE;
bra.uni                   LAB_WAIT;
DONE:
}

	// end inline asm
	ld.shared.u32 	%r109, [%r104];
	add.s32 	%r110, %r109, %r101;
	shl.b64 	%rd94, %rd93, 3;
	and.b64  	%rd95, %rd94, 48;
	add.s64 	%rd81, %rd89, %rd95;
	// begin inline asm
	cvta.to.shared.u64 %rd80, %rd81;
	// end inline asm
	// begin inline asm
	mbarrier.arrive.shared::cta.b64 _, [%rd80];
	// end inline asm
	and.b32  	%r111, %r169, 7168;
	add.s32 	%r112, %r82, %r111;
	shr.u32 	%r113, %r92, 3;
	and.b32  	%r77, %r113, 1;
	add.s32 	%r76, %r72, 16;
	// begin inline asm
	{
.reg .pred                P1;
LAB_WAIT:
mbarrier.try_wait.parity.shared::cta.b64 P1, [%r76], %r77;
@P1                       bra.uni DONE;
bra.uni                   LAB_WAIT;
DONE:
}

	// end inline asm
	ld.shared.u32 	%r114, [%r112];
	add.s32 	%r178, %r114, %r110;
	add.s64 	%rd84, %rd78, 16;
	// begin inline asm
	cvta.to.shared.u64 %rd83, %rd84;
	// end inline asm
	// begin inline asm
	mbarrier.arrive.shared::cta.b64 _, [%rd83];
	// end inline asm
	add.s64 	%rd202, %rd202, 4;
	add.s64 	%rd96, %rd36, %rd202;
	add.s32 	%r170, %r170, 4;
	add.s32 	%r169, %r169, 4096;
	setp.ne.s64 	%p8, %rd96, 0;
	@%p8 bra 	$L__BB15_20;
$L__BB15_21:
	setp.eq.s64 	%p9, %rd204, 0;
	@%p9 bra 	$L__BB15_24;
	cvt.u32.u64 	%r175, %rd203;
	and.b32  	%r115, %r175, 7;
	mul.wide.u32 	%rd97, %r115, 8;
	mov.u32 	%r116, _ZZ13tma_bw_kernelILi8ELi1024EEvPKhPymE7bwd_bar;
	cvt.u64.u32 	%rd98, %r116;
	cvta.shared.u64 	%rd99, %rd98;
	add.s64 	%rd205, %rd99, %rd97;
	cvt.u16.u64 	%rs1, %rd203;
	and.b16  	%rs2, %rs1, 7;
	mul.wide.u16 	%r117, %rs2, 8;
	mov.u32 	%r118, _ZZ13tma_bw_kernelILi8ELi1024EEvPKhPymE7fwd_bar;
	add.s32 	%r176, %r117, %r118;
	shl.b32 	%r174, %r175, 10;
	mov.u32 	%r122, smem;
$L__BB15_23:
	.pragma "nounroll";
	and.b32  	%r121, %r174, 7168;
	add.s32 	%r123, %r122, %r121;
	shr.u32 	%r124, %r175, 3;
	and.b32  	%r120, %r124, 1;
	// begin inline asm
	{
.reg .pred                P1;
LAB_WAIT:
mbarrier.try_wait.parity.shared::cta.b64 P1, [%r176], %r120;
@P1                       bra.uni DONE;
bra.uni                   LAB_WAIT;
DONE:
}

	// end inline asm
	ld.shared.u32 	%r125, [%r123];
	add.s32 	%r178, %r125, %r178;
	// begin inline asm
	cvta.to.shared.u64 %rd100, %rd205;
	// end inline asm
	// begin inline asm
	mbarrier.arrive.shared::cta.b64 _, [%rd100];
	// end inline asm
	add.s64 	%rd205, %rd205, 8;
	add.s32 	%r176, %r176, 8;
	add.s32 	%r175, %r175, 1;
	add.s32 	%r174, %r174, 1024;
	add.s64 	%rd204, %rd204, -1;
	setp.ne.s64 	%p10, %rd204, 0;
	@%p10 bra 	$L__BB15_23;
$L__BB15_24:
	cvt.s64.s32 	%rd206, %r178;
$L__BB15_25:
	cvta.to.global.u64 	%rd103, %rd64;
	shl.b64 	%rd104, %rd26, 3;
	add.s64 	%rd105, %rd103, %rd104;
	st.global.u64 	[%rd105], %rd206;
$L__BB15_26:
	ret;

}
	// .globl	_Z13tma_bw_kernelILi16ELi1024EEvPKhPym
.visible .entry _Z13tma_bw_kernelILi16ELi1024EEvPKhPym(
	.param .u64 .ptr .align 1 _Z13tma_bw_kernelILi16ELi1024EEvPKhPym_param_0,
	.param .u64 .ptr .align 1 _Z13tma_bw_kernelILi16ELi1024EEvPKhPym_param_1,
	.param .u64 _Z13tma_bw_kernelILi16ELi1024EEvPKhPym_param_2
)
{
	.reg .pred 	%p<23>;
	.reg .b16 	%rs<5>;
	.reg .b32 	%r<213>;
	.reg .b64 	%rd<214>;
	// demoted variable
	.shared .align 8 .b8 _ZZ13tma_bw_kernelILi16ELi1024EEvPKhPymE7fwd_bar[128];
	// demoted variable
	.shared .align 8 .b8 _ZZ13tma_bw_kernelILi16ELi1024EEvPKhPymE7bwd_bar[128];
	ld.param.u64 	%rd63, [_Z13tma_bw_kernelILi16ELi1024EEvPKhPym_param_0];
	ld.param.u64 	%rd64, [_Z13tma_bw_kernelILi16ELi1024EEvPKhPym_param_1];
	ld.param.u64 	%rd65, [_Z13tma_bw_kernelILi16ELi1024EEvPKhPym_param_2];
	mov.u32 	%r1, %tid.x;
	setp.ne.s32 	%p1, %r1, 0;
	@%p1 bra 	$L__BB16_2;
	mov.u32 	%r28, _ZZ13tma_bw_kernelILi16ELi1024EEvPKhPymE7fwd_bar;
	mov.b32 	%r91, 1;
	// begin inline asm
	mbarrier.init.shared::cta.b64 [%r28], %r91;

	// end inline asm
	mov.u32 	%r30, _ZZ13tma_bw_kernelILi16ELi1024EEvPKhPymE7bwd_bar;
	// begin inline asm
	mbarrier.init.shared::cta.b64 [%r30], %r91;

	// end inline asm
	add.s32 	%r32, %r28, 8;
	// begin inline asm
	mbarrier.init.shared::cta.b64 [%r32], %r91;

	// end inline asm
	add.s32 	%r34, %r30, 8;
	// begin inline asm
	mbarrier.init.shared::cta.b64 [%r34], %r91;

	// end inline asm
	add.s32 	%r36, %r28, 16;
	// begin inline asm
	mbarrier.init.shared::cta.b64 [%r36], %r91;

	// end inline asm
	add.s32 	%r38, %r30, 16;
	// begin inline asm
	mbarrier.init.shared::cta.b64 [%r38], %r91;

	// end inline asm
	add.s32 	%r40, %r28, 24;
	// begin inline asm
	mbarrier.init.shared::cta.b64 [%r40], %r91;

	// end inline asm
	add.s32 	%r42, %r30, 24;
	// begin inline asm
	mbarrier.init.shared::cta.b64 [%r42], %r91;

	// end inline asm
	add.s32 	%r44, %r28, 32;
	// begin inline asm
	mbarrier.init.shared::cta.b64 [%r44], %r91;

	// end inline asm
	add.s32 	%r46, %r30, 32;
	// begin inline asm
	mbarrier.init.shared::cta.b64 [%r46], %r91;

	// end inline asm
	add.s32 	%r48, %r28, 40;
	// begin inline asm
	mbarrier.init.shared::cta.b64 [%r48], %r91;

	// end inline asm
	add.s32 	%r50, %r30, 40;
	// begin inline asm
	mbarrier.init.shared::cta.b64 [%r50], %r91;

	// end inline asm
	add.s32 	%r52, %r28, 48;
	// begin inline asm
	mbarrier.init.shared::cta.b64 [%r52], %r91;

	// end inline asm
	add.s32 	%r54, %r30, 48;
	// begin inline asm
	mbarrier.init.shared::cta.b64 [%r54], %r91;

	// end inline asm
	add.s32 	%r56, %r28, 56;
	// begin inline asm
	mbarrier.init.shared::cta.b64 [%r56], %r91;

	// end inline asm
	add.s32 	%r58, %r30, 56;
	// begin inline asm
	mbarrier.init.shared::cta.b64 [%r58], %r91;

	// end inline asm
	add.s32 	%r60, %r28, 64;
	// begin inline asm
	mbarrier.init.shared::cta.b64 [%r60], %r91;

	// end inline asm
	add.s32 	%r62, %r30, 64;
	// begin inline asm
	mbarrier.init.shared::cta.b64 [%r62], %r91;

	// end inline asm
	add.s32 	%r64, %r28, 72;
	// begin inline asm
	mbarrier.init.shared::cta.b64 [%r64], %r91;

	// end inline asm
	add.s32 	%r66, %r30, 72;
	// begin inline asm
	mbarrier.init.shared::cta.b64 [%r66], %r91;

	// end inline asm
	add.s32 	%r68, %r28, 80;
	// begin inline asm
	mbarrier.init.shared::cta.b64 [%r68], %r91;

	// end inline asm
	add.s32 	%r70, %r30, 80;
	// begin inline asm
	mbarrier.init.shared::cta.b64 [%r70], %r91;

	// end inline asm
	add.s32 	%r72, %r28, 88;
	// begin inline asm
	mbarrier.init.shared::cta.b64 [%r72], %r91;

	// end inline asm
	add.s32 	%r74, %r30, 88;
	// begin inline asm
	mbarrier.init.shared::cta.b64 [%r74], %r91;

	// end inline asm
	add.s32 	%r76, %r28, 96;
	// begin inline asm
	mbarrier.init.shared::cta.b64 [%r76], %r91;

	// end inline asm
	add.s32 	%r78, %r30, 96;
	// begin inline asm
	mbarrier.init.shared::cta.b64 [%r78], %r91;

	// end inline asm
	add.s32 	%r80, %r28, 104;
	// begin inline asm
	mbarrier.init.shared::cta.b64 [%r80], %r91;

	// end inline asm
	add.s32 	%r82, %r30, 104;
	// begin inline asm
	mbarrier.init.shared::cta.b64 [%r82], %r91;

	// end inline asm
	add.s32 	%r84, %r28, 112;
	// begin inline asm
	mbarrier.init.shared::cta.b64 [%r84], %r91;

	// end inline asm
	add.s32 	%r86, %r30, 112;
	// begin inline asm
	mbarrier.init.shared::cta.b64 [%r86], %r91;

	// end inline asm
	add.s32 	%r88, %r28, 120;
	// begin inline asm
	mbarrier.init.shared::cta.b64 [%r88], %r91;

	// end inline asm
	add.s32 	%r90, %r30, 120;
	// begin inline asm
	mbarrier.init.shared::cta.b64 [%r90], %r91;

	// end inline asm
$L__BB16_2:
	setp.ne.s32 	%p2, %r1, 0;
	bar.sync 	0;
	shr.u64 	%rd1, %rd65, 10;
	@%p2 bra 	$L__BB16_13;
	mov.u32 	%r158, %ctaid.x;
	cvt.u64.u32 	%rd208, %r158;
	setp.le.u64 	%p11, %rd1, %rd208;
	@%p11 bra 	$L__BB16_26;
	mov.u32 	%r159, %nctaid.x;
	cvt.u64.u32 	%rd3, %r159;
	add.s64 	%rd4, %rd208, %rd3;
	max.u64 	%rd106, %rd1, %rd4;
	setp.lt.u64 	%p12, %rd4, %rd1;
	selp.u64 	%rd5, 1, 0, %p12;
	add.s64 	%rd107, %rd4, %rd5;
	sub.s64 	%rd6, %rd106, %rd107;
	and.b64  	%rd108, %rd6, -4294967296;
	setp.ne.s64 	%p13, %rd108, 0;
	@%p13 bra 	$L__BB16_6;
	cvt.u32.u64 	%r160, %rd3;
	cvt.u32.u64 	%r161, %rd6;
	div.u32 	%r162, %r161, %r160;
	cvt.u64.u32 	%rd196, %r162;
	bra.uni 	$L__BB16_7;
$L__BB16_6:
	div.u64 	%rd196, %rd6, %rd3;
$L__BB16_7:
	add.s64 	%rd110, %rd196, %rd5;
	add.s64 	%rd10, %rd110, 1;
	and.b64  	%rd209, %rd10, 3;
	setp.lt.u64 	%p14, %rd110, 3;
	mov.b64 	%rd213, 0;
	@%p14 bra 	$L__BB16_10;
	and.b64  	%rd213, %rd10, -4;
	neg.s64 	%rd13, %rd213;
	shl.b64 	%rd113, %rd3, 11;
	shl.b64 	%rd14, %rd208, 10;
	add.s64 	%rd15, %rd113, %rd14;
	mad.lo.s64 	%rd16, %rd3, 3072, %rd14;
	shl.b64 	%rd17, %rd4, 10;
	mov.b64 	%rd199, 0;
	mov.b64 	%rd198, 3072;
	mov.u32 	%r179, smem;
	mov.u32 	%r183, _ZZ13tma_bw_kernelILi16ELi1024EEvPKhPymE7bwd_bar;
	mov.u32 	%r184, _ZZ13tma_bw_kernelILi16ELi1024EEvPKhPymE7fwd_bar;
	mov.u64 	%rd197, %rd63;
$L__BB16_9:
	add.s64 	%rd150, %rd198, -3072;
	and.b64  	%rd151, %rd150, 12288;
	cvt.u64.u32 	%rd152, %r179;
	cvta.shared.u64 	%rd153, %rd152;
	add.s64 	%rd115, %rd153, %rd151;
	add.s64 	%rd117, %rd197, %rd14;
	and.b64  	%rd154, %rd199, 16;
	setp.eq.s64 	%p15, %rd154, 0;
	selp.u32 	%r164, 1, 0, %p15;
	cvt.u32.u64 	%r180, %rd199;
	shl.b32 	%r181, %r180, 3;
	and.b32  	%r182, %r181, 96;
	add.s32 	%r163, %r183, %r182;
	// begin inline asm
	{
.reg .pred                P1;
LAB_WAIT:
mbarrier.try_wait.parity.shared::cta.b64 P1, [%r163], %r164;
@P1                       bra.uni DONE;
bra.uni                   LAB_WAIT;
DONE:
}

	// end inline asm
	shl.b64 	%rd155, %rd199, 3;
	and.b64  	%rd156, %rd155, 96;
	cvt.u64.u32 	%rd157, %r184;
	cvta.shared.u64 	%rd158, %rd157;
	add.s64 	%rd119, %rd158, %rd156;
	add.s32 	%r165, %r184, %r182;
	mov.b32 	%r178, 1024;
	// begin inline asm
	mbarrier.arrive.expect_tx.shared::cta.b64 _, [%r165], %r178;

	// end inline asm
	// begin inline asm
	cvta.to.shared.u64 %rd114, %rd115;
	// end inline asm
	// begin inline asm
	cvta.to.global.u64 %rd116, %rd117;
	// end inline asm
	// begin inline asm
	cvta.to.shared.u64 %rd118, %rd119;
	// end inline asm
	// begin inline asm
	cp.async.bulk.shared::cta.global.mbarrier::complete_tx::bytes [%rd114], [%rd116], 1024, [%rd118];
	// end inline asm
	add.s64 	%rd159, %rd208, %rd3;
	add.s64 	%rd160, %rd199, 1;
	add.s64 	%rd161, %rd198, -2048;
	and.b64  	%rd162, %rd161, 13312;
	add.s64 	%rd124, %rd153, %rd162;
	add.s64 	%rd126, %rd197, %rd17;
	and.b64  	%rd163, %rd160, 16;
	setp.eq.s64 	%p16, %rd163, 0;
	selp.u32 	%r168, 1, 0, %p16;
	cvt.u32.u64 	%r185, %rd160;
	shl.b32 	%r186, %r185, 3;
	and.b32  	%r187, %r186, 104;
	add.s32 	%r167, %r183, %r187;
	// begin inline asm
	{
.reg .pred                P1;
LAB_WAIT:
mbarrier.try_wait.parity.shared::cta.b64 P1, [%r167], %r168;
@P1                       bra.uni DONE;
bra.uni                   LAB_WAIT;
DONE:
}

	// end inline asm
	shl.b64 	%rd164, %rd160, 3;
	and.b64  	%rd165, %rd164, 104;
	add.s64 	%rd128, %rd158, %rd165;
	add.s32 	%r169, %r184, %r187;
	// begin inline asm
	mbarrier.arrive.expect_tx.shared::cta.b64 _, [%r169], %r178;

	// end inline asm
	// begin inline asm
	cvta.to.shared.u64 %rd123, %rd124;
	// end inline asm
	// begin inline asm
	cvta.to.global.u64 %rd125, %rd126;
	// end inline asm
	// begin inline asm
	cvta.to.shared.u64 %rd127, %rd128;
	// end inline asm
	// begin inline asm
	cp.async.bulk.shared::cta.global.mbarrier::complete_tx::bytes [%rd123], [%rd125], 1024, [%rd127];
	// end inline asm
	add.s64 	%rd166, %rd159, %rd3;
	add.s64 	%rd167, %rd199, 2;
	add.s64 	%rd168, %rd198, -1024;
	and.b64  	%rd169, %rd168, 14336;
	add.s64 	%rd133, %rd153, %rd169;
	add.s64 	%rd135, %rd197, %rd15;
	and.b64  	%rd170, %rd167, 16;
	setp.eq.s64 	%p17, %rd170, 0;
	selp.u32 	%r172, 1, 0, %p17;
	cvt.u32.u64 	%r188, %rd167;
	shl.b32 	%r189, %r188, 3;
	and.b32  	%r190, %r189, 112;
	add.s32 	%r171, %r183, %r190;
	// begin inline asm
	{
.reg .pred                P1;
LAB_WAIT:
mbarrier.try_wait.parity.shared::cta.b64 P1, [%r171], %r172;
@P1                       bra.uni DONE;
bra.uni                   LAB_WAIT;
DONE:
}

	// end inline asm
	shl.b64 	%rd171, %rd167, 3;
	and.b64  	%rd172, %rd171, 112;
	add.s64 	%rd137, %rd158, %rd172;
	add.s32 	%r173, %r184, %r190;
	// begin inline asm
	mbarrier.arrive.expect_tx.shared::cta.b64 _, [%r173], %r178;

	// end inline asm
	// begin inline asm
	cvta.to.shared.u64 %rd132, %rd133;
	// end inline asm
	// begin inline asm
	cvta.to.global.u64 %rd134, %rd135;
	// end inline asm
	// begin inline asm
	cvta.to.shared.u64 %rd136, %rd137;
	// end inline asm
	// begin inline asm
	cp.async.bulk.shared::cta.global.mbarrier::complete_tx::bytes [%rd132], [%rd134], 1024, [%rd136];
	// end inline asm
	add.s64 	%rd173, %rd166, %rd3;
	add.s64 	%rd174, %rd199, 3;
	and.b64  	%rd175, %rd198, 15360;
	add.s64 	%rd142, %rd153, %rd175;
	add.s64 	%rd144, %rd197, %rd16;
	and.b64  	%rd176, %rd174, 16;
	setp.eq.s64 	%p18, %rd176, 0;
	selp.u32 	%r176, 1, 0, %p18;
	add.s32 	%r175, %r167, 16;
	// begin inline asm
	{
.reg .pred                P1;
LAB_WAIT:
mbarrier.try_wait.parity.shared::cta.b64 P1, [%r175], %r176;
@P1                       bra.uni DONE;
bra.uni                   LAB_WAIT;
DONE:
}

	// end inline asm
	add.s64 	%rd146, %rd128, 16;
	add.s32 	%r177, %r169, 16;
	// begin inline asm
	mbarrier.arrive.expect_tx.shared::cta.b64 _, [%r177], %r178;

	// end inline asm
	// begin inline asm
	cvta.to.shared.u64 %rd141, %rd142;
	// end inline asm
	// begin inline asm
	cvta.to.global.u64 %rd143, %rd144;
	// end inline asm
	// begin inline asm
	cvta.to.shared.u64 %rd145, %rd146;
	// end inline asm
	// begin inline asm
	cp.async.bulk.shared::cta.global.mbarrier::complete_tx::bytes [%rd141], [%rd143], 1024, [%rd145];
	// end inline asm
	add.s64 	%rd208, %rd173, %rd3;
	add.s64 	%rd199, %rd199, 4;
	add.s64 	%rd177, %rd13, %rd199;
	add.s64 	%rd198, %rd198, 4096;
	shl.b64 	%rd178, %rd3, 12;
	add.s64 	%rd197, %rd197, %rd178;
	setp.eq.s64 	%p19, %rd177, 0;
	@%p19 bra 	$L__BB16_10;
	bra.uni 	$L__BB16_9;
$L__BB16_10:
	setp.eq.s64 	%p20, %rd209, 0;
	@%p20 bra 	$L__BB16_26;
	cvt.u32.u64 	%r191, %rd213;
	and.b32  	%r192, %r191, 15;
	mul.wide.u32 	%rd179, %r192, 8;
	mov.u32 	%r193, _ZZ13tma_bw_kernelILi16ELi1024EEvPKhPymE7fwd_bar;
	cvt.u64.u32 	%rd180, %r193;
	cvta.shared.u64 	%rd181, %rd180;
	add.s64 	%rd212, %rd181, %rd179;
	cvt.u16.u64 	%rs3, %rd213;
	and.b16  	%rs4, %rs3, 15;
	mul.wide.u16 	%r194, %rs4, 8;
	add.s32 	%r212, %r194, %r193;
	mov.u32 	%r195, _ZZ13tma_bw_kernelILi16ELi1024EEvPKhPymE7bwd_bar;
	add.s32 	%r211, %r194, %r195;
	shl.b64 	%rd211, %rd213, 10;
	shl.b64 	%rd182, %rd208, 10;
	add.s64 	%rd210, %rd63, %rd182;
	shl.b64 	%rd52, %rd3, 10;
	mov.u32 	%r200, smem;
$L__BB16_12:
	.pragma "nounroll";
	and.b64  	%rd192, %rd211, 15360;
	cvt.u64.u32 	%rd193, %r200;
	cvta.shared.u64 	%rd194, %rd193;
	add.s64 	%rd184, %rd194, %rd192;
	and.b64  	%rd195, %rd213, 16;
	setp.eq.s64 	%p21, %rd195, 0;
	selp.u32 	%r197, 1, 0, %p21;
	// begin inline asm
	{
.reg .pred                P1;
LAB_WAIT:
mbarrier.try_wait.parity.shared::cta.b64 P1, [%r211], %r197;
@P1                       bra.uni DONE;
bra.uni                   LAB_WAIT;
DONE:
}

	// end inline asm
	mov.b32 	%r199, 1024;
	// begin inline asm
	mbarrier.arrive.expect_tx.shared::cta.b64 _, [%r212], %r199;

	// end inline asm
	// begin inline asm
	cvta.to.shared.u64 %rd183, %rd184;
	// end inline asm
	// begin inline asm
	cvta.to.global.u64 %rd185, %rd210;
	// end inline asm
	// begin inline asm
	cvta.to.shared.u64 %rd187, %rd212;
	// end inline asm
	// begin inline asm
	cp.async.bulk.shared::cta.global.mbarrier::complete_tx::bytes [%rd183], [%rd185], 1024, [%rd187];
	// end inline asm
	add.s64 	%rd213, %rd213, 1;
	add.s64 	%rd212, %rd212, 8;
	add.s32 	%r212, %r212, 8;
	add.s32 	%r211, %r211, 8;
	add.s64 	%rd211, %rd211, 1024;
	add.s64 	%rd210, %rd210, %rd52;
	add.s64 	%rd209, %rd209, -1;
	setp.ne.s64 	%p22, %rd209, 0;
	@%p22 bra 	$L__BB16_12;
	bra.uni 	$L__BB16_26;
$L__BB16_13:
	setp.ne.s32 	%p3, %r1, 32;
	@%p3 bra 	$L__BB16_26;
	mov.u32 	%r92, %ctaid.x;
	cvt.u64.u32 	%rd26, %r92;
	setp.le.u64 	%p4, %rd1, %rd26;
	mov.b64 	%rd206, 0;
	@%p4 bra 	$L__BB16_25;
	mov.u32 	%r93, %nctaid.x;
	cvt.u64.u32 	%rd27, %r93;
	add.s64 	%rd67, %rd26, %rd27;
	max.u64 	%rd68, %rd1, %rd67;
	setp.lt.u64 	%p5, %rd67, %rd1;
	selp.u64 	%rd28, 1, 0, %p5;
	add.s64 	%rd69, %rd67, %rd28;
	sub.s64 	%rd29, %rd68, %rd69;
	and.b64  	%rd70, %rd29, -4294967296;
	setp.ne.s64 	%p6, %rd70, 0;
	@%p6 bra 	$L__BB16_17;
	cvt.u32.u64 	%r94, %rd27;
	cvt.u32.u64 	%r95, %rd29;
	div.u32 	%r96, %r95, %r94;
	cvt.u64.u32 	%rd201, %r96;
	bra.uni 	$L__BB16_18;
$L__BB16_17:
	div.u64 	%rd201, %rd29, %rd27;
$L__BB16_18:
	add.s64 	%rd72, %rd201, %rd28;
	add.s64 	%rd33, %rd72, 1;
	and.b64  	%rd204, %rd33, 3;
	setp.lt.u64 	%p7, %rd72, 3;
	mov.b32 	%r210, 0;
	mov.b64 	%rd203, 0;
	@%p7 bra 	$L__BB16_21;
	and.b64  	%rd203, %rd33, -4;
	neg.s64 	%rd36, %rd203;
	mov.b32 	%r210, 0;
	mov.b64 	%rd202, 0;
	mov.b32 	%r202, 1;
	mov.b32 	%r201, 3072;
	mov.u32 	%r114, smem;
	mov.u32 	%r120, _ZZ13tma_bw_kernelILi16ELi1024EEvPKhPymE7fwd_bar;
$L__BB16_20:
	add.s32 	%r110, %r202, -1;
	add.s32 	%r111, %r201, -1024;
	add.s32 	%r112, %r201, -3072;
	and.b32  	%r113, %r112, 12288;
	add.s32 	%r115, %r114, %r113;
	shr.u32 	%r116, %r110, 4;
	and.b32  	%r103, %r116, 1;
	cvt.u32.u64 	%r117, %rd202;
	shl.b32 	%r118, %r117, 3;
	and.b32  	%r119, %r118, 96;
	add.s32 	%r102, %r120, %r119;
	// begin inline asm
	{
.reg .pred                P1;
LAB_WAIT:
mbarrier.try_wait.parity.shared::cta.b64 P1, [%r102], %r103;
@P1                       bra.uni DONE;
bra.uni                   LAB_WAIT;
DONE:
}

	// end inline asm
	ld.shared.u32 	%r121, [%r115];
	add.s32 	%r122, %r121, %r210;
	shl.b64 	%rd86, %rd202, 3;
	and.b64  	%rd87, %rd86, 96;
	mov.u32 	%r123, _ZZ13tma_bw_kernelILi16ELi1024EEvPKhPymE7bwd_bar;
	cvt.u64.u32 	%rd88, %r123;
	cvta.shared.u64 	%rd89, %rd88;
	add.s64 	%rd75, %rd89, %rd87;
	// begin inline asm
	cvta.to.shared.u64 %rd74, %rd75;
	// end inline asm
	// begin inline asm
	mbarrier.arrive.shared::cta.b64 _, [%rd74];
	// end inline asm
	add.s64 	%rd90, %rd202, 1;
	add.s32 	%r124, %r202, 2;
	add.s32 	%r125, %r201, -2048;
	and.b32  	%r126, %r125, 13312;
	add.s32 	%r127, %r114, %r126;
	shr.u32 	%r128, %r202, 4;
	and.b32  	%r105, %r128, 1;
	cvt.u32.u64 	%r129, %rd90;
	shl.b32 	%r130, %r129, 3;
	and.b32  	%r131, %r130, 104;
	add.s32 	%r104, %r120, %r131;
	// begin inline asm
	{
.reg .pred                P1;
LAB_WAIT:
mbarrier.try_wait.parity.shared::cta.b64 P1, [%r104], %r105;
@P1                       bra.uni DONE;
bra.uni                   LAB_WAIT;
DONE:
}

	// end inline asm
	ld.shared.u32 	%r132, [%r127];
	add.s32 	%r133, %r132, %r122;
	shl.b64 	%rd91, %rd90, 3;
	and.b64  	%rd92, %rd91, 104;
	add.s64 	%rd78, %rd89, %rd92;
	// begin inline asm
	cvta.to.shared.u64 %rd77, %rd78;
	// end inline asm
	// begin inline asm
	mbarrier.arrive.shared::cta.b64 _, [%rd77];
	// end inline asm
	add.s64 	%rd93, %rd202, 2;
	add.s32 	%r134, %r202, 1;
	and.b32  	%r135, %r111, 14336;
	add.s32 	%r136, %r114, %r135;
	shr.u32 	%r137, %r134, 4;
	and.b32  	%r107, %r137, 1;
	cvt.u32.u64 	%r138, %rd93;
	shl.b32 	%r139, %r138, 3;
	and.b32  	%r140, %r139, 112;
	add.s32 	%r106, %r120, %r140;
	// begin inline asm
	{
.reg .pred                P1;
LAB_WAIT:
mbarrier.try_wait.parity.shared::cta.b64 P1, [%r106], %r107;
@P1                       bra.uni DONE;
bra.uni                   LAB_WAIT;
DONE:
}

	// end inline asm
	ld.shared.u32 	%r141, [%r136];
	add.s32 	%r142, %r141, %r133;
	shl.b64 	%rd94, %rd93, 3;
	and.b64  	%rd95, %rd94, 112;
	add.s64 	%rd81, %rd89, %rd95;
	// begin inline asm
	cvta.to.shared.u64 %rd80, %rd81;
	// end inline asm
	// begin inline asm
	mbarrier.arrive.shared::cta.b64 _, [%rd80];
	// end inline asm
	and.b32  	%r143, %r201, 15360;
	add.s32 	%r144, %r114, %r143;
	shr.u32 	%r145, %r124, 4;
	and.b32  	%r109, %r145, 1;
	add.s32 	%r108, %r104, 16;
	// begin inline asm
	{
.reg .pred                P1;
LAB_WAIT:
mbarrier.try_wait.parity.shared::cta.b64 P1, [%r108], %r109;
@P1                       bra.uni DONE;
bra.uni                   LAB_WAIT;
DONE:
}

	// end inline asm
	ld.shared.u32 	%r146, [%r144];
	add.s32 	%r210, %r146, %r142;
	add.s64 	%rd84, %rd78, 16;
	// begin inline asm
	cvta.to.shared.u64 %rd83, %rd84;
	// end inline asm
	// begin inline asm
	mbarrier.arrive.shared::cta.b64 _, [%rd83];
	// end inline asm
	add.s64 	%rd202, %rd202, 4;
	add.s64 	%rd96, %rd36, %rd202;
	add.s32 	%r202, %r202, 4;
	add.s32 	%r201, %r201, 4096;
	setp.ne.s64 	%p8, %rd96, 0;
	@%p8 bra 	$L__BB16_20;
$L__BB16_21:
	setp.eq.s64 	%p9, %rd204, 0;
	@%p9 bra 	$L__BB16_24;
	cvt.u32.u64 	%r207, %rd203;
	and.b32  	%r147, %r207, 15;
	mul.wide.u32 	%rd97, %r147, 8;
	mov.u32 	%r148, _ZZ13tma_bw_kernelILi16ELi1024EEvPKhPymE7bwd_bar;
	cvt.u64.u32 	%rd98, %r148;
	cvta.shared.u64 	%rd99, %rd98;
	add.s64 	%rd205, %rd99, %rd97;
	cvt.u16.u64 	%rs1, %rd203;
	and.b16  	%rs2, %rs1, 15;
	mul.wide.u16 	%r149, %rs2, 8;
	mov.u32 	%r150, _ZZ13tma_bw_kernelILi16ELi1024EEvPKhPymE7fwd_bar;
	add.s32 	%r208, %r149, %r150;
	shl.b32 	%r206, %r207, 10;
	mov.u32 	%r154, smem;
$L__BB16_23:
	.pragma "nounroll";
	and.b32  	%r153, %r206, 15360;
	add.s32 	%r155, %r154, %r153;
	shr.u32 	%r156, %r207, 4;
	and.b32  	%r152, %r156, 1;
	// begin inline asm
	{
.reg .pred                P1;
LAB_WAIT:
mbarrier.try_wait.parity.shared::cta.b64 P1, [%r208], %r152;
@P1                       bra.uni DONE;
bra.uni                   LAB_WAIT;
DONE:
}

	// end inline asm
	ld.shared.u32 	%r157, [%r155];
	add.s32 	%r210, %r157, %r210;
	// begin inline asm
	cvta.to.shared.u64 %rd100, %rd205;
	// end inline asm
	// begin inline asm
	mbarrier.arrive.shared::cta.b64 _, [%rd100];
	// end inline asm
	add.s64 	%rd205, %rd205, 8;
	add.s32 	%r208, %r208, 8;
	add.s32 	%r207, %r207, 1;
	add.s32 	%r206, %r206, 1024;
	add.s64 	%rd204, %rd204, -1;
	setp.ne.s64 	%p10, %rd204, 0;
	@%p10 bra 	$L__BB16_23;
$L__BB16_24:
	cvt.s64.s32 	%rd206, %r210;
$L__BB16_25:
	cvta.to.global.u64 	%rd103, %rd64;
	shl.b64 	%rd104, %rd26, 3;
	add.s64 	%rd105, %rd103, %rd104;
	st.global.u64 	[%rd105], %rd206;
$L__BB16_26:
	ret;

}
	// .globl	_Z13tma_bw_kernelILi32ELi1024EEvPKhPym
.visible .entry _Z13tma_bw_kernelILi32ELi1024EEvPKhPym(
	.param .u64 .ptr .align 1 _Z13tma_bw_kernelILi32ELi1024EEvPKhPym_param_0,
	.param .u64 .ptr .align 1 _Z13tma_bw_kernelILi32ELi1024EEvPKhPym_param_1,
	.param .u64 _Z13tma_bw_kernelILi32ELi1024EEvPKhPym_param_2
)
{
	.reg .pred 	%p<23>;
	.reg .b16 	%rs<5>;
	.reg .b32 	%r<277>;
	.reg .b64 	%rd<214>;
	// demoted variable
	.shared .align 8 .b8 _ZZ13tma_bw_kernelILi32ELi1024EEvPKhPymE7fwd_bar[256];
	// demoted variable
	.shared .align 8 .b8 _ZZ13tma_bw_kernelILi32ELi1024EEvPKhPymE7bwd_bar[256];
	ld.param.u64 	%rd63, [_Z13tma_bw_kernelILi32ELi1024EEvPKhPym_param_0];
	ld.param.u64 	%rd64, [_Z13tma_bw_kernelILi32ELi1024EEvPKhPym_param_1];
	ld.param.u64 	%rd65, [_Z13tma_bw_kernelILi32ELi1024EEvPKhPym_param_2];
	mov.u32 	%r1, %tid.x;
	setp.ne.s32 	%p1, %r1, 0;
	@%p1 bra 	$L__BB17_2;
	mov.u32 	%r28, _ZZ13tma_bw_kernelILi32ELi1024EEvPKhPymE7fwd_bar;
	mov.b32 	%r155, 1;
	// begin inline asm
	mbarrier.init.shared::cta.b64 [%r28], %r155;

	// end inline asm
	mov.u32 	%r30, _ZZ13tma_bw_kernelILi32ELi1024EEvPKhPymE7bwd_bar;
	// begin inline asm
	mbarrier.init.shared::cta.b64 [%r30], %r155;

	// end inline asm
	add.s32 	%r32, %r28, 8;
	// begin inline asm
	mbarrier.init.shared::cta.b64 [%r32], %r155;

	// end inline asm
	add.s32 	%r34, %r30, 8;
	// begin inline asm
	mbarrier.init.shared::cta.b64 [%r34], %r155;

	// end inline asm
	add.s32 	%r36, %r28, 16;
	// begin inline asm
	mbarrier.init.shared::cta.b64 [%r36], %r155;

	// end inline asm
	add.s32 	%r38, %r30, 16;
	// begin inline asm
	mbarrier.init.shared::cta.b64 [%r38], %r155;

	// end inline asm
	add.s32 	%r40, %r28, 24;
	// begin inline asm
	mbarrier.init.shared::cta.b64 [%r40], %r155;

	// end inline asm
	add.s32 	%r42, %r30, 24;
	// begin inline asm
	mbarrier.init.shared::cta.b64 [%r42], %r155;

	// end inline asm
	add.s32 	%r44, %r28, 32;
	// begin inline asm
	mbarrier.init.shared::cta.b64 [%r44], %r155;

	// end inline asm
	add.s32 	%r46, %r30, 32;
	// begin inline asm
	mbarrier.init.shared::cta.b64 [%r46], %r155;

	// end inline asm
	add.s32 	%r48, %r28, 40;
	// begin inline asm
	mbarrier.init.shared::cta.b64 [%r48], %r155;

	// end inline asm
	add.s32 	%r50, %r30, 40;
	// begin inline asm
	mbarrier.init.shared::cta.b64 [%r50], %r155;

	// end inline asm
	add.s32 	%r52, %r28, 48;
	// begin inline asm
	mbarrier.init.shared::cta.b64 [%r52], %r155;

	// end inline asm
	add.s32 	%r54, %r30, 48;
	// begin inline asm
	mbarrier.init.shared::cta.b64 [%r54], %r155;

	// end inline asm
	add.s32 	%r56, %r28, 56;
	// begin inline asm
	mbarrier.init.shared::cta.b64 [%r56], %r155;

	// end inline asm
	add.s32 	%r58, %r30, 56;
	// begin inline asm
	mbarrier.init.shared::cta.b64 [%r58], %r155;

	// end inline asm
	add.s32 	%r60, %r28, 64;
	// begin inline asm
	mbarrier.init.shared::cta.b64 [%r60], %r155;

	// end inline asm
	add.s32 	%r62, %r30, 64;
	// begin inline asm
	mbarrier.init.shared::cta.b64 [%r62], %r155;

	// end inline asm
	add.s32 	%r64, %r28, 72;
	// begin inline asm
	mbarrier.init.shared::cta.b64 [%r64], %r155;

	// end inline asm
	add.s32 	%r66, %r30, 72;
	// begin inline asm
	mbarrier.init.shared::cta.b64 [%r66], %r155;

	// end inline asm
	add.s32 	%r68, %r28, 80;
	// begin inline asm
	mbarrier.init.shared::cta.b64 [%r68], %r155;

	// end inline asm
	add.s32 	%r70, %r30, 80;
	// begin inline asm
	mbarrier.init.shared::cta.b64 [%r70], %r155;

	// end inline asm
	add.s32 	%r72, %r28, 88;
	// begin inline asm
	mbarrier.init.shared::cta.b64 [%r72], %r155;

	// end inline asm
	add.s32 	%r74, %r30, 88;
	// begin inline asm
	mbarrier.init.shared::cta.b64 [%r74], %r155;

	// end inline asm
	add.s32 	%r76, %r28, 96;
	// begin inline asm
	mbarrier.init.shared::cta.b64 [%r76], %r155;

	// end inline asm
	add.s32 	%r78, %r30, 96;
	// begin inline asm
	mbarrier.init.shared::cta.b64 [%r78], %r155;

	// end inline asm
	add.s32 	%r80, %r28, 104;
	// begin inline asm
	mbarrier.init.shared::cta.b64 [%r80], %r155;

	// end inline asm
	add.s32 	%r82, %r30, 104;
	// begin inline asm
	mbarrier.init.shared::cta.b64 [%r82], %r155;

	// end inline asm
	add.s32 	%r84, %r28, 112;
	// begin inline asm
	mbarrier.init.shared::cta.b64 [%r84], %r155;

	// end inline asm
	add.s32 	%r86, %r30, 112;
	// begin inline asm
	mbarrier.init.shared::cta.b64 [%r86], %r155;

	// end inline asm
	add.s32 	%r88, %r28, 120;
	// begin inline asm
	mbarrier.init.shared::cta.b64 [%r88], %r155;

	// end inline asm
	add.s32 	%r90, %r30, 120;
	// begin inline asm
	mbarrier.init.shared::cta.b64 [%r90], %r155;

	// end inline asm
	add.s32 	%r92, %r28, 128;
	// begin inline asm
	mbarrier.init.shared::cta.b64 [%r92], %r155;

	// end inline asm
	add.s32 	%r94, %r30, 128;
	// begin inline asm
	mbarrier.init.shared::cta.b64 [%r94], %r155;

	// end inline asm
	add.s32 	%r96, %r28, 136;
	// begin inline asm
	mbarrier.init.shared::cta.b64 [%r96], %r155;

	// end inline asm
	add.s32 	%r98, %r30, 136;
	// begin inline asm
	mbarrier.init.shared::cta.b64 [%r98], %r155;

	// end inline asm
	add.s32 	%r100, %r28, 144;
	// begin inline asm
	mbarrier.init.shared::cta.b64 [%r100], %r155;

	// end inline asm
	add.s32 	%r102, %r30, 144;
	// begin inline asm
	mbarrier.init.shared::cta.b64 [%r102], %r155;

	// end inline asm
	add.s32 	%r104, %r28, 152;
	// begin inline asm
	mbarrier.init.shared::cta.b64 [%r104], %r155;

	// end inline asm
	add.s32 	%r106, %r30, 152;
	// begin inline asm
	mbarrier.init.shared::cta.b64 [%r106], %r155;

	// end inline asm
	add.s32 	%r108, %r28, 160;
	// begin inline asm
	mbarrier.init.shared::cta.b64 [%r108], %r155;

	// end inline asm
	add.s32 	%r110, %r30, 160;
	// begin inline asm
	mbarrier.init.shared::cta.b64 [%r110], %r155;

	// end inline asm
	add.s32 	%r112, %r28, 168;
	// begin inline asm
	mbarrier.init.shared::cta.b64 [%r112], %r155;

	// end inline asm
	add.s32 	%r114, %r30, 168;
	// begin inline asm
	mbarrier.init.shared::cta.b64 [%r114], %r155;

	// end inline asm
	add.s32 	%r116, %r28, 176;
	// begin inline asm
	mbarrier.init.shared::cta.b64 [%r116], %r155;

	// end inline asm
	add.s32 	%r118, %r30, 176;
	// begin inline asm
	mbarrier.init.shared::cta.b64 [%r118], %r155;

	// end inline asm
	add.s32 	%r120, %r28, 184;
	// begin inline asm
	mbarrier.init.shared::cta.b64 [%r120], %r155;

	// end inline asm
	add.s32 	%r122, %r30, 184;
	// begin inline asm
	mbarrier.init.shared::cta.b64 [%r122], %r155;

	// end inline asm
	add.s32 	%r124, %r28, 192;
	// begin inline asm
	mbarrier.init.shared::cta.b64 [%r124], %r155;

	// end inline asm
	add.s32 	%r126, %r30, 192;
	// begin inline asm
	mbarrier.init.shared::cta.b64 [%r126], %r155;

	// end inline asm
	add.s32 	%r128, %r28, 200;
	// begin inline asm
	mbarrier.init.shared::cta.b64 [%r128], %r155;

	// end inline asm
	add.s32 	%r130, %r30, 200;
	// begin inline asm
	mbarrier.init.shared::cta.b64 [%r130], %r155;

	// end inline asm
	add.s32 	%r132, %r28, 208;
	// begin inline asm
	mbarrier.init.shared::cta.b64 [%r132], %r155;

	// end inline asm
	add.s32 	%r134, %r30, 208;
	// begin inline asm
	mbarrier.init.shared::cta.b64 [%r134], %r155;

	// end inline asm
	add.s32 	%r136, %r28, 216;
	// begin inline asm
	mbarrier.init.shared::cta.b64 [%r136], %r155;

	// end inline asm
	add.s32 	%r138, %r30, 216;
	// begin inline asm
	mbarrier.init.shared::cta.b64 [%r138], %r155;

	// end inline asm
	add.s32 	%r140, %r28, 224;
	// begin inline asm
	mbarrier.init.shared::cta.b64 [%r140], %r155;

	// end inline asm
	add.s32 	%r142, %r30, 224;
	// begin inline asm
	mbarrier.init.shared::cta.b64 [%r142], %r155;

	// end inline asm
	add.s32 	%r144, %r28, 232;
	// begin inline asm
	mbarrier.init.shared::cta.b64 [%r144], %r155;

	// end inline asm
	add.s32 	%r146, %r30, 232;
	// begin inline asm
	mbarrier.init.shared::cta.b64 [%r146], %r155;

	// end inline asm
	add.s32 	%r148, %r28, 240;
	// begin inline asm
	mbarrier.init.shared::cta.b64 [%r148], %r155;

	// end inline asm
	add.s32 	%r150, %r30, 240;
	// begin inline asm
	mbarrier.init.shared::cta.b64 [%r150], %r155;

	// end inline asm
	add.s32 	%r152, %r28, 248;
	// begin inline asm
	mbarrier.init.shared::cta.b64 [%r152], %r155;

	// end inline asm
	add.s32 	%r154, %r30, 248;
	// begin inline asm
	mbarrier.init.shared::cta.b64 [%r154], %r155;

	// end inline asm
$L__BB17_2:
	setp.ne.s32 	%p2, %r1, 0;
	bar.sync 	0;
	shr.u64 	%rd1, %rd65, 10;
	@%p2 bra 	$L__BB17_13;
	mov.u32 	%r222, %ctaid.x;
	cvt.u64.u32 	%rd208, %r222;
	setp.le.u64 	%p11, %rd1, %rd208;
	@%p11 bra 	$L__BB17_26;
	mov.u32 	%r223, %nctaid.x;
	cvt.u64.u32 	%rd3, %r223;
	add.s64 	%rd4, %rd208, %rd3;
	max.u64 	%rd106, %rd1, %rd4;
	setp.lt.u64 	%p12, %rd4, %rd1;
	selp.u64 	%rd5, 1, 0, %p12;
	add.s64 	%rd107, %rd4, %rd5;
	sub.s64 	%rd6, %rd106, %rd107;
	and.b64  	%rd108, %rd6, -4294967296;
	setp.ne.s64 	%p13, %rd108, 0;
	@%p13 bra 	$L__BB17_6;
	cvt.u32.u64 	%r224, %rd3;
	cvt.u32.u64 	%r225, %rd6;
	div.u32 	%r226, %r225, %r224;
	cvt.u64.u32 	%rd196, %r226;
	bra.uni 	$L__BB17_7;
$L__BB17_6:
	div.u64 	%rd196, %rd6, %rd3;
$L__BB17_7:
	add.s64 	%rd110, %rd196, %rd5;
	add.s64 	%rd10, %rd110, 1;
	and.b64  	%rd209, %rd10, 3;
	setp.lt.u64 	%p14, %rd110, 3;
	mov.b64 	%rd213, 0;
	@%p14 bra 	$L__BB17_10;
	and.b64  	%rd213, %rd10, -4;
	neg.s64 	%rd13, %rd213;
	shl.b64 	%rd113, %rd3, 11;
	shl.b64 	%rd14, %rd208, 10;
	add.s64 	%rd15, %rd113, %rd14;
	mad.lo.s64 	%rd16, %rd3, 3072, %rd14;
	shl.b64 	%rd17, %rd4, 10;
	mov.b64 	%rd199, 0;
	mov.b64 	%rd198, 3072;
	mov.u32 	%r243, smem;
	mov.u32 	%r247, _ZZ13tma_bw_kernelILi32ELi1024EEvPKhPymE7bwd_bar;
	mov.u32 	%r248, _ZZ13tma_bw_kernelILi32ELi1024EEvPKhPymE7fwd_bar;
	mov.u64 	%rd197, %rd63;
$L__BB17_9:
	add.s64 	%rd150, %rd198, -3072;
	and.b64  	%rd151, %rd150, 28672;
	cvt.u64.u32 	%rd152, %r243;
	cvta.shared.u64 	%rd153, %rd152;
	add.s64 	%rd115, %rd153, %rd151;
	add.s64 	%rd117, %rd197, %rd14;
	and.b64  	%rd154, %rd199, 32;
	setp.eq.s64 	%p15, %rd154, 0;
	selp.u32 	%r228, 1, 0, %p15;
	cvt.u32.u64 	%r244, %rd199;
	shl.b32 	%r245, %r244, 3;
	and.b32  	%r246, %r245, 224;
	add.s32 	%r227, %r247, %r246;
	// begin inline asm
	{
.reg .pred                P1;
LAB_WAIT:
mbarrier.try_wait.parity.shared::cta.b64 P1, [%r227], %r228;
@P1                       bra.uni DONE;
bra.uni                   LAB_WAIT;
DONE:
}

	// end inline asm
	shl.b64 	%rd155, %rd199, 3;
	and.b64  	%rd156, %rd155, 224;
	cvt.u64.u32 	%rd157, %r248;
	cvta.shared.u64 	%rd158, %rd157;
	add.s64 	%rd119, %rd158, %rd156;
	add.s32 	%r229, %r248, %r246;
	mov.b32 	%r242, 1024;
	// begin inline asm
	mbarrier.arrive.expect_tx.shared::cta.b64 _, [%r229], %r242;

	// end inline asm
	// begin inline asm
	cvta.to.shared.u64 %rd114, %rd115;
	// end inline asm
	// begin inline asm
	cvta.to.global.u64 %rd116, %rd117;
	// end inline asm
	// begin inline asm
	cvta.to.shared.u64 %rd118, %rd119;
	// end inline asm
	// begin inline asm
	cp.async.bulk.shared::cta.global.mbarrier::complete_tx::bytes [%rd114], [%rd116], 1024, [%rd118];
	// end inline asm
	add.s64 	%rd159, %rd208, %rd3;
	add.s64 	%rd160, %rd199, 1;
	add.s64 	%rd161, %rd198, -2048;
	and.b64  	%rd162, %rd161, 29696;
	add.s64 	%rd124, %rd153, %rd162;
	add.s64 	%rd126, %rd197, %rd17;
	and.b64  	%rd163, %rd160, 32;
	setp.eq.s64 	%p16, %rd163, 0;
	selp.u32 	%r232, 1, 0, %p16;
	cvt.u32.u64 	%r249, %rd160;
	shl.b32 	%r250, %r249, 3;
	and.b32  	%r251, %r250, 232;
	add.s32 	%r231, %r247, %r251;
	// begin inline asm
	{
.reg .pred                P1;
LAB_WAIT:
mbarrier.try_wait.parity.shared::cta.b64 P1, [%r231], %r232;
@P1                       bra.uni DONE;
bra.uni                   LAB_WAIT;
DONE:
}

	// end inline asm
	shl.b64 	%rd164, %rd160, 3;
	and.b64  	%rd165, %rd164, 232;
	add.s64 	%rd128, %rd158, %rd165;
	add.s32 	%r233, %r248, %r251;
	// begin inline asm
	mbarrier.arrive.expect_tx.shared::cta.b64 _, [%r233], %r242;

	// end inline asm
	// begin inline asm
	cvta.to.shared.u64 %rd123, %rd124;
	// end inline asm
	// begin inline asm
	cvta.to.global.u64 %rd125, %rd126;
	// end inline asm
	// begin inline asm
	cvta.to.shared.u64 %rd127, %rd128;
	// end inline asm
	// begin inline asm
	cp.async.bulk.shared::cta.global.mbarrier::complete_tx::bytes [%rd123], [%rd125], 1024, [%rd127];
	// end inline asm
	add.s64 	%rd166, %rd159, %rd3;
	add.s64 	%rd167, %rd199, 2;
	add.s64 	%rd168, %rd198, -1024;
	and.b64  	%rd169, %rd168, 30720;
	add.s64 	%rd133, %rd153, %rd169;
	add.s64 	%rd135, %rd197, %rd15;
	and.b64  	%rd170, %rd167, 32;
	setp.eq.s64 	%p17, %rd170, 0;
	selp.u32 	%r236, 1, 0, %p17;
	cvt.u32.u64 	%r252, %rd167;
	shl.b32 	%r253, %r252, 3;
	and.b32  	%r254, %r253, 240;
	add.s32 	%r235, %r247, %r254;
	// begin inline asm
	{
.reg .pred                P1;
LAB_WAIT:
mbarrier.try_wait.parity.shared::cta.b64 P1, [%r235], %r236;
@P1                       bra.uni DONE;
bra.uni                   LAB_WAIT;
DONE:
}

	// end inline asm
	shl.b64 	%rd171, %rd167, 3;
	and.b64  	%rd172, %rd171, 240;
	add.s64 	%rd137, %rd158, %rd172;
	add.s32 	%r237, %r248, %r254;
	// begin inline asm
	mbarrier.arrive.expect_tx.shared::cta.b64 _, [%r237], %r242;

	// end inline asm
	// begin inline asm
	cvta.to.shared.u64 %rd132, %rd133;
	// end inline asm
	// begin inline asm
	cvta.to.global.u64 %rd134, %rd135;
	// end inline asm
	// begin inline asm
	cvta.to.shared.u64 %rd136, %rd137;
	// end inline asm
	// begin inline asm
	cp.async.bulk.shared::cta.global.mbarrier::complete_tx::bytes [%rd132], [%rd134], 1024, [%rd136];
	// end inline asm
	add.s64 	%rd173, %rd166, %rd3;
	add.s64 	%rd174, %rd199, 3;
	and.b64  	%rd175, %rd198, 31744;
	add.s64 	%rd142, %rd153, %rd175;
	add.s64 	%rd144, %rd197, %rd16;
	and.b64  	%rd176, %rd174, 32;
	setp.eq.s64 	%p18, %rd176, 0;
	selp.u32 	%r240, 1, 0, %p18;
	add.s32 	%r239, %r231, 16;
	// begin inline asm
	{
.reg .pred                P1;
LAB_WAIT:
mbarrier.try_wait.parity.shared::cta.b64 P1, [%r239], %r240;
@P1                       bra.uni DONE;
bra.uni                   LAB_WAIT;
DONE:
}

	// end inline asm
	add.s64 	%rd146, %rd128, 16;
	add.s32 	%r241, %r233, 16;
	// begin inline asm
	mbarrier.arrive.expect_tx.shared::cta.b64 _, [%r241], %r242;

	// end inline asm
	// begin inline asm
	cvta.to.shared.u64 %rd141, %rd142;
	// end inline asm
	// begin inline asm
	cvta.to.global.u64 %rd143, %rd144;
	// end inline asm
	// begin inline asm
	cvta.to.shared.u64 %rd145, %rd146;
	// end inline asm
	// begin inline asm
	cp.async.bulk.shared::cta.global.mbarrier::complete_tx::bytes [%rd141], [%rd143], 1024, [%rd145];
	// end inline asm
	add.s64 	%rd208, %rd173, %rd3;
	add.s64 	%rd199, %rd199, 4;
	add.s64 	%rd177, %rd13, %rd199;
	add.s64 	%rd198, %rd198, 4096;
	shl.b64 	%rd178, %rd3, 12;
	add.s64 	%rd197, %rd197, %rd178;
	setp.eq.s64 	%p19, %rd177, 0;
	@%p19 bra 	$L__BB17_10;
	bra.uni 	$L__BB17_9;
$L__BB17_10:
	setp.eq.s64 	%p20, %rd209, 0;
	@%p20 bra 	$L__BB17_26;
	cvt.u32.u64 	%r255, %rd213;
	and.b32  	%r256, %r255, 31;
	mul.wide.u32 	%rd179, %r256, 8;
	mov.u32 	%r257, _ZZ13tma_bw_kernelILi32ELi1024EEvPKhPymE7fwd_bar;
	cvt.u64.u32 	%rd180, %r257;
	cvta.shared.u64 	%rd181, %rd180;
	add.s64 	%rd212, %rd181, %rd179;
	cvt.u16.u64 	%rs3, %rd213;
	and.b16  	%rs4, %rs3, 31;
	mul.wide.u16 	%r258, %rs4, 8;
	add.s32 	%r276, %r258, %r257;
	mov.u32 	%r259, _ZZ13tma_bw_kernelILi32ELi1024EEvPKhPymE7bwd_bar;
	add.s32 	%r275, %r258, %r259;
	shl.b64 	%rd211, %rd213, 10;
	shl.b64 	%rd182, %rd208, 10;
	add.s64 	%rd210, %rd63, %rd182;
	shl.b64 	%rd52, %rd3, 10;
	mov.u32 	%r264, smem;
$L__BB17_12:
	.pragma "nounroll";
	and.b64  	%rd192, %rd211, 31744;
	cvt.u64.u32 	%rd193, %r264;
	cvta.shared.u64 	%rd194, %rd193;
	add.s64 	%rd184, %rd194, %rd192;
	and.b64  	%rd195, %rd213, 32;
	setp.eq.s64 	%p21, %rd195, 0;
	selp.u32 	%r261, 1, 0, %p21;
	// begin inline asm
	{
.reg .pred                P1;
LAB_WAIT:
mbarrier.try_wait.parity.shared::cta.b64 P1, [%r275], %r261;
@P1                       bra.uni DONE;
bra.uni                   LAB_WAIT;
DONE:
}

	// end inline asm
	mov.b32 	%r263, 1024;
	// begin inline asm
	mbarrier.arrive.expect_tx.shared::cta.b64 _, [%r276], %r263;

	// end inline asm
	// begin inline asm
	cvta.to.shared.u64 %rd183, %rd184;
	// end inline asm
	// begin inline asm
	cvta.to.global.u64 %rd185, %rd210;
	// end inline asm
	// begin inline asm
	cvta.to.shared.u64 %rd187, %rd212;
	// end inline asm
	// begin inline asm
	cp.async.bulk.shared::cta.global.mbarrier::complete_tx::bytes [%rd183], [%rd185], 1024, [%rd187];
	// end inline asm
	add.s64 	%rd213, %rd213, 1;
	add.s64 	%rd212, %rd212, 8;
	add.s32 	%r276, %r276, 8;
	add.s32 	%r275, %r275, 8;
	add.s64 	%rd211, %rd211, 1024;
	add.s64 	%rd210, %rd210, %rd52;
	add.s64 	%rd209, %rd209, -1;
	setp.ne.s64 	%p22, %rd209, 0;
	@%p22 bra 	$L__BB17_12;
	bra.uni 	$L__BB17_26;
$L__BB17_13:
	setp.ne.s32 	%p3, %r1, 32;
	@%p3 bra 	$L__BB17_26;
	mov.u32 	%r156, %ctaid.x;
	cvt.u64.u32 	%rd26, %r156;
	setp.le.u64 	%p4, %rd1, %rd26;
	mov.b64 	%rd206, 0;
	@%p4 bra 	$L__BB17_25;
	mov.u32 	%r157, %nctaid.x;
	cvt.u64.u32 	%rd27, %r157;
	add.s64 	%rd67, %rd26, %rd27;
	max.u64 	%rd68, %rd1, %rd67;
	setp.lt.u64 	%p5, %rd67, %rd1;
	selp.u64 	%rd28, 1, 0, %p5;
	add.s64 	%rd69, %rd67, %rd28;
	sub.s64 	%rd29, %rd68, %rd69;
	and.b64  	%rd70, %rd29, -4294967296;
	setp.ne.s64 	%p6, %rd70, 0;
	@%p6 bra 	$L__BB17_17;
	cvt.u32.u64 	%r158, %rd27;
	cvt.u32.u64 	%r159, %rd29;
	div.u32 	%r160, %r159, %r158;
	cvt.u64.u32 	%rd201, %r160;
	bra.uni 	$L__BB17_18;
$L__BB17_17:
	div.u64 	%rd201, %rd29, %rd27;
$L__BB17_18:
	add.s64 	%rd72, %rd201, %rd28;
	add.s64 	%rd33, %rd72, 1;
	and.b64  	%rd204, %rd33, 3;
	setp.lt.u64 	%p7, %rd72, 3;
	mov.b32 	%r274, 0;
	mov.b64 	%rd203, 0;
	@%p7 bra 	$L__BB17_21;
	and.b64  	%rd203, %rd33, -4;
	neg.s64 	%rd36, %rd203;
	mov.b32 	%r274, 0;
	mov.b64 	%rd202, 0;
	mov.b32 	%r266, 1;
	mov.b32 	%r265, 3072;
	mov.u32 	%r178, smem;
	mov.u32 	%r184, _ZZ13tma_bw_kernelILi32ELi1024EEvPKhPymE7fwd_bar;
$L__BB17_20:
	add.s32 	%r174, %r266, -1;
	add.s32 	%r175, %r265, -1024;
	add.s32 	%r176, %r265, -3072;
	and.b32  	%r177, %r176, 28672;
	add.s32 	%r179, %r178, %r177;
	shr.u32 	%r180, %r174, 5;
	and.b32  	%r167, %r180, 1;
	cvt.u32.u64 	%r181, %rd202;
	shl.b32 	%r182, %r181, 3;
	and.b32  	%r183, %r182, 224;
	add.s32 	%r166, %r184, %r183;
	// begin inline asm
	{
.reg .pred                P1;
LAB_WAIT:
mbarrier.try_wait.parity.shared::cta.b64 P1, [%r166], %r167;
@P1                       bra.uni DONE;
bra.uni                   LAB_WAIT;
DONE:
}

	// end inline asm
	ld.shared.u32 	%r185, [%r179];
	add.s32 	%r186, %r185, %r274;
	shl.b64 	%rd86, %rd202, 3;
	and.b64  	%rd87, %rd86, 224;
	mov.u32 	%r187, _ZZ13tma_bw_kernelILi32ELi1024EEvPKhPymE7bwd_bar;
	cvt.u64.u32 	%rd88, %r187;
	cvta.shared.u64 	%rd89, %rd88;
	add.s64 	%rd75, %rd89, %rd87;
	// begin inline asm
	cvta.to.shared.u64 %rd74, %rd75;
	// end inline asm
	// begin inline asm
	mbarrier.arrive.shared::cta.b64 _, [%rd74];
	// end inline asm
	add.s64 	%rd90, %rd202, 1;
	add.s32 	%r188, %r266, 2;
	add.s32 	%r189, %r265, -2048;
	and.b32  	%r190, %r189, 29696;
	add.s32 	%r191, %r178, %r190;
	shr.u32 	%r192, %r266, 5;
	and.b32  	%r169, %r192, 1;
	cvt.u32.u64 	%r193, %rd90;
	shl.b32 	%r194, %r193, 3;
	and.b32  	%r195, %r194, 232;
	add.s32 	%r168, %r184, %r195;
	// begin inline asm
	{
.reg .pred                P1;
LAB_WAIT:
mbarrier.try_wait.parity.shared::cta.b64 P1, [%r168], %r169;
@P1                       bra.uni DONE;
bra.uni                   LAB_WAIT;
DONE:
}

	// end inline asm
	ld.shared.u32 	%r196, [%r191];
	add.s32 	%r197, %r196, %r186;
	shl.b64 	%rd91, %rd90, 3;
	and.b64  	%rd92, %rd91, 232;
	add.s64 	%rd78, %rd89, %rd92;
	// begin inline asm
	cvta.to.shared.u64 %rd77, %rd78;
	// end inline asm
	// begin inline asm
	mbarrier.arrive.shared::cta.b64 _, [%rd77];
	// end inline asm
	add.s64 	%rd93, %rd202, 2;
	add.s32 	%r198, %r266, 1;
	and.b32  	%r199, %r175, 30720;
	add.s32 	%r200, %r178, %r199;
	shr.u32 	%r201, %r198, 5;
	and.b32  	%r171, %r201, 1;
	cvt.u32.u64 	%r202, %rd93;
	shl.b32 	%r203, %r202, 3;
	and.b32  	%r204, %r203, 240;
	add.s32 	%r170, %r184, %r204;
	// begin inline asm
	{
.reg .pred                P1;
LAB_WAIT:
mbarrier.try_wait.parity.shared::cta.b64 P1, [%r170], %r171;
@P1                       bra.uni DONE;
bra.uni                   LAB_WAIT;
DONE:
}

	// end inline asm
	ld.shared.u32 	%r205, [%r200];
	add.s32 	%r206, %r205, %r197;
	shl.b64 	%rd94, %rd93, 3;
	and.b64  	%rd95, %rd94, 240;
	add.s64 	%rd81, %rd89, %rd95;
	// begin inline asm
	cvta.to.shared.u64 %rd80, %rd81;
	// end inline asm
	// begin inline asm
	mbarrier.arrive.shared::cta.b64 _, [%rd80];
	// end inline asm
	and.b32  	%r207, %r265, 31744;
	add.s32 	%r208, %r178, %r207;
	shr.u32 	%r209, %r188, 5;
	and.b32  	%r173, %r209, 1;
	add.s32 	%r172, %r168, 16;
	// begin inline asm
	{
.reg .pred                P1;
LAB_WAIT:
mbarrier.try_wait.parity.shared::cta.b64 P1, [%r172], %r173;
@P1                       bra.uni DONE;
bra.uni                   LAB_WAIT;
DONE:
}

	// end inline asm
	ld.shared.u32 	%r210, [%r208];
	add.s32 	%r274, %r210, %r206;
	add.s64 	%rd84, %rd78, 16;
	// begin inline asm
	cvta.to.shared.u64 %rd83, %rd84;
	// end inline asm
	// begin inline asm
	mbarrier.arrive.shared::cta.b64 _, [%rd83];
	// end inline asm
	add.s64 	%rd202, %rd202, 4;
	add.s64 	%rd96, %rd36, %rd202;
	add.s32 	%r266, %r266, 4;
	add.s32 	%r265, %r265, 4096;
	setp.ne.s64 	%p8, %rd96, 0;
	@%p8 bra 	$L__BB17_20;
$L__BB17_21:
	setp.eq.s64 	%p9, %rd204, 0;
	@%p9 bra 	$L__BB17_24;
	cvt.u32.u64 	%r271, %rd203;
	and.b32  	%r211, %r271, 31;
	mul.wide.u32 	%rd97, %r211, 8;
	mov.u32 	%r212, _ZZ13tma_bw_kernelILi32ELi1024EEvPKhPymE7bwd_bar;
	cvt.u64.u32 	%rd98, %r212;
	cvta.shared.u64 	%rd99, %rd98;
	add.s64 	%rd205, %rd99, %rd97;
	cvt.u16.u64 	%rs1, %rd203;
	and.b16  	%rs2, %rs1, 31;
	mul.wide.u16 	%r213, %rs2, 8;
	mov.u32 	%r214, _ZZ13tma_bw_kernelILi32ELi1024EEvPKhPymE7fwd_bar;
	add.s32 	%r272, %r213, %r214;
	shl.b32 	%r270, %r271, 10;
	mov.u32 	%r218, smem;
$L__BB17_23:
	.pragma "nounroll";
	and.b32  	%r217, %r270, 31744;
	add.s32 	%r219, %r218, %r217;
	shr.u32 	%r220, %r271, 5;
	and.b32  	%r216, %r220, 1;
	// begin inline asm
	{
.reg .pred                P1;
LAB_WAIT:
mbarrier.try_wait.parity.shared::cta.b64 P1, [%r272], %r216;
@P1                       bra.uni DONE;
bra.uni                   LAB_WAIT;
DONE:
}

	// end inline asm
	ld.shared.u32 	%r221, [%r219];
	add.s32 	%r274, %r221, %r274;
	// begin inline asm
	cvta.to.shared.u64 %rd100, %rd205;
	// end inline asm
	// begin inline asm
	mbarrier.arrive.shared::cta.b64 _, [%rd100];
	// end inline asm
	add.s64 	%rd205, %rd205, 8;
	add.s32 	%r272, %r272, 8;
	add.s32 	%r271, %r271, 1;
	add.s32 	%r270, %r270, 1024;
	add.s64 	%rd204, %rd204, -1;
	setp.ne.s64 	%p10, %rd204, 0;
	@%p10 bra 	$L__BB17_23;
$L__BB17_24:
	cvt.s64.s32 	%rd206, %r274;
$L__BB17_25:
	cvta.to.global.u64 	%rd103, %rd64;
	shl.b64 	%rd104, %rd26, 3;
	add.s64 	%rd105, %rd103, %rd104;
	st.global.u64 	[%rd105], %rd206;
$L__BB17_26:
	ret;

}
	// .globl	_Z13tma_bw_kernelILi1ELi2048EEvPKhPym
.visible .entry _Z13tma_bw_kernelILi1ELi2048EEvPKhPym(
	.param .u64 .ptr .align 1 _Z13tma_bw_kernelILi1ELi2048EEvPKhPym_param_0,
	.param .u64 .ptr .align 1 _Z13tma_bw_kernelILi1ELi2048EEvPKhPym_param_1,
	.param .u64 _Z13tma_bw_kernelILi1ELi2048EEvPKhPym_param_2
)
{
	.reg .pred 	%p<18>;
	.reg .b32 	%r<82>;
	.reg .b64 	%rd<152>;
	// demoted variable
	.shared .align 8 .b8 _ZZ13tma_bw_kernelILi1ELi2048EEvPKhPymE7fwd_bar[8];
	// demoted variable
	.shared .align 8 .b8 _ZZ13tma_bw_kernelILi1ELi2048EEvPKhPymE7bwd_bar[8];
	ld.param.u64 	%rd48, [_Z13tma_bw_kernelILi1ELi2048EEvPKhPym_param_0];
	ld.param.u64 	%rd49, [_Z13tma_bw_kernelILi1ELi2048EEvPKhPym_param_1];
	ld.param.u64 	%rd50, [_Z13tma_bw_kernelILi1ELi2048EEvPKhPym_param_2];
	mov.u32 	%r1, %tid.x;
	setp.ne.s32 	%p1, %r1, 0;
	@%p1 bra 	$L__BB18_2;
	mov.u32 	%r15, _ZZ13tma_bw_kernelILi1ELi2048EEvPKhPymE7fwd_bar;
	mov.b32 	%r18, 1;
	// begin inline asm
	mbarrier.init.shared::cta.b64 [%r15], %r18;

	// end inline asm
	mov.u32 	%r17, _ZZ13tma_bw_kernelILi1ELi2048EEvPKhPymE7bwd_bar;
	// begin inline asm
	mbarrier.init.shared::cta.b64 [%r17], %r18;

	// end inline asm
$L__BB18_2:
	setp.ne.s32 	%p2, %r1, 0;
	bar.sync 	0;
	shr.u64 	%rd1, %rd50, 11;
	@%p2 bra 	$L__BB18_13;
	mov.u32 	%r47, %ctaid.x;
	cvt.u64.u32 	%rd149, %r47;
	setp.le.u64 	%p11, %rd1, %rd149;
	@%p11 bra 	$L__BB18_26;
	mov.u32 	%r48, %nctaid.x;
	cvt.u64.u32 	%rd3, %r48;
	add.s64 	%rd78, %rd149, %rd3;
	max.u64 	%rd79, %rd1, %rd78;
	setp.lt.u64 	%p12, %rd78, %rd1;
	selp.u64 	%rd4, 1, 0, %p12;
	add.s64 	%rd80, %rd78, %rd4;
	sub.s64 	%rd5, %rd79, %rd80;
	and.b64  	%rd81, %rd5, -4294967296;
	setp.ne.s64 	%p13, %rd81, 0;
	@%p13 bra 	$L__BB18_6;
	cvt.u32.u64 	%r49, %rd3;
	cvt.u32.u64 	%r50, %rd5;
	div.u32 	%r51, %r50, %r49;
	cvt.u64.u32 	%rd139, %r51;
	bra.uni 	$L__BB18_7;
$L__BB18_6:
	div.u64 	%rd139, %rd5, %rd3;
$L__BB18_7:
	add.s64 	%rd83, %rd139, %rd4;
	add.s64 	%rd9, %rd83, 1;
	and.b64  	%rd150, %rd9, 3;
	setp.lt.u64 	%p14, %rd83, 3;
	mov.b64 	%rd148, 0;
	@%p14 bra 	$L__BB18_10;
	and.b64  	%rd148, %rd9, -4;
	shl.b64 	%rd84, %rd3, 12;
	add.s64 	%rd12, %rd48, %rd84;
	shl.b64 	%rd140, %rd149, 11;
	shl.b64 	%rd14, %rd3, 13;
	mad.lo.s64 	%rd15, %rd3, 6144, %rd48;
	shl.b64 	%rd85, %rd3, 11;
	add.s64 	%rd16, %rd48, %rd85;
	mov.u32 	%r52, _ZZ13tma_bw_kernelILi1ELi2048EEvPKhPymE7bwd_bar;
	mov.u32 	%r54, _ZZ13tma_bw_kernelILi1ELi2048EEvPKhPymE7fwd_bar;
	mov.u32 	%r68, smem;
	mov.u64 	%rd141, %rd148;
$L__BB18_9:
	add.s64 	%rd89, %rd48, %rd140;
	mov.b32 	%r61, 1;
	// begin inline asm
	{
.reg .pred                P1;
LAB_WAIT:
mbarrier.try_wait.parity.shared::cta.b64 P1, [%r52], %r61;
@P1                       bra.uni DONE;
bra.uni                   LAB_WAIT;
DONE:
}

	// end inline asm
	mov.b32 	%r67, 2048;
	// begin inline asm
	mbarrier.arrive.expect_tx.shared::cta.b64 _, [%r54], %r67;

	// end inline asm
	cvt.u64.u32 	%rd122, %r68;
	cvta.shared.u64 	%rd87, %rd122;
	// begin inline asm
	cvta.to.shared.u64 %rd86, %rd87;
	// end inline asm
	// begin inline asm
	cvta.to.global.u64 %rd88, %rd89;
	// end inline asm
	cvt.u64.u32 	%rd123, %r54;
	cvta.shared.u64 	%rd91, %rd123;
	// begin inline asm
	cvta.to.shared.u64 %rd90, %rd91;
	// end inline asm
	// begin inline asm
	cp.async.bulk.shared::cta.global.mbarrier::complete_tx::bytes [%rd86], [%rd88], 2048, [%rd90];
	// end inline asm
	add.s64 	%rd124, %rd149, %rd3;
	add.s64 	%rd98, %rd16, %rd140;
	mov.b32 	%r65, 0;
	// begin inline asm
	{
.reg .pred                P1;
LAB_WAIT:
mbarrier.try_wait.parity.shared::cta.b64 P1, [%r52], %r65;
@P1                       bra.uni DONE;
bra.uni                   LAB_WAIT;
DONE:
}

	// end inline asm
	// begin inline asm
	mbarrier.arrive.expect_tx.shared::cta.b64 _, [%r54], %r67;

	// end inline asm
	// begin inline asm
	cvta.to.shared.u64 %rd95, %rd87;
	// end inline asm
	// begin inline asm
	cvta.to.global.u64 %rd97, %rd98;
	// end inline asm
	// begin inline asm
	cvta.to.shared.u64 %rd99, %rd91;
	// end inline asm
	// begin inline asm
	cp.async.bulk.shared::cta.global.mbarrier::complete_tx::bytes [%rd95], [%rd97], 2048, [%rd99];
	// end inline asm
	add.s64 	%rd125, %rd124, %rd3;
	add.s64 	%rd107, %rd12, %rd140;
	// begin inline asm
	{
.reg .pred                P1;
LAB_WAIT:
mbarrier.try_wait.parity.shared::cta.b64 P1, [%r52], %r61;
@P1                       bra.uni DONE;
bra.uni                   LAB_WAIT;
DONE:
}

	// end inline asm
	// begin inline asm
	mbarrier.arrive.expect_tx.shared::cta.b64 _, [%r54], %r67;

	// end inline asm
	// begin inline asm
	cvta.to.shared.u64 %rd104, %rd87;
	// end inline asm
	// begin inline asm
	cvta.to.global.u64 %rd106, %rd107;
	// end inline asm
	// begin inline asm
	cvta.to.shared.u64 %rd108, %rd91;
	// end inline asm
	// begin inline asm
	cp.async.bulk.shared::cta.global.mbarrier::complete_tx::bytes [%rd104], [%rd106], 2048, [%rd108];
	// end inline asm
	add.s64 	%rd126, %rd125, %rd3;
	add.s64 	%rd116, %rd15, %rd140;
	// begin inline asm
	{
.reg .pred                P1;
LAB_WAIT:
mbarrier.try_wait.parity.shared::cta.b64 P1, [%r52], %r65;
@P1                       bra.uni DONE;
bra.uni                   LAB_WAIT;
DONE:
}

	// end inline asm
	// begin inline asm
	mbarrier.arrive.expect_tx.shared::cta.b64 _, [%r54], %r67;

	// end inline asm
	// begin inline asm
	cvta.to.shared.u64 %rd113, %rd87;
	// end inline asm
	// begin inline asm
	cvta.to.global.u64 %rd115, %rd116;
	// end inline asm
	// begin inline asm
	cvta.to.shared.u64 %rd117, %rd91;
	// end inline asm
	// begin inline asm
	cp.async.bulk.shared::cta.global.mbarrier::complete_tx::bytes [%rd113], [%rd115], 2048, [%rd117];
	// end inline asm
	add.s64 	%rd149, %rd126, %rd3;
	add.s64 	%rd141, %rd141, -4;
	add.s64 	%rd140, %rd140, %rd14;
	setp.eq.s64 	%p15, %rd141, 0;
	@%p15 bra 	$L__BB18_10;
	bra.uni 	$L__BB18_9;
$L__BB18_10:
	setp.eq.s64 	%p16, %rd150, 0;
	@%p16 bra 	$L__BB18_26;
	cvt.u32.u64 	%r81, %rd148;
	shl.b64 	%rd127, %rd149, 11;
	add.s64 	%rd151, %rd48, %rd127;
	shl.b64 	%rd43, %rd3, 11;
	mov.u32 	%r69, _ZZ13tma_bw_kernelILi1ELi2048EEvPKhPymE7bwd_bar;
	mov.u32 	%r71, _ZZ13tma_bw_kernelILi1ELi2048EEvPKhPymE7fwd_bar;
	mov.u32 	%r74, smem;
	cvt.u64.u32 	%rd137, %r74;
$L__BB18_12:
	.pragma "nounroll";
	not.b32 	%r73, %r81;
	and.b32  	%r70, %r73, 1;
	// begin inline asm
	{
.reg .pred                P1;
LAB_WAIT:
mbarrier.try_wait.parity.shared::cta.b64 P1, [%r69], %r70;
@P1                       bra.uni DONE;
bra.uni                   LAB_WAIT;
DONE:
}

	// end inline asm
	mov.b32 	%r72, 2048;
	// begin inline asm
	mbarrier.arrive.expect_tx.shared::cta.b64 _, [%r71], %r72;

	// end inline asm
	cvta.shared.u64 	%rd129, %rd137;
	// begin inline asm
	cvta.to.shared.u64 %rd128, %rd129;
	// end inline asm
	// begin inline asm
	cvta.to.global.u64 %rd130, %rd151;
	// end inline asm
	cvt.u64.u32 	%rd138, %r71;
	cvta.shared.u64 	%rd133, %rd138;
	// begin inline asm
	cvta.to.shared.u64 %rd132, %rd133;
	// end inline asm
	// begin inline asm
	cp.async.bulk.shared::cta.global.mbarrier::complete_tx::bytes [%rd128], [%rd130], 2048, [%rd132];
	// end inline asm
	add.s32 	%r81, %r81, 1;
	add.s64 	%rd151, %rd151, %rd43;
	add.s64 	%rd150, %rd150, -1;
	setp.ne.s64 	%p17, %rd150, 0;
	@%p17 bra 	$L__BB18_12;
	bra.uni 	$L__BB18_26;
$L__BB18_13:
	setp.ne.s32 	%p3, %r1, 32;
	@%p3 bra 	$L__BB18_26;
	mov.u32 	%r19, %ctaid.x;
	cvt.u64.u32 	%rd23, %r19;
	setp.le.u64 	%p4, %rd1, %rd23;
	mov.b64 	%rd147, 0;
	@%p4 bra 	$L__BB18_25;
	mov.u32 	%r20, %nctaid.x;
	cvt.u64.u32 	%rd24, %r20;
	add.s64 	%rd52, %rd23, %rd24;
	max.u64 	%rd53, %rd1, %rd52;
	setp.lt.u64 	%p5, %rd52, %rd1;
	selp.u64 	%rd25, 1, 0, %p5;
	add.s64 	%rd54, %rd52, %rd25;
	sub.s64 	%rd26, %rd53, %rd54;
	and.b64  	%rd55, %rd26, -4294967296;
	setp.ne.s64 	%p6, %rd55, 0;
	@%p6 bra 	$L__BB18_17;
	cvt.u32.u64 	%r21, %rd24;
	cvt.u32.u64 	%r22, %rd26;
	div.u32 	%r23, %r22, %r21;
	cvt.u64.u32 	%rd143, %r23;
	bra.uni 	$L__BB18_18;
$L__BB18_17:
	div.u64 	%rd143, %rd26, %rd24;
$L__BB18_18:
	add.s64 	%rd57, %rd143, %rd25;
	add.s64 	%rd30, %rd57, 1;
	and.b64  	%rd146, %rd30, 3;
	setp.lt.u64 	%p7, %rd57, 3;
	mov.b32 	%r80, 0;
	mov.b64 	%rd145, 0;
	@%p7 bra 	$L__BB18_21;
	and.b64  	%rd145, %rd30, -4;
	mov.b32 	%r80, 0;
	mov.u32 	%r27, _ZZ13tma_bw_kernelILi1ELi2048EEvPKhPymE7fwd_bar;
	mov.u32 	%r37, _ZZ13tma_bw_kernelILi1ELi2048EEvPKhPymE7bwd_bar;
	mov.u64 	%rd144, %rd145;
$L__BB18_20:
	mov.b32 	%r32, 0;
	// begin inline asm
	{
.reg .pred                P1;
LAB_WAIT:
mbarrier.try_wait.parity.shared::cta.b64 P1, [%r27], %r32;
@P1                       bra.uni DONE;
bra.uni                   LAB_WAIT;
DONE:
}

	// end inline asm
	ld.shared.u32 	%r35, [smem];
	add.s32 	%r36, %r35, %r80;
	cvt.u64.u32 	%rd70, %r37;
	cvta.shared.u64 	%rd59, %rd70;
	// begin inline asm
	cvta.to.shared.u64 %rd58, %rd59;
	// end inline asm
	// begin inline asm
	mbarrier.arrive.shared::cta.b64 _, [%rd58];
	// end inline asm
	mov.b32 	%r34, 1;
	// begin inline asm
	{
.reg .pred                P1;
LAB_WAIT:
mbarrier.try_wait.parity.shared::cta.b64 P1, [%r27], %r34;
@P1                       bra.uni DONE;
bra.uni                   LAB_WAIT;
DONE:
}

	// end inline asm
	ld.shared.u32 	%r38, [smem];
	add.s32 	%r39, %r38, %r36;
	// begin inline asm
	cvta.to.shared.u64 %rd61, %rd59;
	// end inline asm
	// begin inline asm
	mbarrier.arrive.shared::cta.b64 _, [%rd61];
	// end inline asm
	// begin inline asm
	{
.reg .pred                P1;
LAB_WAIT:
mbarrier.try_wait.parity.shared::cta.b64 P1, [%r27], %r32;
@P1                       bra.uni DONE;
bra.uni                   LAB_WAIT;
DONE:
}

	// end inline asm
	ld.shared.u32 	%r40, [smem];
	add.s32 	%r41, %r40, %r39;
	// begin inline asm
	cvta.to.shared.u64 %rd64, %rd59;
	// end inline asm
	// begin inline asm
	mbarrier.arrive.shared::cta.b64 _, [%rd64];
	// end inline asm
	// begin inline asm
	{
.reg .pred                P1;
LAB_WAIT:
mbarrier.try_wait.parity.shared::cta.b64 P1, [%r27], %r34;
@P1                       bra.uni DONE;
bra.uni                   LAB_WAIT;
DONE:
}

	// end inline asm
	ld.shared.u32 	%r42, [smem];
	add.s32 	%r80, %r42, %r41;
	// begin inline asm
	cvta.to.shared.u64 %rd67, %rd59;
	// end inline asm
	// begin inline asm
	mbarrier.arrive.shared::cta.b64 _, [%rd67];
	// end inline asm
	add.s64 	%rd144, %rd144, -4;
	setp.ne.s64 	%p8, %rd144, 0;
	@%p8 bra 	$L__BB18_20;
$L__BB18_21:
	setp.eq.s64 	%p9, %rd146, 0;
	@%p9 bra 	$L__BB18_24;
	cvt.u32.u64 	%r78, %rd145;
	mov.u32 	%r43, _ZZ13tma_bw_kernelILi1ELi2048EEvPKhPymE7fwd_bar;
	mov.u32 	%r46, _ZZ13tma_bw_kernelILi1ELi2048EEvPKhPymE7bwd_bar;
	cvt.u64.u32 	%rd74, %r46;
$L__BB18_23:
	.pragma "nounroll";
	and.b32  	%r44, %r78, 1;
	// begin inline asm
	{
.reg .pred                P1;
LAB_WAIT:
mbarrier.try_wait.parity.shared::cta.b64 P1, [%r43], %r44;
@P1                       bra.uni DONE;
bra.uni                   LAB_WAIT;
DONE:
}

	// end inline asm
	ld.shared.u32 	%r45, [smem];
	add.s32 	%r80, %r45, %r80;
	cvta.shared.u64 	%rd72, %rd74;
	// begin inline asm
	cvta.to.shared.u64 %rd71, %rd72;
	// end inline asm
	// begin inline asm
	mbarrier.arrive.shared::cta.b64 _, [%rd71];
	// end inline asm
	add.s32 	%r78, %r78, 1;
	add.s64 	%rd146, %rd146, -1;
	setp.ne.s64 	%p10, %rd146, 0;
	@%p10 bra 	$L__BB18_23;
$L__BB18_24:
	cvt.s64.s32 	%rd147, %r80;
$L__BB18_25:
	cvta.to.global.u64 	%rd75, %rd49;
	shl.b64 	%rd76, %rd23, 3;
	add.s64 	%rd77, %rd75, %rd76;
	st.global.u64 	[%rd77], %rd147;
$L__BB18_26:
	ret;

}
	// .globl	_Z13tma_bw_kernelILi2ELi2048EEvPKhPym
.visible .entry _Z13tma_bw_kernelILi2ELi2048EEvPKhPym(
	.param .u64 .ptr .align 1 _Z13tma_bw_kernelILi2ELi2048EEvPKhPym_param_0,
	.param .u64 .ptr .align 1 _Z13tma_bw_kernelILi2ELi2048EEvPKhPym_param_1,
	.param .u64 _Z13tma_bw_kernelILi2ELi2048EEvPKhPym_param_2
)
{
	.reg .pred 	%p<19>;
	.reg .b32 	%r<95>;
	.reg .b64 	%rd<171>;
	// demoted variable
	.shared .align 8 .b8 _ZZ13tma_bw_kernelILi2ELi2048EEvPKhPymE7fwd_bar[16];
	// demoted variable
	.shared .align 8 .b8 _ZZ13tma_bw_kernelILi2ELi2048EEvPKhPymE7bwd_bar[16];
	ld.param.u64 	%rd55, [_Z13tma_bw_kernelILi2ELi2048EEvPKhPym_param_0];
	ld.param.u64 	%rd56, [_Z13tma_bw_kernelILi2ELi2048EEvPKhPym_param_1];
	ld.param.u64 	%rd57, [_Z13tma_bw_kernelILi2ELi2048EEvPKhPym_param_2];
	mov.u32 	%r1, %tid.x;
	setp.ne.s32 	%p1, %r1, 0;
	@%p1 bra 	$L__BB19_2;
	mov.u32 	%r12, _ZZ13tma_bw_kernelILi2ELi2048EEvPKhPymE7fwd_bar;
	mov.b32 	%r19, 1;
	// begin inline asm
	mbarrier.init.shared::cta.b64 [%r12], %r19;

	// end inline asm
	mov.u32 	%r14, _ZZ13tma_bw_kernelILi2ELi2048EEvPKhPymE7bwd_bar;
	// begin inline asm
	mbarrier.init.shared::cta.b64 [%r14], %r19;

	// end inline asm
	add.s32 	%r16, %r12, 8;
	// begin inline asm
	mbarrier.init.shared::cta.b64 [%r16], %r19;

	// end inline asm
	add.s32 	%r18, %r14, 8;
	// begin inline asm
	mbarrier.init.shared::cta.b64 [%r18], %r19;

	// end inline asm
$L__BB19_2:
	setp.ne.s32 	%p2, %r1, 0;
	bar.sync 	0;
	shr.u64 	%rd1, %rd57, 11;
	@%p2 bra 	$L__BB19_13;
	mov.u32 	%r57, %ctaid.x;
	cvt.u64.u32 	%rd166, %r57;
	setp.le.u64 	%p11, %rd1, %rd166;
	@%p11 bra 	$L__BB19_26;
	mov.u32 	%r58, %nctaid.x;
	cvt.u64.u32 	%rd3, %r58;
	add.s64 	%rd88, %rd166, %rd3;
	max.u64 	%rd89, %rd1, %rd88;
	setp.lt.u64 	%p12, %rd88, %rd1;
	selp.u64 	%rd4, 1, 0, %p12;
	add.s64 	%rd90, %rd88, %rd4;
	sub.s64 	%rd5, %rd89, %rd90;
	and.b64  	%rd91, %rd5, -4294967296;
	setp.ne.s64 	%p13, %rd91, 0;
	@%p13 bra 	$L__BB19_6;
	cvt.u32.u64 	%r59, %rd3;
	cvt.u32.u64 	%r60, %rd5;
	div.u32 	%r61, %r60, %r59;
	cvt.u64.u32 	%rd155, %r61;
	bra.uni 	$L__BB19_7;
$L__BB19_6:
	div.u64 	%rd155, %rd5, %rd3;
$L__BB19_7:
	add.s64 	%rd93, %rd155, %rd4;
	add.s64 	%rd9, %rd93, 1;
	and.b64  	%rd167, %rd9, 3;
	setp.lt.u64 	%p14, %rd93, 3;
	mov.b64 	%rd170, 0;
	@%p14 bra 	$L__BB19_10;
	and.b64  	%rd170, %rd9, -4;
	shl.b64 	%rd94, %rd3, 12;
	add.s64 	%rd12, %rd55, %rd94;
	shl.b64 	%rd156, %rd166, 11;
	shl.b64 	%rd14, %rd3, 13;
	mad.lo.s64 	%rd15, %rd3, 6144, %rd55;
	shl.b64 	%rd95, %rd3, 11;
	add.s64 	%rd16, %rd55, %rd95;
	mov.u32 	%r62, _ZZ13tma_bw_kernelILi2ELi2048EEvPKhPymE7bwd_bar;
	mov.u32 	%r64, _ZZ13tma_bw_kernelILi2ELi2048EEvPKhPymE7fwd_bar;
	mov.u32 	%r78, smem;
	add.s32 	%r74, %r62, 8;
	add.s32 	%r76, %r64, 8;
	mov.u64 	%rd157, %rd170;
$L__BB19_9:
	add.s64 	%rd99, %rd55, %rd156;
	mov.b32 	%r67, 1;
	// begin inline asm
	{
.reg .pred                P1;
LAB_WAIT:
mbarrier.try_wait.parity.shared::cta.b64 P1, [%r62], %r67;
@P1                       bra.uni DONE;
bra.uni                   LAB_WAIT;
DONE:
}

	// end inline asm
	mov.b32 	%r77, 2048;
	// begin inline asm
	mbarrier.arrive.expect_tx.shared::cta.b64 _, [%r64], %r77;

	// end inline asm
	cvt.u64.u32 	%rd132, %r78;
	cvta.shared.u64 	%rd97, %rd132;
	// begin inline asm
	cvta.to.shared.u64 %rd96, %rd97;
	// end inline asm
	// begin inline asm
	cvta.to.global.u64 %rd98, %rd99;
	// end inline asm
	cvt.u64.u32 	%rd133, %r64;
	cvta.shared.u64 	%rd101, %rd133;
	// begin inline asm
	cvta.to.shared.u64 %rd100, %rd101;
	// end inline asm
	// begin inline asm
	cp.async.bulk.shared::cta.global.mbarrier::complete_tx::bytes [%rd96], [%rd98], 2048, [%rd100];
	// end inline asm
	add.s64 	%rd134, %rd166, %rd3;
	add.s64 	%rd108, %rd16, %rd156;
	// begin inline asm
	{
.reg .pred                P1;
LAB_WAIT:
mbarrier.try_wait.parity.shared::cta.b64 P1, [%r74], %r67;
@P1                       bra.uni DONE;
bra.uni                   LAB_WAIT;
DONE:
}

	// end inline asm
	// begin inline asm
	mbarrier.arrive.expect_tx.shared::cta.b64 _, [%r76], %r77;

	// end inline asm
	add.s64 	%rd124, %rd97, 2048;
	// begin inline asm
	cvta.to.shared.u64 %rd105, %rd124;
	// end inline asm
	// begin inline asm
	cvta.to.global.u64 %rd107, %rd108;
	// end inline asm
	add.s64 	%rd128, %rd101, 8;
	// begin inline asm
	cvta.to.shared.u64 %rd109, %rd128;
	// end inline asm
	// begin inline asm
	cp.async.bulk.shared::cta.global.mbarrier::complete_tx::bytes [%rd105], [%rd107], 2048, [%rd109];
	// end inline asm
	add.s64 	%rd135, %rd134, %rd3;
	add.s64 	%rd117, %rd12, %rd156;
	mov.b32 	%r75, 0;
	// begin inline asm
	{
.reg .pred                P1;
LAB_WAIT:
mbarrier.try_wait.parity.shared::cta.b64 P1, [%r62], %r75;
@P1                       bra.uni DONE;
bra.uni                   LAB_WAIT;
DONE:
}

	// end inline asm
	// begin inline asm
	mbarrier.arrive.expect_tx.shared::cta.b64 _, [%r64], %r77;

	// end inline asm
	// begin inline asm
	cvta.to.shared.u64 %rd114, %rd97;
	// end inline asm
	// begin inline asm
	cvta.to.global.u64 %rd116, %rd117;
	// end inline asm
	// begin inline asm
	cvta.to.shared.u64 %rd118, %rd101;
	// end inline asm
	// begin inline asm
	cp.async.bulk.shared::cta.global.mbarrier::complete_tx::bytes [%rd114], [%rd116], 2048, [%rd118];
	// end inline asm
	add.s64 	%rd136, %rd135, %rd3;
	add.s64 	%rd126, %rd15, %rd156;
	// begin inline asm
	{
.reg .pred                P1;
LAB_WAIT:
mbarrier.try_wait.parity.shared::cta.b64 P1, [%r74], %r75;
@P1                       bra.uni DONE;
bra.uni                   LAB_WAIT;
DONE:
}

	// end inline asm
	// begin inline asm
	mbarrier.arrive.expect_tx.shared::cta.b64 _, [%r76], %r77;

	// end inline asm
	// begin inline asm
	cvta.to.shared.u64 %rd123, %rd124;
	// end inline asm
	// begin inline asm
	cvta.to.global.u64 %rd125, %rd126;
	// end inline asm
	// begin inline asm
	cvta.to.shared.u64 %rd127, %rd128;
	// end inline asm
	// begin inline asm
	cp.async.bulk.shared::cta.global.mbarrier::complete_tx::bytes [%rd123], [%rd125], 2048, [%rd127];
	// end inline asm
	add.s64 	%rd166, %rd136, %rd3;
	add.s64 	%rd157, %rd157, -4;
	add.s64 	%rd156, %rd156, %rd14;
	setp.eq.s64 	%p15, %rd157, 0;
	@%p15 bra 	$L__BB19_10;
	bra.uni 	$L__BB19_9;
$L__BB19_10:
	setp.eq.s64 	%p16, %rd167, 0;
	@%p16 bra 	$L__BB19_26;
	shl.b64 	%rd169, %rd170, 11;
	shl.b64 	%rd137, %rd166, 11;
	add.s64 	%rd168, %rd55, %rd137;
	shl.b64 	%rd46, %rd3, 11;
	mov.u32 	%r83, smem;
	mov.u32 	%r87, _ZZ13tma_bw_kernelILi2ELi2048EEvPKhPymE7bwd_bar;
	mov.u32 	%r88, _ZZ13tma_bw_kernelILi2ELi2048EEvPKhPymE7fwd_bar;
$L__BB19_12:
	.pragma "nounroll";
	and.b64  	%rd147, %rd169, 2048;
	cvt.u64.u32 	%rd148, %r83;
	cvta.shared.u64 	%rd149, %rd148;
	add.s64 	%rd139, %rd149, %rd147;
	and.b64  	%rd150, %rd170, 2;
	setp.eq.s64 	%p17, %rd150, 0;
	selp.u32 	%r80, 1, 0, %p17;
	cvt.u32.u64 	%r84, %rd170;
	shl.b32 	%r85, %r84, 3;
	and.b32  	%r86, %r85, 8;
	add.s32 	%r79, %r87, %r86;
	// begin inline asm
	{
.reg .pred                P1;
LAB_WAIT:
mbarrier.try_wait.parity.shared::cta.b64 P1, [%r79], %r80;
@P1                       bra.uni DONE;
bra.uni                   LAB_WAIT;
DONE:
}

	// end inline asm
	shl.b64 	%rd151, %rd170, 3;
	and.b64  	%rd152, %rd151, 8;
	cvt.u64.u32 	%rd153, %r88;
	cvta.shared.u64 	%rd154, %rd153;
	add.s64 	%rd143, %rd154, %rd152;
	add.s32 	%r81, %r88, %r86;
	mov.b32 	%r82, 2048;
	// begin inline asm
	mbarrier.arrive.expect_tx.shared::cta.b64 _, [%r81], %r82;

	// end inline asm
	// begin inline asm
	cvta.to.shared.u64 %rd138, %rd139;
	// end inline asm
	// begin inline asm
	cvta.to.global.u64 %rd140, %rd168;
	// end inline asm
	// begin inline asm
	cvta.to.shared.u64 %rd142, %rd143;
	// end inline asm
	// begin inline asm
	cp.async.bulk.shared::cta.global.mbarrier::complete_tx::bytes [%rd138], [%rd140], 2048, [%rd142];
	// end inline asm
	add.s64 	%rd170, %rd170, 1;
	add.s64 	%rd169, %rd169, 2048;
	add.s64 	%rd168, %rd168, %rd46;
	add.s64 	%rd167, %rd167, -1;
	setp.ne.s64 	%p18, %rd167, 0;
	@%p18 bra 	$L__BB19_12;
	bra.uni 	$L__BB19_26;
$L__BB19_13:
	setp.ne.s32 	%p3, %r1, 32;
	@%p3 bra 	$L__BB19_26;
	mov.u32 	%r20, %ctaid.x;
	cvt.u64.u32 	%rd23, %r20;
	setp.le.u64 	%p4, %rd1, %rd23;
	mov.b64 	%rd164, 0;
	@%p4 bra 	$L__BB19_25;
	mov.u32 	%r21, %nctaid.x;
	cvt.u64.u32 	%rd24, %r21;
	add.s64 	%rd59, %rd23, %rd24;
	max.u64 	%rd60, %rd1, %rd59;
	setp.lt.u64 	%p5, %rd59, %rd1;
	selp.u64 	%rd25, 1, 0, %p5;
	add.s64 	%rd61, %rd59, %rd25;
	sub.s64 	%rd26, %rd60, %rd61;
	and.b64  	%rd62, %rd26, -4294967296;
	setp.ne.s64 	%p6, %rd62, 0;
	@%p6 bra 	$L__BB19_17;
	cvt.u32.u64 	%r22, %rd24;
	cvt.u32.u64 	%r23, %rd26;
	div.u32 	%r24, %r23, %r22;
	cvt.u64.u32 	%rd159, %r24;
	bra.uni 	$L__BB19_18;
$L__BB19_17:
	div.u64 	%rd159, %rd26, %rd24;
$L__BB19_18:
	add.s64 	%rd64, %rd159, %rd25;
	add.s64 	%rd30, %rd64, 1;
	and.b64  	%rd162, %rd30, 3;
	setp.lt.u64 	%p7, %rd64, 3;
	mov.b32 	%r94, 0;
	mov.b64 	%rd163, 0;
	@%p7 bra 	$L__BB19_21;
	and.b64  	%rd163, %rd30, -4;
	mov.b32 	%r94, 0;
	mov.u32 	%r28, _ZZ13tma_bw_kernelILi2ELi2048EEvPKhPymE7fwd_bar;
	mov.u32 	%r38, _ZZ13tma_bw_kernelILi2ELi2048EEvPKhPymE7bwd_bar;
	add.s32 	%r34, %r28, 8;
	mov.u64 	%rd160, %rd163;
$L__BB19_20:
	mov.b32 	%r31, 0;
	// begin inline asm
	{
.reg .pred                P1;
LAB_WAIT:
mbarrier.try_wait.parity.shared::cta.b64 P1, [%r28], %r31;
@P1                       bra.uni DONE;
bra.uni                   LAB_WAIT;
DONE:
}

	// end inline asm
	ld.shared.u32 	%r36, [smem];
	add.s32 	%r37, %r36, %r94;
	cvt.u64.u32 	%rd77, %r38;
	cvta.shared.u64 	%rd66, %rd77;
	// begin inline asm
	cvta.to.shared.u64 %rd65, %rd66;
	// end inline asm
	// begin inline asm
	mbarrier.arrive.shared::cta.b64 _, [%rd65];
	// end inline asm
	// begin inline asm
	{
.reg .pred                P1;
LAB_WAIT:
mbarrier.try_wait.parity.shared::cta.b64 P1, [%r34], %r31;
@P1                       bra.uni DONE;
bra.uni                   LAB_WAIT;
DONE:
}

	// end inline asm
	ld.shared.u32 	%r39, [smem+2048];
	add.s32 	%r40, %r39, %r37;
	add.s64 	%rd75, %rd66, 8;
	// begin inline asm
	cvta.to.shared.u64 %rd68, %rd75;
	// end inline asm
	// begin inline asm
	mbarrier.arrive.shared::cta.b64 _, [%rd68];
	// end inline asm
	mov.b32 	%r35, 1;
	// begin inline asm
	{
.reg .pred                P1;
LAB_WAIT:
mbarrier.try_wait.parity.shared::cta.b64 P1, [%r28], %r35;
@P1                       bra.uni DONE;
bra.uni                   LAB_WAIT;
DONE:
}

	// end inline asm
	ld.shared.u32 	%r41, [smem];
	add.s32 	%r42, %r41, %r40;
	// begin inline asm
	cvta.to.shared.u64 %rd71, %rd66;
	// end inline asm
	// begin inline asm
	mbarrier.arrive.shared::cta.b64 _, [%rd71];
	// end inline asm
	// begin inline asm
	{
.reg .pred                P1;
LAB_WAIT:
mbarrier.try_wait.parity.shared::cta.b64 P1, [%r34], %r35;
@P1                       bra.uni DONE;
bra.uni                   LAB_WAIT;
DONE:
}

	// end inline asm
	ld.shared.u32 	%r43, [smem+2048];
	add.s32 	%r94, %r43, %r42;
	// begin inline asm
	cvta.to.shared.u64 %rd74, %rd75;
	// end inline asm
	// begin inline asm
	mbarrier.arrive.shared::cta.b64 _, [%rd74];
	// end inline asm
	add.s64 	%rd160, %rd160, -4;
	setp.ne.s64 	%p8, %rd160, 0;
	@%p8 bra 	$L__BB19_20;
$L__BB19_21:
	setp.eq.s64 	%p9, %rd162, 0;
	@%p9 bra 	$L__BB19_24;
	cvt.u32.u64 	%r44, %rd163;
	shl.b32 	%r92, %r44, 11;
	mov.u32 	%r49, smem;
	mov.u32 	%r54, _ZZ13tma_bw_kernelILi2ELi2048EEvPKhPymE7fwd_bar;
	mov.u32 	%r56, _ZZ13tma_bw_kernelILi2ELi2048EEvPKhPymE7bwd_bar;
	cvt.u64.u32 	%rd83, %r56;
$L__BB19_23:
	.pragma "nounroll";
	cvt.u32.u64 	%r47, %rd163;
	and.b32  	%r48, %r92, 2048;
	add.s32 	%r50, %r49, %r48;
	shr.u32 	%r51, %r47, 1;
	and.b32  	%r46, %r51, 1;
	shl.b32 	%r52, %r47, 3;
	and.b32  	%r53, %r52, 8;
	add.s32 	%r45, %r54, %r53;
	// begin inline asm
	{
.reg .pred                P1;
LAB_WAIT:
mbarrier.try_wait.parity.shared::cta.b64 P1, [%r45], %r46;
@P1                       bra.uni DONE;
bra.uni                   LAB_WAIT;
DONE:
}

	// end inline asm
	ld.shared.u32 	%r55, [%r50];
	add.s32 	%r94, %r55, %r94;
	shl.b64 	%rd81, %rd163, 3;
	and.b64  	%rd82, %rd81, 8;
	cvta.shared.u64 	%rd84, %rd83;
	add.s64 	%rd79, %rd84, %rd82;
	// begin inline asm
	cvta.to.shared.u64 %rd78, %rd79;
	// end inline asm
	// begin inline asm
	mbarrier.arrive.shared::cta.b64 _, [%rd78];
	// end inline asm
	add.s64 	%rd163, %rd163, 1;
	add.s32 	%r92, %r92, 2048;
	add.s64 	%rd162, %rd162, -1;
	setp.ne.s64 	%p10, %rd162, 0;
	@%p10 bra 	$L__BB19_23;
$L__BB19_24:
	cvt.s64.s32 	%rd164, %r94;
$L__BB19_25:
	cvta.to.global.u64 	%rd85, %rd56;
	shl.b64 	%rd86, %rd23, 3;
	add.s64 	%rd87, %rd85, %rd86;
	st.global.u64 	[%rd87], %rd164;
$L__BB19_26:
	ret;

}
	// .globl	_Z13tma_bw_kernelILi4ELi2048EEvPKhPym
.visible .entry _Z13tma_bw_kernelILi4ELi2048EEvPKhPym(
	.param .u64 .ptr .align 1 _Z13tma_bw_kernelILi4ELi2048EEvPKhPym_param_0,
	.param .u64 .ptr .align 1 _Z13tma_bw_kernelILi4ELi2048EEvPKhPym_param_1,
	.param .u64 _Z13tma_bw_kernelILi4ELi2048EEvPKhPym_param_2
)
{
	.reg .pred 	%p<23>;
	.reg .b32 	%r<120>;
	.reg .b64 	%rd<179>;
	// demoted variable
	.shared .align 8 .b8 _ZZ13tma_bw_kernelILi4ELi2048EEvPKhPymE7fwd_bar[32];
	// demoted variable
	.shared .align 8 .b8 _ZZ13tma_bw_kernelILi4ELi2048EEvPKhPymE7bwd_bar[32];
	ld.param.u64 	%rd59, [_Z13tma_bw_kernelILi4ELi2048EEvPKhPym_param_0];
	ld.param.u64 	%rd60, [_Z13tma_bw_kernelILi4ELi2048EEvPKhPym_param_1];
	ld.param.u64 	%rd61, [_Z13tma_bw_kernelILi4ELi2048EEvPKhPym_param_2];
	mov.u32 	%r1, %tid.x;
	setp.ne.s32 	%p1, %r1, 0;
	@%p1 bra 	$L__BB20_2;
	mov.u32 	%r23, _ZZ13tma_bw_kernelILi4ELi2048EEvPKhPymE7fwd_bar;
	mov.b32 	%r38, 1;
	// begin inline asm
	mbarrier.init.shared::cta.b64 [%r23], %r38;

	// end inline asm
	mov.u32 	%r25, _ZZ13tma_bw_kernelILi4ELi2048EEvPKhPymE7bwd_bar;
	// begin inline asm
	mbarrier.init.shared::cta.b64 [%r25], %r38;

	// end inline asm
	add.s32 	%r27, %r23, 8;
	// begin inline asm
	mbarrier.init.shared::cta.b64 [%r27], %r38;

	// end inline asm
	add.s32 	%r29, %r25, 8;
	// begin inline asm
	mbarrier.init.shared::cta.b64 [%r29], %r38;

	// end inline asm
	add.s32 	%r31, %r23, 16;
	// begin inline asm
	mbarrier.init.shared::cta.b64 [%r31], %r38;

	// end inline asm
	add.s32 	%r33, %r25, 16;
	// begin inline asm
	mbarrier.init.shared::cta.b64 [%r33], %r38;

	// end inline asm
	add.s32 	%r35, %r23, 24;
	// begin inline asm
	mbarrier.init.shared::cta.b64 [%r35], %r38;

	// end inline asm
	add.s32 	%r37, %r25, 24;
	// begin inline asm
	mbarrier.init.shared::cta.b64 [%r37], %r38;

	// end inline asm
$L__BB20_2:
	setp.ne.s32 	%p2, %r1, 0;
	bar.sync 	0;
	shr.u64 	%rd1, %rd61, 11;
	@%p2 bra 	$L__BB20_13;
	mov.u32 	%r80, %ctaid.x;
	cvt.u64.u32 	%rd173, %r80;
	setp.le.u64 	%p11, %rd1, %rd173;
	@%p11 bra 	$L__BB20_26;
	mov.u32 	%r81, %nctaid.x;
	cvt.u64.u32 	%rd3, %r81;
	add.s64 	%rd4, %rd173, %rd3;
	max.u64 	%rd90, %rd1, %rd4;
	setp.lt.u64 	%p12, %rd4, %rd1;
	selp.u64 	%rd5, 1, 0, %p12;
	add.s64 	%rd91, %rd4, %rd5;
	sub.s64 	%rd6, %rd90, %rd91;
	and.b64  	%rd92, %rd6, -4294967296;
	setp.ne.s64 	%p13, %rd92, 0;
	@%p13 bra 	$L__BB20_6;
	cvt.u32.u64 	%r82, %rd3;
	cvt.u32.u64 	%r83, %rd6;
	div.u32 	%r84, %r83, %r82;
	cvt.u64.u32 	%rd162, %r84;
	bra.uni 	$L__BB20_7;
$L__BB20_6:
	div.u64 	%rd162, %rd6, %rd3;
$L__BB20_7:
	add.s64 	%rd94, %rd162, %rd5;
	add.s64 	%rd10, %rd94, 1;
	and.b64  	%rd174, %rd10, 3;
	setp.lt.u64 	%p14, %rd94, 3;
	mov.b64 	%rd178, 0;
	@%p14 bra 	$L__BB20_10;
	and.b64  	%rd178, %rd10, -4;
	neg.s64 	%rd13, %rd178;
	shl.b64 	%rd96, %rd3, 12;
	shl.b64 	%rd14, %rd173, 11;
	add.s64 	%rd15, %rd96, %rd14;
	shl.b64 	%rd16, %rd3, 13;
	mad.lo.s64 	%rd17, %rd3, 6144, %rd14;
	shl.b64 	%rd18, %rd4, 11;
	mov.b64 	%rd164, 0;
	mov.u32 	%r85, _ZZ13tma_bw_kernelILi4ELi2048EEvPKhPymE7bwd_bar;
	mov.u32 	%r87, _ZZ13tma_bw_kernelILi4ELi2048EEvPKhPymE7fwd_bar;
	mov.u32 	%r101, smem;
	add.s32 	%r89, %r85, 8;
	add.s32 	%r91, %r87, 8;
	add.s32 	%r93, %r85, 16;
	mov.u64 	%rd163, %rd59;
$L__BB20_9:
	add.s64 	%rd100, %rd163, %rd14;
	and.b64  	%rd133, %rd164, 4;
	setp.eq.s64 	%p15, %rd133, 0;
	selp.u32 	%r86, 1, 0, %p15;
	// begin inline asm
	{
.reg .pred                P1;
LAB_WAIT:
mbarrier.try_wait.parity.shared::cta.b64 P1, [%r85], %r86;
@P1                       bra.uni DONE;
bra.uni                   LAB_WAIT;
DONE:
}

	// end inline asm
	mov.b32 	%r100, 2048;
	// begin inline asm
	mbarrier.arrive.expect_tx.shared::cta.b64 _, [%r87], %r100;

	// end inline asm
	cvt.u64.u32 	%rd134, %r101;
	cvta.shared.u64 	%rd98, %rd134;
	// begin inline asm
	cvta.to.shared.u64 %rd97, %rd98;
	// end inline asm
	// begin inline asm
	cvta.to.global.u64 %rd99, %rd100;
	// end inline asm
	cvt.u64.u32 	%rd135, %r87;
	cvta.shared.u64 	%rd102, %rd135;
	// begin inline asm
	cvta.to.shared.u64 %rd101, %rd102;
	// end inline asm
	// begin inline asm
	cp.async.bulk.shared::cta.global.mbarrier::complete_tx::bytes [%rd97], [%rd99], 2048, [%rd101];
	// end inline asm
	add.s64 	%rd136, %rd173, %rd3;
	add.s64 	%rd137, %rd164, 1;
	add.s64 	%rd109, %rd163, %rd18;
	and.b64  	%rd138, %rd137, 4;
	setp.eq.s64 	%p16, %rd138, 0;
	selp.u32 	%r90, 1, 0, %p16;
	// begin inline asm
	{
.reg .pred                P1;
LAB_WAIT:
mbarrier.try_wait.parity.shared::cta.b64 P1, [%r89], %r90;
@P1                       bra.uni DONE;
bra.uni                   LAB_WAIT;
DONE:
}

	// end inline asm
	// begin inline asm
	mbarrier.arrive.expect_tx.shared::cta.b64 _, [%r91], %r100;

	// end inline asm
	add.s64 	%rd107, %rd98, 2048;
	// begin inline asm
	cvta.to.shared.u64 %rd106, %rd107;
	// end inline asm
	// begin inline asm
	cvta.to.global.u64 %rd108, %rd109;
	// end inline asm
	add.s64 	%rd111, %rd102, 8;
	// begin inline asm
	cvta.to.shared.u64 %rd110, %rd111;
	// end inline asm
	// begin inline asm
	cp.async.bulk.shared::cta.global.mbarrier::complete_tx::bytes [%rd106], [%rd108], 2048, [%rd110];
	// end inline asm
	add.s64 	%rd139, %rd136, %rd3;
	add.s64 	%rd140, %rd164, 2;
	add.s64 	%rd118, %rd163, %rd15;
	and.b64  	%rd141, %rd140, 4;
	setp.eq.s64 	%p17, %rd141, 0;
	selp.u32 	%r94, 1, 0, %p17;
	// begin inline asm
	{
.reg .pred                P1;
LAB_WAIT:
mbarrier.try_wait.parity.shared::cta.b64 P1, [%r93], %r94;
@P1                       bra.uni DONE;
bra.uni                   LAB_WAIT;
DONE:
}

	// end inline asm
	add.s32 	%r95, %r87, 16;
	// begin inline asm
	mbarrier.arrive.expect_tx.shared::cta.b64 _, [%r95], %r100;

	// end inline asm
	add.s64 	%rd116, %rd98, 4096;
	// begin inline asm
	cvta.to.shared.u64 %rd115, %rd116;
	// end inline asm
	// begin inline asm
	cvta.to.global.u64 %rd117, %rd118;
	// end inline asm
	add.s64 	%rd120, %rd102, 16;
	// begin inline asm
	cvta.to.shared.u64 %rd119, %rd120;
	// end inline asm
	// begin inline asm
	cp.async.bulk.shared::cta.global.mbarrier::complete_tx::bytes [%rd115], [%rd117], 2048, [%rd119];
	// end inline asm
	add.s64 	%rd142, %rd139, %rd3;
	add.s64 	%rd143, %rd164, 3;
	add.s64 	%rd127, %rd163, %rd17;
	and.b64  	%rd144, %rd143, 4;
	setp.eq.s64 	%p18, %rd144, 0;
	selp.u32 	%r98, 1, 0, %p18;
	add.s32 	%r97, %r85, 24;
	// begin inline asm
	{
.reg .pred                P1;
LAB_WAIT:
mbarrier.try_wait.parity.shared::cta.b64 P1, [%r97], %r98;
@P1                       bra.uni DONE;
bra.uni                   LAB_WAIT;
DONE:
}

	// end inline asm
	add.s32 	%r99, %r87, 24;
	// begin inline asm
	mbarrier.arrive.expect_tx.shared::cta.b64 _, [%r99], %r100;

	// end inline asm
	add.s64 	%rd125, %rd98, 6144;
	// begin inline asm
	cvta.to.shared.u64 %rd124, %rd125;
	// end inline asm
	// begin inline asm
	cvta.to.global.u64 %rd126, %rd127;
	// end inline asm
	add.s64 	%rd129, %rd102, 24;
	// begin inline asm
	cvta.to.shared.u64 %rd128, %rd129;
	// end inline asm
	// begin inline asm
	cp.async.bulk.shared::cta.global.mbarrier::complete_tx::bytes [%rd124], [%rd126], 2048, [%rd128];
	// end inline asm
	add.s64 	%rd173, %rd142, %rd3;
	add.s64 	%rd164, %rd164, 4;
	add.s64 	%rd145, %rd13, %rd164;
	add.s64 	%rd163, %rd163, %rd16;
	setp.eq.s64 	%p19, %rd145, 0;
	@%p19 bra 	$L__BB20_10;
	bra.uni 	$L__BB20_9;
$L__BB20_10:
	setp.eq.s64 	%p20, %rd174, 0;
	@%p20 bra 	$L__BB20_26;
	shl.b64 	%rd176, %rd178, 11;
	shl.b64 	%rd147, %rd173, 11;
	add.s64 	%rd175, %rd59, %rd147;
	shl.b64 	%rd48, %rd3, 11;
	mov.u32 	%r119, _ZZ13tma_bw_kernelILi4ELi2048EEvPKhPymE7fwd_bar;
	cvt.u64.u32 	%rd148, %r119;
	cvta.shared.u64 	%rd177, %rd148;
	mov.u32 	%r118, _ZZ13tma_bw_kernelILi4ELi2048EEvPKhPymE7bwd_bar;
	mov.u32 	%r108, smem;
$L__BB20_12:
	.pragma "nounroll";
	and.b64  	%rd158, %rd176, 6144;
	cvt.u64.u32 	%rd159, %r108;
	cvta.shared.u64 	%rd160, %rd159;
	add.s64 	%rd150, %rd160, %rd158;
	and.b64  	%rd161, %rd178, 4;
	setp.eq.s64 	%p21, %rd161, 0;
	selp.u32 	%r105, 1, 0, %p21;
	// begin inline asm
	{
.reg .pred                P1;
LAB_WAIT:
mbarrier.try_wait.parity.shared::cta.b64 P1, [%r118], %r105;
@P1                       bra.uni DONE;
bra.uni                   LAB_WAIT;
DONE:
}

	// end inline asm
	mov.b32 	%r107, 2048;
	// begin inline asm
	mbarrier.arrive.expect_tx.shared::cta.b64 _, [%r119], %r107;

	// end inline asm
	// begin inline asm
	cvta.to.shared.u64 %rd149, %rd150;
	// end inline asm
	// begin inline asm
	cvta.to.global.u64 %rd151, %rd175;
	// end inline asm
	// begin inline asm
	cvta.to.shared.u64 %rd153, %rd177;
	// end inline asm
	// begin inline asm
	cp.async.bulk.shared::cta.global.mbarrier::complete_tx::bytes [%rd149], [%rd151], 2048, [%rd153];
	// end inline asm
	add.s64 	%rd178, %rd178, 1;
	add.s64 	%rd177, %rd177, 8;
	add.s32 	%r119, %r119, 8;
	add.s32 	%r118, %r118, 8;
	add.s64 	%rd176, %rd176, 2048;
	add.s64 	%rd175, %rd175, %rd48;
	add.s64 	%rd174, %rd174, -1;
	setp.ne.s64 	%p22, %rd174, 0;
	@%p22 bra 	$L__BB20_12;
	bra.uni 	$L__BB20_26;
$L__BB20_13:
	setp.ne.s32 	%p3, %r1, 32;
	@%p3 bra 	$L__BB20_26;
	mov.u32 	%r39, %ctaid.x;
	cvt.u64.u32 	%rd25, %r39;
	setp.le.u64 	%p4, %rd1, %rd25;
	mov.b64 	%rd171, 0;
	@%p4 bra 	$L__BB20_25;
	mov.u32 	%r40, %nctaid.x;
	cvt.u64.u32 	%rd26, %r40;
	add.s64 	%rd63, %rd25, %rd26;
	max.u64 	%rd64, %rd1, %rd63;
	setp.lt.u64 	%p5, %rd63, %rd1;
	selp.u64 	%rd27, 1, 0, %p5;
	add.s64 	%rd65, %rd63, %rd27;
	sub.s64 	%rd28, %rd64, %rd65;
	and.b64  	%rd66, %rd28, -4294967296;
	setp.ne.s64 	%p6, %rd66, 0;
	@%p6 bra 	$L__BB20_17;
	cvt.u32.u64 	%r41, %rd26;
	cvt.u32.u64 	%r42, %rd28;
	div.u32 	%r43, %r42, %r41;
	cvt.u64.u32 	%rd166, %r43;
	bra.uni 	$L__BB20_18;
$L__BB20_17:
	div.u64 	%rd166, %rd28, %rd26;
$L__BB20_18:
	add.s64 	%rd68, %rd166, %rd27;
	add.s64 	%rd32, %rd68, 1;
	and.b64  	%rd169, %rd32, 3;
	setp.lt.u64 	%p7, %rd68, 3;
	mov.b32 	%r117, 0;
	mov.b64 	%rd168, 0;
	@%p7 bra 	$L__BB20_21;
	and.b64  	%rd168, %rd32, -4;
	mov.b32 	%r117, 0;
	mov.b32 	%r109, 1;
	mov.u32 	%r48, _ZZ13tma_bw_kernelILi4ELi2048EEvPKhPymE7fwd_bar;
	mov.u32 	%r60, _ZZ13tma_bw_kernelILi4ELi2048EEvPKhPymE7bwd_bar;
	add.s32 	%r50, %r48, 8;
	mov.u64 	%rd167, %rd168;
$L__BB20_20:
	add.s32 	%r56, %r109, -1;
	shr.u32 	%r57, %r56, 2;
	and.b32  	%r49, %r57, 1;
	// begin inline asm
	{
.reg .pred                P1;
LAB_WAIT:
mbarrier.try_wait.parity.shared::cta.b64 P1, [%r48], %r49;
@P1                       bra.uni DONE;
bra.uni                   LAB_WAIT;
DONE:
}

	// end inline asm
	ld.shared.u32 	%r58, [smem];
	add.s32 	%r59, %r58, %r117;
	cvt.u64.u32 	%rd81, %r60;
	cvta.shared.u64 	%rd70, %rd81;
	// begin inline asm
	cvta.to.shared.u64 %rd69, %rd70;
	// end inline asm
	// begin inline asm
	mbarrier.arrive.shared::cta.b64 _, [%rd69];
	// end inline asm
	add.s32 	%r61, %r109, 2;
	shr.u32 	%r62, %r109, 2;
	and.b32  	%r51, %r62, 1;
	// begin inline asm
	{
.reg .pred                P1;
LAB_WAIT:
mbarrier.try_wait.parity.shared::cta.b64 P1, [%r50], %r51;
@P1                       bra.uni DONE;
bra.uni                   LAB_WAIT;
DONE:
}

	// end inline asm
	ld.shared.u32 	%r63, [smem+2048];
	add.s32 	%r64, %r63, %r59;
	add.s64 	%rd73, %rd70, 8;
	// begin inline asm
	cvta.to.shared.u64 %rd72, %rd73;
	// end inline asm
	// begin inline asm
	mbarrier.arrive.shared::cta.b64 _, [%rd72];
	// end inline asm
	add.s32 	%r65, %r109, 1;
	shr.u32 	%r66, %r65, 2;
	and.b32  	%r53, %r66, 1;
	add.s32 	%r52, %r48, 16;
	// begin inline asm
	{
.reg .pred                P1;
LAB_WAIT:
mbarrier.try_wait.parity.shared::cta.b64 P1, [%r52], %r53;
@P1                       bra.uni DONE;
bra.uni                   LAB_WAIT;
DONE:
}

	// end inline asm
	ld.shared.u32 	%r67, [smem+4096];
	add.s32 	%r68, %r67, %r64;
	add.s64 	%rd76, %rd70, 16;
	// begin inline asm
	cvta.to.shared.u64 %rd75, %rd76;
	// end inline asm
	// begin inline asm
	mbarrier.arrive.shared::cta.b64 _, [%rd75];
	// end inline asm
	shr.u32 	%r69, %r61, 2;
	and.b32  	%r55, %r69, 1;
	add.s32 	%r54, %r48, 24;
	// begin inline asm
	{
.reg .pred                P1;
LAB_WAIT:
mbarrier.try_wait.parity.shared::cta.b64 P1, [%r54], %r55;
@P1                       bra.uni DONE;
bra.uni                   LAB_WAIT;
DONE:
}

	// end inline asm
	ld.shared.u32 	%r70, [smem+6144];
	add.s32 	%r117, %r70, %r68;
	add.s64 	%rd79, %rd70, 24;
	// begin inline asm
	cvta.to.shared.u64 %rd78, %rd79;
	// end inline asm
	// begin inline asm
	mbarrier.arrive.shared::cta.b64 _, [%rd78];
	// end inline asm
	add.s64 	%rd167, %rd167, -4;
	add.s32 	%r109, %r109, 4;
	setp.ne.s64 	%p8, %rd167, 0;
	@%p8 bra 	$L__BB20_20;
$L__BB20_21:
	setp.eq.s64 	%p9, %rd169, 0;
	@%p9 bra 	$L__BB20_24;
	cvt.u32.u64 	%r114, %rd168;
	mov.u32 	%r72, _ZZ13tma_bw_kernelILi4ELi2048EEvPKhPymE7bwd_bar;
	cvt.u64.u32 	%rd83, %r72;
	cvta.shared.u64 	%rd170, %rd83;
	shl.b32 	%r113, %r114, 11;
	mov.u32 	%r115, _ZZ13tma_bw_kernelILi4ELi2048EEvPKhPymE7fwd_bar;
	mov.u32 	%r76, smem;
$L__BB20_23:
	.pragma "nounroll";
	and.b32  	%r75, %r113, 6144;
	add.s32 	%r77, %r76, %r75;
	shr.u32 	%r78, %r114, 2;
	and.b32  	%r74, %r78, 1;
	// begin inline asm
	{
.reg .pred                P1;
LAB_WAIT:
mbarrier.try_wait.parity.shared::cta.b64 P1, [%r115], %r74;
@P1                       bra.uni DONE;
bra.uni                   LAB_WAIT;
DONE:
}

	// end inline asm
	ld.shared.u32 	%r79, [%r77];
	add.s32 	%r117, %r79, %r117;
	// begin inline asm
	cvta.to.shared.u64 %rd84, %rd170;
	// end inline asm
	// begin inline asm
	mbarrier.arrive.shared::cta.b64 _, [%rd84];
	// end inline asm
	add.s64 	%rd170, %rd170, 8;
	add.s32 	%r115, %r115, 8;
	add.s32 	%r114, %r114, 1;
	add.s32 	%r113, %r113, 2048;
	add.s64 	%rd169, %rd169, -1;
	setp.ne.s64 	%p10, %rd169, 0;
	@%p10 bra 	$L__BB20_23;
$L__BB20_24:
	cvt.s64.s32 	%rd171, %r117;
$L__BB20_25:
	cvta.to.global.u64 	%rd87, %rd60;
	shl.b64 	%rd88, %rd25, 3;
	add.s64 	%rd89, %rd87, %rd88;
	st.global.u64 	[%rd89], %rd171;
$L__BB20_26:
	ret;

}
	// .globl	_Z13tma_bw_kernelILi8ELi2048EEvPKhPym
.visible .entry _Z13tma_bw_kernelILi8ELi2048EEvPKhPym(
	.param .u64 .ptr .align 1 _Z13tma_bw_kernelILi8ELi2048EEvPKhPym_param_0,
	.param .u64 .ptr .align 1 _Z13tma_bw_kernelILi8ELi2048EEvPKhPym_param_1,
	.param .u64 _Z13tma_bw_kernelILi8ELi2048EEvPKhPym_param_2
)
{
	.reg .pred 	%p<23>;
	.reg .b16 	%rs<5>;
	.reg .b32 	%r<181>;
	.reg .b64 	%rd<214>;
	// demoted variable
	.shared .align 8 .b8 _ZZ13tma_bw_kernelILi8ELi2048EEvPKhPymE7fwd_bar[64];
	// demoted variable
	.shared .align 8 .b8 _ZZ13tma_bw_kernelILi8ELi2048EEvPKhPymE7bwd_bar[64];
	ld.param.u64 	%rd63, [_Z13tma_bw_kernelILi8ELi2048EEvPKhPym_param_0];
	ld.param.u64 	%rd64, [_Z13tma_bw_kernelILi8ELi2048EEvPKhPym_param_1];
	ld.param.u64 	%rd65, [_Z13tma_bw_kernelILi8ELi2048EEvPKhPym_param_2];
	mov.u32 	%r1, %tid.x;
	setp.ne.s32 	%p1, %r1, 0;
	@%p1 bra 	$L__BB21_2;
	mov.u32 	%r28, _ZZ13tma_bw_kernelILi8ELi2048EEvPKhPymE7fwd_bar;
	mov.b32 	%r59, 1;
	// begin inline asm
	mbarrier.init.shared::cta.b64 [%r28], %r59;

	// end inline asm
	mov.u32 	%r30, _ZZ13tma_bw_kernelILi8ELi2048EEvPKhPymE7bwd_bar;
	// begin inline asm
	mbarrier.init.shared::cta.b64 [%r30], %r59;

	// end inline asm
	add.s32 	%r32, %r28, 8;
	// begin inline asm
	mbarrier.init.shared::cta.b64 [%r32], %r59;

	// end inline asm
	add.s32 	%r34, %r30, 8;
	// begin inline asm
	mbarrier.init.shared::cta.b64 [%r34], %r59;

	// end inline asm
	add.s32 	%r36, %r28, 16;
	// begin inline asm
	mbarrier.init.shared::cta.b64 [%r36], %r59;

	// end inline asm
	add.s32 	%r38, %r30, 16;
	// begin inline asm
	mbarrier.init.shared::cta.b64 [%r38], %r59;

	// end inline asm
	add.s32 	%r40, %r28, 24;
	// begin inline asm
	mbarrier.init.shared::cta.b64 [%r40], %r59;

	// end inline asm
	add.s32 	%r42, %r30, 24;
	// begin inline asm
	mbarrier.init.shared::cta.b64 [%r42], %r59;

	// end inline asm
	add.s32 	%r44, %r28, 32;
	// begin inline asm
	mbarrier.init.shared::cta.b64 [%r44], %r59;

	// end inline asm
	add.s32 	%r46, %r30, 32;
	// begin inline asm
	mbarrier.init.shared::cta.b64 [%r46], %r59;

	// end inline asm
	add.s32 	%r48, %r28, 40;
	// begin inline asm
	mbarrier.init.shared::cta.b64 [%r48], %r59;

	// end inline asm
	add.s32 	%r50, %r30, 40;
	// begin inline asm
	mbarrier.init.shared::cta.b64 [%r50], %r59;

	// end inline asm
	add.s32 	%r52, %r28, 48;
	// begin inline asm
	mbarrier.init.shared::cta.b64 [%r52], %r59;

	// end inline asm
	add.s32 	%r54, %r30, 48;
	// begin inline asm
	mbarrier.init.shared::cta.b64 [%r54], %r59;

	// end inline asm
	add.s32 	%r56, %r28, 56;
	// begin inline asm
	mbarrier.init.shared::cta.b64 [%r56], %r59;

	// end inline asm
	add.s32 	%r58, %r30, 56;
	// begin inline asm
	mbarrier.init.shared::cta.b64 [%r58], %r59;

	// end inline asm
$L__BB21_2:
	setp.ne.s32 	%p2, %r1, 0;
	bar.sync 	0;
	shr.u64 	%rd1, %rd65, 11;
	@%p2 bra 	$L__BB21_13;
	mov.u32 	%r126, %ctaid.x;
	cvt.u64.u32 	%rd208, %r126;
	setp.le.u64 	%p11, %rd1, %rd208;
	@%p11 bra 	$L__BB21_26;
	mov.u32 	%r127, %nctaid.x;
	cvt.u64.u32 	%rd3, %r127;
	add.s64 	%rd4, %rd208, %rd3;
	max.u64 	%rd106, %rd1, %rd4;
	setp.lt.u64 	%p12, %rd4, %rd1;
	selp.u64 	%rd5, 1, 0, %p12;
	add.s64 	%rd107, %rd4, %rd5;
	sub.s64 	%rd6, %rd106, %rd107;
	and.b64  	%rd108, %rd6, -4294967296;
	setp.ne.s64 	%p13, %rd108, 0;
	@%p13 bra 	$L__BB21_6;
	cvt.u32.u64 	%r128, %rd3;
	cvt.u32.u64 	%r129, %rd6;
	div.u32 	%r130, %r129, %r128;
	cvt.u64.u32 	%rd196, %r130;
	bra.uni 	$L__BB21_7;
$L__BB21_6:
	div.u64 	%rd196, %rd6, %rd3;
$L__BB21_7:
	add.s64 	%rd110, %rd196, %rd5;
	add.s64 	%rd10, %rd110, 1;
	and.b64  	%rd209, %rd10, 3;
	setp.lt.u64 	%p14, %rd110, 3;
	mov.b64 	%rd213, 0;
	@%p14 bra 	$L__BB21_10;
	and.b64  	%rd213, %rd10, -4;
	neg.s64 	%rd13, %rd213;
	shl.b64 	%rd113, %rd3, 12;
	shl.b64 	%rd14, %rd208, 11;
	add.s64 	%rd15, %rd113, %rd14;
	mad.lo.s64 	%rd16, %rd3, 6144, %rd14;
	shl.b64 	%rd17, %rd4, 11;
	mov.b64 	%rd199, 0;
	mov.b64 	%rd198, 6144;
	mov.u32 	%r147, smem;
	mov.u32 	%r151, _ZZ13tma_bw_kernelILi8ELi2048EEvPKhPymE7bwd_bar;
	mov.u32 	%r152, _ZZ13tma_bw_kernelILi8ELi2048EEvPKhPymE7fwd_bar;
	mov.u64 	%rd197, %rd63;
$L__BB21_9:
	add.s64 	%rd150, %rd198, -6144;
	and.b64  	%rd151, %rd150, 8192;
	cvt.u64.u32 	%rd152, %r147;
	cvta.shared.u64 	%rd153, %rd152;
	add.s64 	%rd115, %rd153, %rd151;
	add.s64 	%rd117, %rd197, %rd14;
	and.b64  	%rd154, %rd199, 8;
	setp.eq.s64 	%p15, %rd154, 0;
	selp.u32 	%r132, 1, 0, %p15;
	cvt.u32.u64 	%r148, %rd199;
	shl.b32 	%r149, %r148, 3;
	and.b32  	%r150, %r149, 32;
	add.s32 	%r131, %r151, %r150;
	// begin inline asm
	{
.reg .pred                P1;
LAB_WAIT:
mbarrier.try_wait.parity.shared::cta.b64 P1, [%r131], %r132;
@P1                       bra.uni DONE;
bra.uni                   LAB_WAIT;
DONE:
}

	// end inline asm
	shl.b64 	%rd155, %rd199, 3;
	and.b64  	%rd156, %rd155, 32;
	cvt.u64.u32 	%rd157, %r152;
	cvta.shared.u64 	%rd158, %rd157;
	add.s64 	%rd119, %rd158, %rd156;
	add.s32 	%r133, %r152, %r150;
	mov.b32 	%r146, 2048;
	// begin inline asm
	mbarrier.arrive.expect_tx.shared::cta.b64 _, [%r133], %r146;

	// end inline asm
	// begin inline asm
	cvta.to.shared.u64 %rd114, %rd115;
	// end inline asm
	// begin inline asm
	cvta.to.global.u64 %rd116, %rd117;
	// end inline asm
	// begin inline asm
	cvta.to.shared.u64 %rd118, %rd119;
	// end inline asm
	// begin inline asm
	cp.async.bulk.shared::cta.global.mbarrier::complete_tx::bytes [%rd114], [%rd116], 2048, [%rd118];
	// end inline asm
	add.s64 	%rd159, %rd208, %rd3;
	add.s64 	%rd160, %rd199, 1;
	add.s64 	%rd161, %rd198, -4096;
	and.b64  	%rd162, %rd161, 10240;
	add.s64 	%rd124, %rd153, %rd162;
	add.s64 	%rd126, %rd197, %rd17;
	and.b64  	%rd163, %rd160, 8;
	setp.eq.s64 	%p16, %rd163, 0;
	selp.u32 	%r136, 1, 0, %p16;
	cvt.u32.u64 	%r153, %rd160;
	shl.b32 	%r154, %r153, 3;
	and.b32  	%r155, %r154, 40;
	add.s32 	%r135, %r151, %r155;
	// begin inline asm
	{
.reg .pred                P1;
LAB_WAIT:
mbarrier.try_wait.parity.shared::cta.b64 P1, [%r135], %r136;
@P1                       bra.uni DONE;
bra.uni                   LAB_WAIT;
DONE:
}

	// end inline asm
	shl.b64 	%rd164, %rd160, 3;
	and.b64  	%rd165, %rd164, 40;
	add.s64 	%rd128, %rd158, %rd165;
	add.s32 	%r137, %r152, %r155;
	// begin inline asm
	mbarrier.arrive.expect_tx.shared::cta.b64 _, [%r137], %r146;

	// end inline asm
	// begin inline asm
	cvta.to.shared.u64 %rd123, %rd124;
	// end inline asm
	// begin inline asm
	cvta.to.global.u64 %rd125, %rd126;
	// end inline asm
	// begin inline asm
	cvta.to.shared.u64 %rd127, %rd128;
	// end inline asm
	// begin inline asm
	cp.async.bulk.shared::cta.global.mbarrier::complete_tx::bytes [%rd123], [%rd125], 2048, [%rd127];
	// end inline asm
	add.s64 	%rd166, %rd159, %rd3;
	add.s64 	%rd167, %rd199, 2;
	add.s64 	%rd168, %rd198, -2048;
	and.b64  	%rd169, %rd168, 12288;
	add.s64 	%rd133, %rd153, %rd169;
	add.s64 	%rd135, %rd197, %rd15;
	and.b64  	%rd170, %rd167, 8;
	setp.eq.s64 	%p17, %rd170, 0;
	selp.u32 	%r140, 1, 0, %p17;
	cvt.u32.u64 	%r156, %rd167;
	shl.b32 	%r157, %r156, 3;
	and.b32  	%r158, %r157, 48;
	add.s32 	%r139, %r151, %r158;
	// begin inline asm
	{
.reg .pred                P1;
LAB_WAIT:
mbarrier.try_wait.parity.shared::cta.b64 P1, [%r139], %r140;
@P1                       bra.uni DONE;
bra.uni                   LAB_WAIT;
DONE:
}

	// end inline asm
	shl.b64 	%rd171, %rd167, 3;
	and.b64  	%rd172, %rd171, 48;
	add.s64 	%rd137, %rd158, %rd172;
	add.s32 	%r141, %r152, %r158;
	// begin inline asm
	mbarrier.arrive.expect_tx.shared::cta.b64 _, [%r141], %r146;

	// end inline asm
	// begin inline asm
	cvta.to.shared.u64 %rd132, %rd133;
	// end inline asm
	// begin inline asm
	cvta.to.global.u64 %rd134, %rd135;
	// end inline asm
	// begin inline asm
	cvta.to.shared.u64 %rd136, %rd137;
	// end inline asm
	// begin inline asm
	cp.async.bulk.shared::cta.global.mbarrier::complete_tx::bytes [%rd132], [%rd134], 2048, [%rd136];
	// end inline asm
	add.s64 	%rd173, %rd166, %rd3;
	add.s64 	%rd174, %rd199, 3;
	and.b64  	%rd175, %rd198, 14336;
	add.s64 	%rd142, %rd153, %rd175;
	add.s64 	%rd144, %rd197, %rd16;
	and.b64  	%rd176, %rd174, 8;
	setp.eq.s64 	%p18, %rd176, 0;
	selp.u32 	%r144, 1, 0, %p18;
	add.s32 	%r143, %r135, 16;
	// begin inline asm
	{
.reg .pred                P1;
LAB_WAIT:
mbarrier.try_wait.parity.shared::cta.b64 P1, [%r143], %r144;
@P1                       bra.uni DONE;
bra.uni                   LAB_WAIT;
DONE:
}

	// end inline asm
	add.s64 	%rd146, %rd128, 16;
	add.s32 	%r145, %r137, 16;
	// begin inline asm
	mbarrier.arrive.expect_tx.shared::cta.b64 _, [%r145], %r146;

	// end inline asm
	// begin inline asm
	cvta.to.shared.u64 %rd141, %rd142;
	// end inline asm
	// begin inline asm
	cvta.to.global.u64 %rd143, %rd144;
	// end inline asm
	// begin inline asm
	cvta.to.shared.u64 %rd145, %rd146;
	// end inline asm
	// begin inline asm
	cp.async.bulk.shared::cta.global.mbarrier::complete_tx::bytes [%rd141], [%rd143], 2048, [%rd145];
	// end inline asm
	add.s64 	%rd208, %rd173, %rd3;
	add.s64 	%rd199, %rd199, 4;
	add.s64 	%rd177, %rd13, %rd199;
	add.s64 	%rd198, %rd198, 8192;
	shl.b64 	%rd178, %rd3, 13;
	add.s64 	%rd197, %rd197, %rd178;
	setp.eq.s64 	%p19, %rd177, 0;
	@%p19 bra 	$L__BB21_10;
	bra.uni 	$L__BB21_9;
$L__BB21_10:
	setp.eq.s64 	%p20, %rd209, 0;
	@%p20 bra 	$L__BB21_26;
	cvt.u32.u64 	%r159, %rd213;
	and.b32  	%r160, %r159, 7;
	mul.wide.u32 	%rd179, %r160, 8;
	mov.u32 	%r161, _ZZ13tma_bw_kernelILi8ELi2048EEvPKhPymE7fwd_bar;
	cvt.u64.u32 	%rd180, %r161;
	cvta.shared.u64 	%rd181, %rd180;
	add.s64 	%rd212, %rd181, %rd179;
	cvt.u16.u64 	%rs3, %rd213;
	and.b16  	%rs4, %rs3, 7;
	mul.wide.u16 	%r162, %rs4, 8;
	add.s32 	%r180, %r162, %r161;
	mov.u32 	%r163, _ZZ13tma_bw_kernelILi8ELi2048EEvPKhPymE7bwd_bar;
	add.s32 	%r179, %r162, %r163;
	shl.b64 	%rd211, %rd213, 11;
	shl.b64 	%rd182, %rd208, 11;
	add.s64 	%rd210, %rd63, %rd182;
	shl.b64 	%rd52, %rd3, 11;
	mov.u32 	%r168, smem;
$L__BB21_12:
	.pragma "nounroll";
	and.b64  	%rd192, %rd211, 14336;
	cvt.u64.u32 	%rd193, %r168;
	cvta.shared.u64 	%rd194, %rd193;
	add.s64 	%rd184, %rd194, %rd192;
	and.b64  	%rd195, %rd213, 8;
	setp.eq.s64 	%p21, %rd195, 0;
	selp.u32 	%r165, 1, 0, %p21;
	// begin inline asm
	{
.reg .pred                P1;
LAB_WAIT:
mbarrier.try_wait.parity.shared::cta.b64 P1, [%r179], %r165;
@P1                       bra.uni DONE;
bra.uni                   LAB_WAIT;
DONE:
}

	// end inline asm
	mov.b32 	%r167, 2048;
	// begin inline asm
	mbarrier.arrive.expect_tx.shared::cta.b64 _, [%r180], %r167;

	// end inline asm
	// begin inline asm
	cvta.to.shared.u64 %rd183, %rd184;
	// end inline asm
	// begin inline asm
	cvta.to.global.u64 %rd185, %rd210;
	// end inline asm
	// begin inline asm
	cvta.to.shared.u64 %rd187, %rd212;
	// end inline asm
	// begin inline asm
	cp.async.bulk.shared::cta.global.mbarrier::complete_tx::bytes [%rd183], [%rd185], 2048, [%rd187];
	// end inline asm
	add.s64 	%rd213, %rd213, 1;
	add.s64 	%rd212, %rd212, 8;
	add.s32 	%r180, %r180, 8;
	add.s32 	%r179, %r179, 8;
	add.s64 	%rd211, %rd211, 2048;
	add.s64 	%rd210, %rd210, %rd52;
	add.s64 	%rd209, %rd209, -1;
	setp.ne.s64 	%p22, %rd209, 0;
	@%p22 bra 	$L__BB21_12;
	bra.uni 	$L__BB21_26;
$L__BB21_13:
	setp.ne.s32 	%p3, %r1, 32;
	@%p3 bra 	$L__BB21_26;
	mov.u32 	%r60, %ctaid.x;
	cvt.u64.u32 	%rd26, %r60;
	setp.le.u64 	%p4, %rd1, %rd26;
	mov.b64 	%rd206, 0;
	@%p4 bra 	$L__BB21_25;
	mov.u32 	%r61, %nctaid.x;
	cvt.u64.u32 	%rd27, %r61;
	add.s64 	%rd67, %rd26, %rd27;
	max.u64 	%rd68, %rd1, %rd67;
	setp.lt.u64 	%p5, %rd67, %rd1;
	selp.u64 	%rd28, 1, 0, %p5;
	add.s64 	%rd69, %rd67, %rd28;
	sub.s64 	%rd29, %rd68, %rd69;
	and.b64  	%rd70, %rd29, -4294967296;
	setp.ne.s64 	%p6, %rd70, 0;
	@%p6 bra 	$L__BB21_17;
	cvt.u32.u64 	%r62, %rd27;
	cvt.u32.u64 	%r63, %rd29;
	div.u32 	%r64, %r63, %r62;
	cvt.u64.u32 	%rd201, %r64;
	bra.uni 	$L__BB21_18;
$L__BB21_17:
	div.u64 	%rd201, %rd29, %rd27;
$L__BB21_18:
	add.s64 	%rd72, %rd201, %rd28;
	add.s64 	%rd33, %rd72, 1;
	and.b64  	%rd204, %rd33, 3;
	setp.lt.u64 	%p7, %rd72, 3;
	mov.b32 	%r178, 0;
	mov.b64 	%rd203, 0;
	@%p7 bra 	$L__BB21_21;
	and.b64  	%rd203, %rd33, -4;
	neg.s64 	%rd36, %rd203;
	mov.b32 	%r178, 0;
	mov.b64 	%rd202, 0;
	mov.b32 	%r170, 1;
	mov.b32 	%r169, 6144;
	mov.u32 	%r82, smem;
	mov.u32 	%r88, _ZZ13tma_bw_kernelILi8ELi2048EEvPKhPymE7fwd_bar;
$L__BB21_20:
	add.s32 	%r78, %r170, -1;
	add.s32 	%r79, %r169, -2048;
	add.s32 	%r80, %r169, -6144;
	and.b32  	%r81, %r80, 8192;
	add.s32 	%r83, %r82, %r81;
	shr.u32 	%r84, %r78, 3;
	and.b32  	%r71, %r84, 1;
	cvt.u32.u64 	%r85, %rd202;
	shl.b32 	%r86, %r85, 3;
	and.b32  	%r87, %r86, 32;
	add.s32 	%r70, %r88, %r87;
	// begin inline asm
	{
.reg .pred                P1;
LAB_WAIT:
mbarrier.try_wait.parity.shared::cta.b64 P1, [%r70], %r71;
@P1                       bra.uni DONE;
bra.uni                   LAB_WAIT;
DONE:
}

	// end inline asm
	ld.shared.u32 	%r89, [%r83];
	add.s32 	%r90, %r89, %r178;
	shl.b64 	%rd86, %rd202, 3;
	and.b64  	%rd87, %rd86, 32;
	mov.u32 	%r91, _ZZ13tma_bw_kernelILi8ELi2048EEvPKhPymE7bwd_bar;
	cvt.u64.u32 	%rd88, %r91;
	cvta.shared.u64 	%rd89, %rd88;
	add.s64 	%rd75, %rd89, %rd87;
	// begin inline asm
	cvta.to.shared.u64 %rd74, %rd75;
	// end inline asm
	// begin inline asm
	mbarrier.arrive.shared::cta.b64 _, [%rd74];
	// end inline asm
	add.s64 	%rd90, %rd202, 1;
	add.s32 	%r92, %r170, 2;
	add.s32 	%r93, %r169, -4096;
	and.b32  	%r94, %r93, 10240;
	add.s32 	%r95, %r82, %r94;
	shr.u32 	%r96, %r170, 3;
	and.b32  	%r73, %r96, 1;
	cvt.u32.u64 	%r97, %rd90;
	shl.b32 	%r98, %r97, 3;
	and.b32  	%r99, %r98, 40;
	add.s32 	%r72, %r88, %r99;
	// begin inline asm
	{
.reg .pred                P1;
LAB_WAIT:
mbarrier.try_wait.parity.shared::cta.b64 P1, [%r72], %r73;
@P1                       bra.uni DONE;
bra.uni                   LAB_WAIT;
DONE:
}

	// end inline asm
	ld.shared.u32 	%r100, [%r95];
	add.s32 	%r101, %r100, %r90;
	shl.b64 	%rd91, %rd90, 3;
	and.b64  	%rd92, %rd91, 40;
	add.s64 	%rd78, %rd89, %rd92;
	// begin inline asm
	cvta.to.shared.u64 %rd77, %rd78;
	// end inline asm
	// begin inline asm
	mbarrier.arrive.shared::cta.b64 _, [%rd77];
	// end inline asm
	add.s64 	%rd93, %rd202, 2;
	add.s32 	%r102, %r170, 1;
	and.b32  	%r103, %r79, 12288;
	add.s32 	%r104, %r82, %r103;
	shr.u32 	%r105, %r102, 3;
	and.b32  	%r75, %r105, 1;
	cvt.u32.u64 	%r106, %rd93;
	shl.b32 	%r107, %r106, 3;
	and.b32  	%r108, %r107, 48;
	add.s32 	%r74, %r88, %r108;
	// begin inline asm
	{
.reg .pred                P1;
LAB_WAIT:
mbarrier.try_wait.parity.shared::cta.b64 P1, [%r74], %r75;
@P1                       bra.uni DONE;
bra.uni                   LAB_WAIT;
DONE:
}

	// end inline asm
	ld.shared.u32 	%r109, [%r104];
	add.s32 	%r110, %r109, %r101;
	shl.b64 	%rd94, %rd93, 3;
	and.b64  	%rd95, %rd94, 48;
	add.s64 	%rd81, %rd89, %rd95;
	// begin inline asm
	cvta.to.shared.u64 %rd80, %rd81;
	// end inline asm
	// begin inline asm
	mbarrier.arrive.shared::cta.b64 _, [%rd80];
	// end inline asm
	and.b32  	%r111, %r169, 14336;
	add.s32 	%r112, %r82, %r111;
	shr.u32 	%r113, %r92, 3;
	and.b32  	%r77, %r113, 1;
	add.s32 	%r76, %r72, 16;
	// begin inline asm
	{
.reg .pred                P1;
LAB_WAIT:
mbarrier.try_wait.parity.shared::cta.b64 P1, [%r76], %r77;
@P1                       bra.uni DONE;
bra.uni                   LAB_WAIT;
DONE:
}

	// end inline asm
	ld.shared.u32 	%r114, [%r112];
	add.s32 	%r178, %r114, %r110;
	add.s64 	%rd84, %rd78, 16;
	// begin inline asm
	cvta.to.shared.u64 %rd83, %rd84;
	// end inline asm
	// begin inline asm
	mbarrier.arrive.shared::cta.b64 _, [%rd83];
	// end inline asm
	add.s64 	%rd202, %rd202, 4;
	add.s64 	%rd96, %rd36, %rd202;
	add.s32 	%r170, %r170, 4;
	add.s32 	%r169, %r169, 8192;
	setp.ne.s64 	%p8, %rd96, 0;
	@%p8 bra 	$L__BB21_20;
$L__BB21_21:
	setp.eq.s64 	%p9, %rd204, 0;
	@%p9 bra 	$L__BB21_24;
	cvt.u32.u64 	%r175, %rd203;
	and.b32  	%r115, %r175, 7;
	mul.wide.u32 	%rd97, %r115, 8;
	mov.u32 	%r116, _ZZ13tma_bw_kernelILi8ELi2048EEvPKhPymE7bwd_bar;
	cvt.u64.u32 	%rd98, %r116;
	cvta.shared.u64 	%rd99, %rd98;
	add.s64 	%rd205, %rd99, %rd97;
	cvt.u16.u64 	%rs1, %rd203;
	and.b16  	%rs2, %rs1, 7;
	mul.wide.u16 	%r117, %rs2, 8;
	mov.u32 	%r118, _ZZ13tma_bw_kernelILi8ELi2048EEvPKhPymE7fwd_bar;
	add.s32 	%r176, %r117, %r118;
	shl.b32 	%r174, %r175, 11;
	mov.u32 	%r122, smem;
$L__BB21_23:
	.pragma "nounroll";
	and.b32  	%r121, %r174, 14336;
	add.s32 	%r123, %r122, %r121;
	shr.u32 	%r124, %r175, 3;
	and.b32  	%r120, %r124, 1;
	// begin inline asm
	{
.reg .pred                P1;
LAB_WAIT:
mbarrier.try_wait.parity.shared::cta.b64 P1, [%r176], %r120;
@P1                       bra.uni DONE;
bra.uni                   LAB_WAIT;
DONE:
}

	// end inline asm
	ld.shared.u32 	%r125, [%r123];
	add.s32 	%r178, %r125, %r178;
	// begin inline asm
	cvta.to.shared.u64 %rd100, %rd205;
	// end inline asm
	// begin inline asm
	mbarrier.arrive.shared::cta.b64 _, [%rd100];
	// end inline asm
	add.s64 	%rd205, %rd205, 8;
	add.s32 	%r176, %r176, 8;
	add.s32 	%r175, %r175, 1;
	add.s32 	%r174, %r174, 2048;
	add.s64 	%rd204, %rd204, -1;
	setp.ne.s64 	%p10, %rd204, 0;
	@%p10 bra 	$L__BB21_23;
$L__BB21_24:
	cvt.s64.s32 	%rd206, %r178;
$L__BB21_25:
	cvta.to.global.u64 	%rd103, %rd64;
	shl.b64 	%rd104, %rd26, 3;
	add.s64 	%rd105, %rd103, %rd104;
	st.global.u64 	[%rd105], %rd206;
$L__BB21_26:
	ret;

}
	// .globl	_Z13tma_bw_kernelILi16ELi2048EEvPKhPym
.visible .entry _Z13tma_bw_kernelILi16ELi2048EEvPKhPym(
	.param .u64 .ptr .align 1 _Z13tma_bw_kernelILi16ELi2048EEvPKhPym_param_0,
	.param .u64 .ptr .align 1 _Z13tma_bw_kernelILi16ELi2048EEvPKhPym_param_1,
	.param .u64 _Z13tma_bw_kernelILi16ELi2048EEvPKhPym_param_2
)
{
	.reg .pred 	%p<23>;
	.reg .b16 	%rs<5>;
	.reg .b32 	%r<213>;
	.reg .b64 	%rd<214>;
	// demoted variable
	.shared .align 8 .b8 _ZZ13tma_bw_kernelILi16ELi2048EEvPKhPymE7fwd_bar[128];
	// demoted variable
	.shared .align 8 .b8 _ZZ13tma_bw_kernelILi16ELi2048EEvPKhPymE7bwd_bar[128];
	ld.param.u64 	%rd63, [_Z13tma_bw_kernelILi16ELi2048EEvPKhPym_param_0];
	ld.param.u64 	%rd64, [_Z13tma_bw_kernelILi16ELi2048EEvPKhPym_param_1];
	ld.param.u64 	%rd65, [_Z13tma_bw_kernelILi16ELi2048EEvPKhPym_param_2];
	mov.u32 	%r1, %tid.x;
	setp.ne.s32 	%p1, %r1, 0;
	@%p1 bra 	$L__BB22_2;
	mov.u32 	%r28, _ZZ13tma_bw_kernelILi16ELi2048EEvPKhPymE7fwd_bar;
	mov.b32 	%r91, 1;
	// begin inline asm
	mbarrier.init.shared::cta.b64 [%r28], %r91;

	// end inline asm
	mov.u32 	%r30, _ZZ13tma_bw_kernelILi16ELi2048EEvPKhPymE7bwd_bar;
	// begin inline asm
	mbarrier.init.shared::cta.b64 [%r30], %r91;

	// end inline asm
	add.s32 	%r32, %r28, 8;
	// begin inline asm
	mbarrier.init.shared::cta.b64 [%r32], %r91;

	// end inline asm
	add.s32 	%r34, %r30, 8;
	// begin inline asm
	mbarrier.init.shared::cta.b64 [%r34], %r91;

	// end inline asm
	add.s32 	%r36, %r28, 16;
	// begin inline asm
	mbarrier.init.shared::cta.b64 [%r36], %r91;

	// end inline asm
	add.s32 	%r38, %r30, 16;
	// begin inline asm
	mbarrier.init.shared::cta.b64 [%r38], %r91;

	// end inline asm
	add.s32 	%r40, %r28, 24;
	// begin inline asm
	mbarrier.init.shared::cta.b64 [%r40], %r91;

	// end inline asm
	add.s32 	%r42, %r30, 24;
	// begin inline asm
	mbarrier.init.shared::cta.b64 [%r42], %r91;

	// end inline asm
	add.s32 	%r44, %r28, 32;
	// begin inline asm
	mbarrier.init.shared::cta.b64 [%r44], %r91;

	// end inline asm
	add.s32 	%r46, %r30, 32;
	// begin inline asm
	mbarrier.init.shared::cta.b64 [%r46], %r91;

	// end inline asm
	add.s32 	%r48, %r28, 40;
	// begin inline asm
	mbarrier.init.shared::cta.b64 [%r48], %r91;

	// end inline asm
	add.s32 	%r50, %r30, 40;
	// begin inline asm
	mbarrier.init.shared::cta.b64 [%r50], %r91;

	// end inline asm
	add.s32 	%r52, %r28, 48;
	// begin inline asm
	mbarrier.init.shared::cta.b64 [%r52], %r91;

	// end inline asm
	add.s32 	%r54, %r30, 48;
	// begin inline asm
	mbarrier.init.shared::cta.b64 [%r54], %r91;

	// end inline asm
	add.s32 	%r56, %r28, 56;
	// begin inline asm
	mbarrier.init.shared::cta.b64 [%r56], %r91;

	// end inline asm
	add.s32 	%r58, %r30, 56;
	// begin inline asm
	mbarrier.init.shared::cta.b64 [%r58], %r91;

	// end inline asm
	add.s32 	%r60, %r28, 64;
	// begin inline asm
	mbarrier.init.shared::cta.b64 [%r60], %r91;

	// end inline asm
	add.s32 	%r62, %r30, 64;
	// begin inline asm
	mbarrier.init.shared::cta.b64 [%r62], %r91;

	// end inline asm
	add.s32 	%r64, %r28, 72;
	// begin inline asm
	mbarrier.init.shared::cta.b64 [%r64], %r91;

	// end inline asm
	add.s32 	%r66, %r30, 72;
	// begin inline asm
	mbarrier.init.shared::cta.b64 [%r66], %r91;

	// end inline asm
	add.s32 	%r68, %r28, 80;
	// begin inline asm
	mbarrier.init.shared::cta.b64 [%r68], %r91;

	// end inline asm
	add.s32 	%r70, %r30, 80;
	// begin inline asm
	mbarrier.init.shared::cta.b64 [%r70], %r91;

	// end inline asm
	add.s32 	%r72, %r28, 88;
	// begin inline asm
	mbarrier.init.shared::cta.b64 [%r72], %r91;

	// end inline asm
	add.s32 	%r74, %r30, 88;
	// begin inline asm
	mbarrier.init.shared::cta.b64 [%r74], %r91;

	// end inline asm
	add.s32 	%r76, %r28, 96;
	// begin inline asm
	mbarrier.init.shared::cta.b64 [%r76], %r91;

	// end inline asm
	add.s32 	%r78, %r30, 96;
	// begin inline asm
	mbarrier.init.shared::cta.b64 [%r78], %r91;

	// end inline asm
	add.s32 	%r80, %r28, 104;
	// begin inline asm
	mbarrier.init.shared::cta.b64 [%r80], %r91;

	// end inline asm
	add.s32 	%r82, %r30, 104;
	// begin inline asm
	mbarrier.init.shared::cta.b64 [%r82], %r91;

	// end inline asm
	add.s32 	%r84, %r28, 112;
	// begin inline asm
	mbarrier.init.shared::cta.b64 [%r84], %r91;

	// end inline asm
	add.s32 	%r86, %r30, 112;
	// begin inline asm
	mbarrier.init.shared::cta.b64 [%r86], %r91;

	// end inline asm
	add.s32 	%r88, %r28, 120;
	// begin inline asm
	mbarrier.init.shared::cta.b64 [%r88], %r91;

	// end inline asm
	add.s32 	%r90, %r30, 120;
	// begin inline asm
	mbarrier.init.shared::cta.b64 [%r90], %r91;

	// end inline asm
$L__BB22_2:
	setp.ne.s32 	%p2, %r1, 0;
	bar.sync 	0;
	shr.u64 	%rd1, %rd65, 11;
	@%p2 bra 	$L__BB22_13;
	mov.u32 	%r158, %ctaid.x;
	cvt.u64.u32 	%rd208, %r158;
	setp.le.u64 	%p11, %rd1, %rd208;
	@%p11 bra 	$L__BB22_26;
	mov.u32 	%r159, %nctaid.x;
	cvt.u64.u32 	%rd3, %r159;
	add.s64 	%rd4, %rd208, %rd3;
	max.u64 	%rd106, %rd1, %rd4;
	setp.lt.u64 	%p12, %rd4, %rd1;
	selp.u64 	%rd5, 1, 0, %p12;
	add.s64 	%rd107, %rd4, %rd5;
	sub.s64 	%rd6, %rd106, %rd107;
	and.b64  	%rd108, %rd6, -4294967296;
	setp.ne.s64 	%p13, %rd108, 0;
	@%p13 bra 	$L__BB22_6;
	cvt.u32.u64 	%r160, %rd3;
	cvt.u32.u64 	%r161, %rd6;
	div.u32 	%r162, %r161, %r160;
	cvt.u64.u32 	%rd196, %r162;
	bra.uni 	$L__BB22_7;
$L__BB22_6:
	div.u64 	%rd196, %rd6, %rd3;
$L__BB22_7:
	add.s64 	%rd110, %rd196, %rd5;
	add.s64 	%rd10, %rd110, 1;
	and.b64  	%rd209, %rd10, 3;
	setp.lt.u64 	%p14, %rd110, 3;
	mov.b64 	%rd213, 0;
	@%p14 bra 	$L__BB22_10;
	and.b64  	%rd213, %rd10, -4;
	neg.s64 	%rd13, %rd213;
	shl.b64 	%rd113, %rd3, 12;
	shl.b64 	%rd14, %rd208, 11;
	add.s64 	%rd15, %rd113, %rd14;
	mad.lo.s64 	%rd16, %rd3, 6144, %rd14;
	shl.b64 	%rd17, %rd4, 11;
	mov.b64 	%rd199, 0;
	mov.b64 	%rd198, 6144;
	mov.u32 	%r179, smem;
	mov.u32 	%r183, _ZZ13tma_bw_kernelILi16ELi2048EEvPKhPymE7bwd_bar;
	mov.u32 	%r184, _ZZ13tma_bw_kernelILi16ELi2048EEvPKhPymE7fwd_bar;
	mov.u64 	%rd197, %rd63;
$L__BB22_9:
	add.s64 	%rd150, %rd198, -6144;
	and.b64  	%rd151, %rd150, 24576;
	cvt.u64.u32 	%rd152, %r179;
	cvta.shared.u64 	%rd153, %rd152;
	add.s64 	%rd115, %rd153, %rd151;
	add.s64 	%rd117, %rd197, %rd14;
	and.b64  	%rd154, %rd199, 16;
	setp.eq.s64 	%p15, %rd154, 0;
	selp.u32 	%r164, 1, 0, %p15;
	cvt.u32.u64 	%r180, %rd199;
	shl.b32 	%r181, %r180, 3;
	and.b32  	%r182, %r181, 96;
	add.s32 	%r163, %r183, %r182;
	// begin inline asm
	{
.reg .pred                P1;
LAB_WAIT:
mbarrier.try_wait.parity.shared::cta.b64 P1, [%r163], %r164;
@P1                       bra.uni DONE;
bra.uni                   LAB_WAIT;
DONE:
}

	// end inline asm
	shl.b64 	%rd155, %rd199, 3;
	and.b64  	%rd156, %rd155, 96;
	cvt.u64.u32 	%rd157, %r184;
	cvta.shared.u64 	%rd158, %rd157;
	add.s64 	%rd119, %rd158, %rd156;
	add.s32 	%r165, %r184, %r182;
	mov.b32 	%r178, 2048;
	// begin inline asm
	mbarrier.arrive.expect_tx.shared::cta.b64 _, [%r165], %r178;

	// end inline asm
	// begin inline asm
	cvta.to.shared.u64 %rd114, %rd115;
	// end inline asm
	// begin inline asm
	cvta.to.global.u64 %rd116, %rd117;
	// end inline asm
	// begin inline asm
	cvta.to.shared.u64 %rd118, %rd119;
	// end inline asm
	// begin inline asm
	cp.async.bulk.shared::cta.global.mbarrier::complete_tx::bytes [%rd114], [%rd116], 2048, [%rd118];
	// end inline asm
	add.s64 	%rd159, %rd208, %rd3;
	add.s64 	%rd160, %rd199, 1;
	add.s64 	%rd161, %rd198, -4096;
	and.b64  	%rd162, %rd161, 26624;
	add.s64 	%rd124, %rd153, %rd162;
	add.s64 	%rd126, %rd197, %rd17;
	and.b64  	%rd163, %rd160, 16;
	setp.eq.s64 	%p16, %rd163, 0;
	selp.u32 	%r168, 1, 0, %p16;
	cvt.u32.u64 	%r185, %rd160;
	shl.b32 	%r186, %r185, 3;
	and.b32  	%r187, %r186, 104;
	add.s32 	%r167, %r183, %r187;
	// begin inline asm
	{
.reg .pred                P1;
LAB_WAIT:
mbarrier.try_wait.parity.shared::cta.b64 P1, [%r167], %r168;
@P1                       bra.uni DONE;
bra.uni                   LAB_WAIT;
DONE:
}

	// end inline asm
	shl.b64 	%rd164, %rd160, 3;
	and.b64  	%rd165, %rd164, 104;
	add.s64 	%rd128, %rd158, %rd165;
	add.s32 	%r169, %r184, %r187;
	// begin inline asm
	mbarrier.arrive.expect_tx.shared::cta.b64 _, [%r169], %r178;

	// end inline asm
	// begin inline asm
	cvta.to.shared.u64 %rd123, %rd124;
	// end inline asm
	// begin inline asm
	cvta.to.global.u64 %rd125, %rd126;
	// end inline asm
	// begin inline asm
	cvta.to.shared.u64 %rd127, %rd128;
	// end inline asm
	// begin inline asm
	cp.async.bulk.shared::cta.global.mbarrier::complete_tx::bytes [%rd123], [%rd125], 2048, [%rd127];
	// end inline asm
	add.s64 	%rd166, %rd159, %rd3;
	add.s64 	%rd167, %rd199, 2;
	add.s64 	%rd168, %rd198, -2048;
	and.b64  	%rd169, %rd168, 28672;
	add.s64 	%rd133, %rd153, %rd169;
	add.s64 	%rd135, %rd197, %rd15;
	and.b64  	%rd170, %rd167, 16;
	setp.eq.s64 	%p17, %rd170, 0;
	selp.u32 	%r172, 1, 0, %p17;
	cvt.u32.u64 	%r188, %rd167;
	shl.b32 	%r189, %r188, 3;
	and.b32  	%r190, %r189, 112;
	add.s32 	%r171, %r183, %r190;
	// begin inline asm
	{
.reg .pred                P1;
LAB_WAIT:
mbarrier.try_wait.parity.shared::cta.b64 P1, [%r171], %r172;
@P1                       bra.uni DONE;
bra.uni                   LAB_WAIT;
DONE:
}

	// end inline asm
	shl.b64 	%rd171, %rd167, 3;
	and.b64  	%rd172, %rd171, 112;
	add.s64 	%rd137, %rd158, %rd172;
	add.s32 	%r173, %r184, %r190;
	// begin inline asm
	mbarrier.arrive.expect_tx.shared::cta.b64 _, [%r173], %r178;

	// end inline asm
	// begin inline asm
	cvta.to.shared.u64 %rd132, %rd133;
	// end inline asm
	// begin inline asm
	cvta.to.global.u64 %rd134, %rd135;
	// end inline asm
	// begin inline asm
	cvta.to.shared.u64 %rd136, %rd137;
	// end inline asm
	// begin inline asm
	cp.async.bulk.shared::cta.global.mbarrier::complete_tx::bytes [%rd132], [%rd134], 2048, [%rd136];
	// end inline asm
	add.s64 	%rd173, %rd166, %rd3;
	add.s64 	%rd174, %rd199, 3;
	and.b64  	%rd175, %rd198, 30720;
	add.s64 	%rd142, %rd153, %rd175;
	add.s64 	%rd144, %rd197, %rd16;
	and.b64  	%rd176, %rd174, 16;
	setp.eq.s64 	%p18, %rd176, 0;
	selp.u32 	%r176, 1, 0, %p18;
	add.s32 	%r175, %r167, 16;
	// begin inline asm
	{
.reg .pred                P1;
LAB_WAIT:
mbarrier.try_wait.parity.shared::cta.b64 P1, [%r175], %r176;
@P1                       bra.uni DONE;
bra.uni                   LAB_WAIT;
DONE:
}

	// end inline asm
	add.s64 	%rd146, %rd128, 16;
	add.s32 	%r177, %r169, 16;
	// begin inline asm
	mbarrier.arrive.expect_tx.shared::cta.b64 _, [%r177], %r178;

	// end inline asm
	// begin inline asm
	cvta.to.shared.u64 %rd141, %rd142;
	// end inline asm
	// begin inline asm
	cvta.to.global.u64 %rd143, %rd144;
	// end inline asm
	// begin inline asm
	cvta.to.shared.u64 %rd145, %rd146;
	// end inline asm
	// begin inline asm
	cp.async.bulk.shared::cta.global.mbarrier::complete_tx::bytes [%rd141], [%rd143], 2048, [%rd145];
	// end inline asm
	add.s64 	%rd208, %rd173, %rd3;
	add.s64 	%rd199, %rd199, 4;
	add.s64 	%rd177, %rd13, %rd199;
	add.s64 	%rd198, %rd198, 8192;
	shl.b64 	%rd178, %rd3, 13;
	add.s64 	%rd197, %rd197, %rd178;
	setp.eq.s64 	%p19, %rd177, 0;
	@%p19 bra 	$L__BB22_10;
	bra.uni 	$L__BB22_9;
$L__BB22_10:
	setp.eq.s64 	%p20, %rd209, 0;
	@%p20 bra 	$L__BB22_26;
	cvt.u32.u64 	%r191, %rd213;
	and.b32  	%r192, %r191, 15;
	mul.wide.u32 	%rd179, %r192, 8;
	mov.u32 	%r193, _ZZ13tma_bw_kernelILi16ELi2048EEvPKhPymE7fwd_bar;
	cvt.u64.u32 	%rd180, %r193;
	cvta.shared.u64 	%rd181, %rd180;
	add.s64 	%rd212, %rd181, %rd179;
	cvt.u16.u64 	%rs3, %rd213;
	and.b16  	%rs4, %rs3, 15;
	mul.wide.u16 	%r194, %rs4, 8;
	add.s32 	%r212, %r194, %r193;
	mov.u32 	%r195, _ZZ13tma_bw_kernelILi16ELi2048EEvPKhPymE7bwd_bar;
	add.s32 	%r211, %r194, %r195;
	shl.b64 	%rd211, %rd213, 11;
	shl.b64 	%rd182, %rd208, 11;
	add.s64 	%rd210, %rd63, %rd182;
	shl.b64 	%rd52, %rd3, 11;
	mov.u32 	%r200, smem;
$L__BB22_12:
	.pragma "nounroll";
	and.b64  	%rd192, %rd211, 30720;
	cvt.u64.u32 	%rd193, %r200;
	cvta.shared.u64 	%rd194, %rd193;
	add.s64 	%rd184, %rd194, %rd192;
	and.b64  	%rd195, %rd213, 16;
	setp.eq.s64 	%p21, %rd195, 0;
	selp.u32 	%r197, 1, 0, %p21;
	// begin inline asm
	{
.reg .pred                P1;
LAB_WAIT:
mbarrier.try_wait.parity.shared::cta.b64 P1, [%r211], %r197;
@P1                       bra.uni DONE;
bra.uni                   LAB_WAIT;
DONE:
}

	// end inline asm
	mov.b32 	%r199, 2048;
	// begin inline asm
	mbarrier.arrive.expect_tx.shared::cta.b64 _, [%r212], %r199;

	// end inline asm
	// begin inline asm
	cvta.to.shared.u64 %rd183, %rd184;
	// end inline asm
	// begin inline asm
	cvta.to.global.u64 %rd185, %rd210;
	// end inline asm
	// begin inline asm
	cvta.to.shared.u64 %rd187, %rd212;
	// end inline asm
	// begin inline asm
	cp.async.bulk.shared::cta.global.mbarrier::complete_tx::bytes [%rd183], [%rd185], 2048, [%rd187];
	// end inline asm
	add.s64 	%rd213, %rd213, 1;
	add.s64 	%rd212, %rd212, 8;
	add.s32 	%r212, %r212, 8;
	add.s32 	%r211, %r211, 8;
	add.s64 	%rd211, %rd211, 2048;
	add.s64 	%rd210, %rd210, %rd52;
	add.s64 	%rd209, %rd209, -1;
	setp.ne.s64 	%p22, %rd209, 0;
	@%p22 bra 	$L__BB22_12;
	bra.uni 	$L__BB22_26;
$L__BB22_13:
	setp.ne.s32 	%p3, %r1, 32;
	@%p3 bra 	$L__BB22_26;
	mov.u32 	%r92, %ctaid.x;
	cvt.u64.u32 	%rd26, %r92;
	setp.le.u64 	%p4, %rd1, %rd26;
	mov.b64 	%rd206, 0;
	@%p4 bra 	$L__BB22_25;
	mov.u32 	%r93, %nctaid.x;
	cvt.u64.u32 	%rd27, %r93;
	add.s64 	%rd67, %rd26, %rd27;
	max.u64 	%rd68, %rd1, %rd67;
	setp.lt.u64 	%p5, %rd67, %rd1;
	selp.u64 	%rd28, 1, 0, %p5;
	add.s64 	%rd69, %rd67, %rd28;
	sub.s64 	%rd29, %rd68, %rd69;
	and.b64  	%rd70, %rd29, -4294967296;
	setp.ne.s64 	%p6, %rd70, 0;
	@%p6 bra 	$L__BB22_17;
	cvt.u32.u64 	%r94, %rd27;
	cvt.u32.u64 	%r95, %rd29;
	div.u32 	%r96, %r95, %r94;
	cvt.u64.u32 	%rd201, %r96;
	bra.uni 	$L__BB22_18;
$L__BB22_17:
	div.u64 	%rd201, %rd29, %rd27;
$L__BB22_18:
	add.s64 	%rd72, %rd201, %rd28;
	add.s64 	%rd33, %rd72, 1;
	and.b64  	%rd204, %rd33, 3;
	setp.lt.u64 	%p7, %rd72, 3;
	mov.b32 	%r210, 0;
	mov.b64 	%rd203, 0;
	@%p7 bra 	$L__BB22_21;
	and.b64  	%rd203, %rd33, -4;
	neg.s64 	%rd36, %rd203;
	mov.b32 	%r210, 0;
	mov.b64 	%rd202, 0;
	mov.b32 	%r202, 1;
	mov.b32 	%r201, 6144;
	mov.u32 	%r114, smem;
	mov.u32 	%r120, _ZZ13tma_bw_kernelILi16ELi2048EEvPKhPymE7fwd_bar;
$L__BB22_20:
	add.s32 	%r110, %r202, -1;
	add.s32 	%r111, %r201, -2048;
	add.s32 	%r112, %r201, -6144;
	and.b32  	%r113, %r112, 24576;
	add.s32 	%r115, %r114, %r113;
	shr.u32 	%r116, %r110, 4;
	and.b32  	%r103, %r116, 1;
	cvt.u32.u64 	%r117, %rd202;
	shl.b32 	%r118, %r117, 3;
	and.b32  	%r119, %r118, 96;
	add.s32 	%r102, %r120, %r119;
	// begin inline asm
	{
.reg .pred                P1;
LAB_WAIT:
mbarrier.try_wait.parity.shared::cta.b64 P1, [%r102], %r103;
@P1                       bra.uni DONE;
bra.uni                   LAB_WAIT;
DONE:
}

	// end inline asm
	ld.shared.u32 	%r121, [%r115];
	add.s32 	%r122, %r121, %r210;
	shl.b64 	%rd86, %rd202, 3;
	and.b64  	%rd87, %rd86, 96;
	mov.u32 	%r123, _ZZ13tma_bw_kernelILi16ELi2048EEvPKhPymE7bwd_bar;
	cvt.u64.u32 	%rd88, %r123;
	cvta.shared.u64 	%rd89, %rd88;
	add.s64 	%rd75, %rd89, %rd87;
	// begin inline asm
	cvta.to.shared.u64 %rd74, %rd75;
	// end inline asm
	// begin inline asm
	mbarrier.arrive.shared::cta.b64 _, [%rd74];
	// end inline asm
	add.s64 	%rd90, %rd202, 1;
	add.s32 	%r124, %r202, 2;
	add.s32 	%r125, %r201, -4096;
	and.b32  	%r126, %r125, 26624;
	add.s32 	%r127, %r114, %r126;
	shr.u32 	%r128, %r202, 4;
	and.b32  	%r105, %r128, 1;
	cvt.u32.u64 	%r129, %rd90;
	shl.b32 	%r130, %r129, 3;
	and.b32  	%r131, %r130, 104;
	add.s32 	%r104, %r120, %r131;
	// begin inline asm
	{
.reg .pred                P1;
LAB_WAIT:
mbarrier.try_wait.parity.shared::cta.b64 P1, [%r104], %r105;
@P1                       bra.uni DONE;
bra.uni                   LAB_WAIT;
DONE:
}

	// end inline asm
	ld.shared.u32 	%r132, [%r127];
	add.s32 	%r133, %r132, %r122;
	shl.b64 	%rd91, %rd90, 3;
	and.b64  	%rd92, %rd91, 104;
	add.s64 	%rd78, %rd89, %rd92;
	// begin inline asm
	cvta.to.shared.u64 %rd77, %rd78;
	// end inline asm
	// begin inline asm
	mbarrier.arrive.shared::cta.b64 _, [%rd77];
	// end inline asm
	add.s64 	%rd93, %rd202, 2;
	add.s32 	%r134, %r202, 1;
	and.b32  	%r135, %r111, 28672;
	add.s32 	%r136, %r114, %r135;
	shr.u32 	%r137, %r134, 4;
	and.b32  	%r107, %r137, 1;
	cvt.u32.u64 	%r138, %rd93;
	shl.b32 	%r139, %r138, 3;
	and.b32  	%r140, %r139, 112;
	add.s32 	%r106, %r120, %r140;
	// begin inline asm
	{
.reg .pred                P1;
LAB_WAIT:
mbarrier.try_wait.parity.shared::cta.b64 P1, [%r106], %r107;
@P1                       bra.uni DONE;
bra.uni                   LAB_WAIT;
DONE:
}

	// end inline asm
	ld.shared.u32 	%r141, [%r136];
	add.s32 	%r142, %r141, %r133;
	shl.b64 	%rd94, %rd93, 3;
	and.b64  	%rd95, %rd94, 112;
	add.s64 	%rd81, %rd89, %rd95;
	// begin inline asm
	cvta.to.shared.u64 %rd80, %rd81;
	// end inline asm
	// begin inline asm
	mbarrier.arrive.shared::cta.b64 _, [%rd80];
	// end inline asm
	and.b32  	%r143, %r201, 30720;
	add.s32 	%r144, %r114, %r143;
	shr.u32 	%r145, %r124, 4;
	and.b32  	%r109, %r145, 1;
	add.s32 	%r108, %r104, 16;
	// begin inline asm
	{
.reg .pred                P1;
LAB_WAIT:
mbarrier.try_wait.parity.shared::cta.b64 P1, [%r108], %r109;
@P1                       bra.uni DONE;
bra.uni                   LAB_WAIT;
DONE:
}

	// end inline asm
	ld.shared.u32 	%r146, [%r144];
	add.s32 	%r210, %r146, %r142;
	add.s64 	%rd84, %rd78, 16;
	// begin inline asm
	cvta.to.shared.u64 %rd83, %rd84;
	// end inline asm
	// begin inline asm
	mbarrier.arrive.shared::cta.b64 _, [%rd83];
	// end inline asm
	add.s64 	%rd202, %rd202, 4;
	add.s64 	%rd96, %rd36, %rd202;
	add.s32 	%r202, %r202, 4;
	add.s32 	%r201, %r201, 8192;
	setp.ne.s64 	%p8, %rd96, 0;
	@%p8 bra 	$L__BB22_20;
$L__BB22_21:
	setp.eq.s64 	%p9, %rd204, 0;
	@%p9 bra 	$L__BB22_24;
	cvt.u32.u64 	%r207, %rd203;
	and.b32  	%r147, %r207, 15;
	mul.wide.u32 	%rd97, %r147, 8;
	mov.u32 	%r148, _ZZ13tma_bw_kernelILi16ELi2048EEvPKhPymE7bwd_bar;
	cvt.u64.u32 	%rd98, %r148;
	cvta.shared.u64 	%rd99, %rd98;
	add.s64 	%rd205, %rd99, %rd97;
	cvt.u16.u64 	%rs1, %rd203;
	and.b16  	%rs2, %rs1, 15;
	mul.wide.u16 	%r149, %rs2, 8;
	mov.u32 	%r150, _ZZ13tma_bw_kernelILi16ELi2048EEvPKhPymE7fwd_bar;
	add.s32 	%r208, %r149, %r150;
	shl.b32 	%r206, %r207, 11;
	mov.u32 	%r154, smem;
$L__BB22_23:
	.pragma "nounroll";
	and.b32  	%r153, %r206, 30720;
	add.s32 	%r155, %r154, %r153;
	shr.u32 	%r156, %r207, 4;
	and.b32  	%r152, %r156, 1;
	// begin inline asm
	{
.reg .pred                P1;
LAB_WAIT:
mbarrier.try_wait.parity.shared::cta.b64 P1, [%r208], %r152;
@P1                       bra.uni DONE;
bra.uni                   LAB_WAIT;
DONE:
}

	// end inline asm
	ld.shared.u32 	%r157, [%r155];
	add.s32 	%r210, %r157, %r210;
	// begin inline asm
	cvta.to.shared.u64 %rd100, %rd205;
	// end inline asm
	// begin inline asm
	mbarrier.arrive.shared::cta.b64 _, [%rd100];
	// end inline asm
	add.s64 	%rd205, %rd205, 8;
	add.s32 	%r208, %r208, 8;
	add.s32 	%r207, %r207, 1;
	add.s32 	%r206, %r206, 2048;
	add.s64 	%rd204, %rd204, -1;
	setp.ne.s64 	%p10, %rd204, 0;
	@%p10 bra 	$L__BB22_23;
$L__BB22_24:
	cvt.s64.s32 	%rd206, %r210;
$L__BB22_25:
	cvta.to.global.u64 	%rd103, %rd64;
	shl.b64 	%rd104, %rd26, 3;
	add.s64 	%rd105, %rd103, %rd104;
	st.global.u64 	[%rd105], %rd206;
$L__BB22_26:
	ret;

}
	// .globl	_Z13tma_bw_kernelILi32ELi2048EEvPKhPym
.visible .entry _Z13tma_bw_kernelILi32ELi2048EEvPKhPym(
	.param .u64 .ptr .align 1 _Z13tma_bw_kernelILi32ELi2048EEvPKhPym_param_0,
	.param .u64 .ptr .align 1 _Z13tma_bw_kernelILi32ELi2048EEvPKhPym_param_1,
	.param .u64 _Z13tma_bw_kernelILi32ELi2048EEvPKhPym_param_2
)
{
	.reg .pred 	%p<23>;
	.reg .b16 	%rs<5>;
	.reg .b32 	%r<277>;
	.reg .b64 	%rd<214>;
	// demoted variable
	.shared .align 8 .b8 _ZZ13tma_bw_kernelILi32ELi2048EEvPKhPymE7fwd_bar[256];
	// demoted variable
	.shared .align 8 .b8 _ZZ13tma_bw_kernelILi32ELi2048EEvPKhPymE7bwd_bar[256];
	ld.param.u64 	%rd63, [_Z13tma_bw_kernelILi32ELi2048EEvPKhPym_param_0];
	ld.param.u64 	%rd64, [_Z13tma_bw_kernelILi32ELi2048EEvPKhPym_param_1];
	ld.param.u64 	%rd65, [_Z13tma_bw_kernelILi32ELi2048EEvPKhPym_param_2];
	mov.u32 	%r1, %tid.x;
	setp.ne.s32 	%p1, %r1, 0;
	@%p1 bra 	$L__BB23_2;
	mov.u32 	%r28, _ZZ13tma_bw_kernelILi32ELi2048EEvPKhPymE7fwd_bar;
	mov.b32 	%r155, 1;
	// begin inline asm
	mbarrier.init.shared::cta.b64 [%r28], %r155;

	// end inline asm
	mov.u32 	%r30, _ZZ13tma_bw_kernelILi32ELi2048EEvPKhPymE7bwd_bar;
	// begin inline asm
	mbarrier.init.shared::cta.b64 [%r30], %r155;

	// end inline asm
	add.s32 	%r32, %r28, 8;
	// begin inline asm
	mbarrier.init.shared::cta.b64 [%r32], %r155;

	// end inline asm
	add.s32 	%r34, %r30, 8;
	// begin inline asm
	mbarrier.init.shared::cta.b64 [%r34], %r155;

	// end inline asm
	add.s32 	%r36, %r28, 16;
	// begin inline asm
	mbarrier.init.shared::cta.b64 [%r36], %r155;

	// end inline asm
	add.s32 	%r38, %r30, 16;
	// begin inline asm
	mbarrier.init.shared::cta.b64 [%r38], %r155;

	// end inline asm
	add.s32 	%r40, %r28, 24;
	// begin inline asm
	mbarrier.init.shared::cta.b64 [%r40], %r155;

	// end inline asm
	add.s32 	%r42, %r30, 24;
	// begin inline asm
	mbarrier.init.shared::cta.b64 [%r42], %r155;

	// end inline asm
	add.s32 	%r44, %r28, 32;
	// begin inline asm
	mbarrier.init.shared::cta.b64 [%r44], %r155;

	// end inline asm
	add.s32 	%r46, %r30, 32;
	// begin inline asm
	mbarrier.init.shared::cta.b64 [%r46], %r155;

	// end inline asm
	add.s32 	%r48, %r28, 40;
	// begin inline asm
	mbarrier.init.shared::cta.b64 [%r48], %r155;

	// end inline asm
	add.s32 	%r50, %r30, 40;
	// begin inline asm
	mbarrier.init.shared::cta.b64 [%r50], %r155;

	// end inline asm
	add.s32 	%r52, %r28, 48;
	// begin inline asm
	mbarrier.init.shared::cta.b64 [%r52], %r155;

	// end inline asm
	add.s32 	%r54, %r30, 48;
	// begin inline asm
	mbarrier.init.shared::cta.b64 [%r54], %r155;

	// end inline asm
	add.s32 	%r56, %r28, 56;
	// begin inline asm
	mbarrier.init.shared::cta.b64 [%r56], %r155;

	// end inline asm
	add.s32 	%r58, %r30, 56;
	// begin inline asm
	mbarrier.init.shared::cta.b64 [%r58], %r155;

	// end inline asm
	add.s32 	%r60, %r28, 64;
	// begin inline asm
	mbarrier.init.shared::cta.b64 [%r60], %r155;

	// end inline asm
	add.s32 	%r62, %r30, 64;
	// begin inline asm
	mbarrier.init.shared::cta.b64 [%r62], %r155;

	// end inline asm
	add.s32 	%r64, %r28, 72;
	// begin inline asm
	mbarrier.init.shared::cta.b64 [%r64], %r155;

	// end inline asm
	add.s32 	%r66, %r30, 72;
	// begin inline asm
	mbarrier.init.shared::cta.b64 [%r66], %r155;

	// end inline asm
	add.s32 	%r68, %r28, 80;
	// begin inline asm
	mbarrier.init.shared::cta.b64 [%r68], %r155;

	// end inline asm
	add.s32 	%r70, %r30, 80;
	// begin inline asm
	mbarrier.init.shared::cta.b64 [%r70], %r155;

	// end inline asm
	add.s32 	%r72, %r28, 88;
	// begin inline asm
	mbarrier.init.shared::cta.b64 [%r72], %r155;

	// end inline asm
	add.s32 	%r74, %r30, 88;
	// begin inline asm
	mbarrier.init.shared::cta.b64 [%r74], %r155;

	// end inline asm
	add.s32 	%r76, %r28, 96;
	// begin inline asm
	mbarrier.init.shared::cta.b64 [%r76], %r155;

	// end inline asm
	add.s32 	%r78, %r30, 96;
	// begin inline asm
	mbarrier.init.shared::cta.b64 [%r78], %r155;

	// end inline asm
	add.s32 	%r80, %r28, 104;
	// begin inline asm
	mbarrier.init.shared::cta.b64 [%r80], %r155;

	// end inline asm
	add.s32 	%r82, %r30, 104;
	// begin inline asm
	mbarrier.init.shared::cta.b64 [%r82], %r155;

	// end inline asm
	add.s32 	%r84, %r28, 112;
	// begin inline asm
	mbarrier.init.shared::cta.b64 [%r84], %r155;

	// end inline asm
	add.s32 	%r86, %r30, 112;
	// begin inline asm
	mbarrier.init.shared::cta.b64 [%r86], %r155;

	// end inline asm
	add.s32 	%r88, %r28, 120;
	// begin inline asm
	mbarrier.init.shared::cta.b64 [%r88], %r155;

	// end inline asm
	add.s32 	%r90, %r30, 120;
	// begin inline asm
	mbarrier.init.shared::cta.b64 [%r90], %r155;

	// end inline asm
	add.s32 	%r92, %r28, 128;
	// begin inline asm
	mbarrier.init.shared::cta.b64 [%r92], %r155;

	// end inline asm
	add.s32 	%r94, %r30, 128;
	// begin inline asm
	mbarrier.init.shared::cta.b64 [%r94], %r155;

	// end inline asm
	add.s32 	%r96, %r28, 136;
	// begin inline asm
	mbarrier.init.shared::cta.b64 [%r96], %r155;

	// end inline asm
	add.s32 	%r98, %r30, 136;
	// begin inline asm
	mbarrier.init.shared::cta.b64 [%r98], %r155;

	// end inline asm
	add.s32 	%r100, %r28, 144;
	// begin inline asm
	mbarrier.init.shared::cta.b64 [%r100], %r155;

	// end inline asm
	add.s32 	%r102, %r30, 144;
	// begin inline asm
	mbarrier.init.shared::cta.b64 [%r102], %r155;

	// end inline asm
	add.s32 	%r104, %r28, 152;
	// begin inline asm
	mbarrier.init.shared::cta.b64 [%r104], %r155;

	// end inline asm
	add.s32 	%r106, %r30, 152;
	// begin inline asm
	mbarrier.init.shared::cta.b64 [%r106], %r155;

	// end inline asm
	add.s32 	%r108, %r28, 160;
	// begin inline asm
	mbarrier.init.shared::cta.b64 [%r108], %r155;

	// end inline asm
	add.s32 	%r110, %r30, 160;
	// begin inline asm
	mbarrier.init.shared::cta.b64 [%r110], %r155;

	// end inline asm
	add.s32 	%r112, %r28, 168;
	// begin inline asm
	mbarrier.init.shared::cta.b64 [%r112], %r155;

	// end inline asm
	add.s32 	%r114, %r30, 168;
	// begin inline asm
	mbarrier.init.shared::cta.b64 [%r114], %r155;

	// end inline asm
	add.s32 	%r116, %r28, 176;
	// begin inline asm
	mbarrier.init.shared::cta.b64 [%r116], %r155;

	// end inline asm
	add.s32 	%r118, %r30, 176;
	// begin inline asm
	mbarrier.init.shared::cta.b64 [%r118], %r155;

	// end inline asm
	add.s32 	%r120, %r28, 184;
	// begin inline asm
	mbarrier.init.shared::cta.b64 [%r120], %r155;

	// end inline asm
	add.s32 	%r122, %r30, 184;
	// begin inline asm
	mbarrier.init.shared::cta.b64 [%r122], %r155;

	// end inline asm
	add.s32 	%r124, %r28, 192;
	// begin inline asm
	mbarrier.init.shared::cta.b64 [%r124], %r155;

	// end inline asm
	add.s32 	%r126, %r30, 192;
	// begin inline asm
	mbarrier.init.shared::cta.b64 [%r126], %r155;

	// end inline asm
	add.s32 	%r128, %r28, 200;
	// begin inline asm
	mbarrier.init.shared::cta.b64 [%r128], %r155;

	// end inline asm
	add.s32 	%r130, %r30, 200;
	// begin inline asm
	mbarrier.init.shared::cta.b64 [%r130], %r155;

	// end inline asm
	add.s32 	%r132, %r28, 208;
	// begin inline asm
	mbarrier.init.shared::cta.b64 [%r132], %r155;

	// end inline asm
	add.s32 	%r134, %r30, 208;
	// begin inline asm
	mbarrier.init.shared::cta.b64 [%r134], %r155;

	// end inline asm
	add.s32 	%r136, %r28, 216;
	// begin inline asm
	mbarrier.init.shared::cta.b64 [%r136], %r155;

	// end inline asm
	add.s32 	%r138, %r30, 216;
	// begin inline asm
	mbarrier.init.shared::cta.b64 [%r138], %r155;

	// end inline asm
	add.s32 	%r140, %r28, 224;
	// begin inline asm
	mbarrier.init.shared::cta.b64 [%r140], %r155;

	// end inline asm
	add.s32 	%r142, %r30, 224;
	// begin inline asm
	mbarrier.init.shared::cta.b64 [%r142], %r155;

	// end inline asm
	add.s32 	%r144, %r28, 232;
	// begin inline asm
	mbarrier.init.shared::cta.b64 [%r144], %r155;

	// end inline asm
	add.s32 	%r146, %r30, 232;
	// begin inline asm
	mbarrier.init.shared::cta.b64 [%r146], %r155;

	// end inline asm
	add.s32 	%r148, %r28, 240;
	// begin inline asm
	mbarrier.init.shared::cta.b64 [%r148], %r155;

	// end inline asm
	add.s32 	%r150, %r30, 240;
	// begin inline asm
	mbarrier.init.shared::cta.b64 [%r150], %r155;

	// end inline asm
	add.s32 	%r152, %r28, 248;
	// begin inline asm
	mbarrier.init.shared::cta.b64 [%r152], %r155;

	// end inline asm
	add.s32 	%r154, %r30, 248;
	// begin inline asm
	mbarrier.init.shared::cta.b64 [%r154], %r155;

	// end inline asm
$L__BB23_2:
	setp.ne.s32 	%p2, %r1, 0;
	bar.sync 	0;
	shr.u64 	%rd1, %rd65, 11;
	@%p2 bra 	$L__BB23_13;
	mov.u32 	%r222, %ctaid.x;
	cvt.u64.u32 	%rd208, %r222;
	setp.le.u64 	%p11, %rd1, %rd208;
	@%p11 bra 	$L__BB23_26;
	mov.u32 	%r223, %nctaid.x;
	cvt.u64.u32 	%rd3, %r223;
	add.s64 	%rd4, %rd208, %rd3;
	max.u64 	%rd106, %rd1, %rd4;
	setp.lt.u64 	%p12, %rd4, %rd1;
	selp.u64 	%rd5, 1, 0, %p12;
	add.s64 	%rd107, %rd4, %rd5;
	sub.s64 	%rd6, %rd106, %rd107;
	and.b64  	%rd108, %rd6, -4294967296;
	setp.ne.s64 	%p13, %rd108, 0;
	@%p13 bra 	$L__BB23_6;
	cvt.u32.u64 	%r224, %rd3;
	cvt.u32.u64 	%r225, %rd6;
	div.u32 	%r226, %r225, %r224;
	cvt.u64.u32 	%rd196, %r226;
	bra.uni 	$L__BB23_7;
$L__BB23_6:
	div.u64 	%rd196, %rd6, %rd3;
$L__BB23_7:
	add.s64 	%rd110, %rd196, %rd5;
	add.s64 	%rd10, %rd110, 1;
	and.b64  	%rd209, %rd10, 3;
	setp.lt.u64 	%p14, %rd110, 3;
	mov.b64 	%rd213, 0;
	@%p14 bra 	$L__BB23_10;
	and.b64  	%rd213, %rd10, -4;
	neg.s64 	%rd13, %rd213;
	shl.b64 	%rd113, %rd3, 12;
	shl.b64 	%rd14, %rd208, 11;
	add.s64 	%rd15, %rd113, %rd14;
	mad.lo.s64 	%rd16, %rd3, 6144, %rd14;
	shl.b64 	%rd17, %rd4, 11;
	mov.b64 	%rd199, 0;
	mov.b64 	%rd198, 6144;
	mov.u32 	%r243, smem;
	mov.u32 	%r247, _ZZ13tma_bw_kernelILi32ELi2048EEvPKhPymE7bwd_bar;
	mov.u32 	%r248, _ZZ13tma_bw_kernelILi32ELi2048EEvPKhPymE7fwd_bar;
	mov.u64 	%rd197, %rd63;
$L__BB23_9:
	add.s64 	%rd150, %rd198, -6144;
	and.b64  	%rd151, %rd150, 57344;
	cvt.u64.u32 	%rd152, %r243;
	cvta.shared.u64 	%rd153, %rd152;
	add.s64 	%rd115, %rd153, %rd151;
	add.s64 	%rd117, %rd197, %rd14;
	and.b64  	%rd154, %rd199, 32;
	setp.eq.s64 	%p15, %rd154, 0;
	selp.u32 	%r228, 1, 0, %p15;
	cvt.u32.u64 	%r244, %rd199;
	shl.b32 	%r245, %r244, 3;
	and.b32  	%r246, %r245, 224;
	add.s32 	%r227, %r247, %r246;
	// begin inline asm
	{
.reg .pred                P1;
LAB_WAIT:
mbarrier.try_wait.parity.shared::cta.b64 P1, [%r227], %r228;
@P1                       bra.uni DONE;
bra.uni                   LAB_WAIT;
DONE:
}

	// end inline asm
	shl.b64 	%rd155, %rd199, 3;
	and.b64  	%rd156, %rd155, 224;
	cvt.u64.u32 	%rd157, %r248;
	cvta.shared.u64 	%rd158, %rd157;
	add.s64 	%rd119, %rd158, %rd156;
	add.s32 	%r229, %r248, %r246;
	mov.b32 	%r242, 2048;
	// begin inline asm
	mbarrier.arrive.expect_tx.shared::cta.b64 _, [%r229], %r242;

	// end inline asm
	// begin inline asm
	cvta.to.shared.u64 %rd114, %rd115;
	// end inline asm
	// begin inline asm
	cvta.to.global.u64 %rd116, %rd117;
	// end inline asm
	// begin inline asm
	cvta.to.shared.u64 %rd118, %rd119;
	// end inline asm
	// begin inline asm
	cp.async.bulk.shared::cta.global.mbarrier::complete_tx::bytes [%rd114], [%rd116], 2048, [%rd118];
	// end inline asm
	add.s64 	%rd159, %rd208, %rd3;
	add.s64 	%rd160, %rd199, 1;
	add.s64 	%rd161, %rd198, -4096;
	and.b64  	%rd162, %rd161, 59392;
	add.s64 	%rd124, %rd153, %rd162;
	add.s64 	%rd126, %rd197, %rd17;
	and.b64  	%rd163, %rd160, 32;
	setp.eq.s64 	%p16, %rd163, 0;
	selp.u32 	%r232, 1, 0, %p16;
	cvt.u32.u64 	%r249, %rd160;
	shl.b32 	%r250, %r249, 3;
	and.b32  	%r251, %r250, 232;
	add.s32 	%r231, %r247, %r251;
	// begin inline asm
	{
.reg .pred                P1;
LAB_WAIT:
mbarrier.try_wait.parity.shared::cta.b64 P1, [%r231], %r232;
@P1                       bra.uni DONE;
bra.uni                   LAB_WAIT;
DONE:
}

	// end inline asm
	shl.b64 	%rd164, %rd160, 3;
	and.b64  	%rd165, %rd164, 232;
	add.s64 	%rd128, %rd158, %rd165;
	add.s32 	%r233, %r248, %r251;
	// begin inline asm
	mbarrier.arrive.expect_tx.shared::cta.b64 _, [%r233], %r242;

	// end inline asm
	// begin inline asm
	cvta.to.shared.u64 %rd123, %rd124;
	// end inline asm
	// begin inline asm
	cvta.to.global.u64 %rd125, %rd126;
	// end inline asm
	// begin inline asm
	cvta.to.shared.u64 %rd127, %rd128;
	// end inline asm
	// begin inline asm
	cp.async.bulk.shared::cta.global.mbarrier::complete_tx::bytes [%rd123], [%rd125], 2048, [%rd127];
	// end inline asm
	add.s64 	%rd166, %rd159, %rd3;
	add.s64 	%rd167, %rd199, 2;
	add.s64 	%rd168, %rd198, -2048;
	and.b64  	%rd169, %rd168, 61440;
	add.s64 	%rd133, %rd153, %rd169;
	add.s64 	%rd135, %rd197, %rd15;
	and.b64  	%rd170, %rd167, 32;
	setp.eq.s64 	%p17, %rd170, 0;
	selp.u32 	%r236, 1, 0, %p17;
	cvt.u32.u64 	%r252, %rd167;
	shl.b32 	%r253, %r252, 3;
	and.b32  	%r254, %r253, 240;
	add.s32 	%r235, %r247, %r254;
	// begin inline asm
	{
.reg .pred                P1;
LAB_WAIT:
mbarrier.try_wait.parity.shared::cta.b64 P1, [%r235], %r236;
@P1                       bra.uni DONE;
bra.uni                   LAB_WAIT;
DONE:
}

	// end inline asm
	shl.b64 	%rd171, %rd167, 3;
	and.b64  	%rd172, %rd171, 240;
	add.s64 	%rd137, %rd158, %rd172;
	add.s32 	%r237, %r248, %r254;
	// begin inline asm
	mbarrier.arrive.expect_tx.shared::cta.b64 _, [%r237], %r242;

	// end inline asm
	// begin inline asm
	cvta.to.shared.u64 %rd132, %rd133;
	// end inline asm
	// begin inline asm
	cvta.to.global.u64 %rd134, %rd135;
	// end inline asm
	// begin inline asm
	cvta.to.shared.u64 %rd136, %rd137;
	// end inline asm
	// begin inline asm
	cp.async.bulk.shared::cta.global.mbarrier::complete_tx::bytes [%rd132], [%rd134], 2048, [%rd136];
	// end inline asm
	add.s64 	%rd173, %rd166, %rd3;
	add.s64 	%rd174, %rd199, 3;
	and.b64  	%rd175, %rd198, 63488;
	add.s64 	%rd142, %rd153, %rd175;
	add.s64 	%rd144, %rd197, %rd16;
	and.b64  	%rd176, %rd174, 32;
	setp.eq.s64 	%p18, %rd176, 0;
	selp.u32 	%r240, 1, 0, %p18;
	add.s32 	%r239, %r231, 16;
	// begin inline asm
	{
.reg .pred                P1;
LAB_WAIT:
mbarrier.try_wait.parity.shared::cta.b64 P1, [%r239], %r240;
@P1                       bra.uni DONE;
bra.uni                   LAB_WAIT;
DONE:
}

	// end inline asm
	add.s64 	%rd146, %rd128, 16;
	add.s32 	%r241, %r233, 16;
	// begin inline asm
	mbarrier.arrive.expect_tx.shared::cta.b64 _, [%r241], %r242;

	// end inline asm
	// begin inline asm
	cvta.to.shared.u64 %rd141, %rd142;
	// end inline asm
	// begin inline asm
	cvta.to.global.u64 %rd143, %rd144;
	// end inline asm
	// begin inline asm
	cvta.to.shared.u64 %rd145, %rd146;
	// end inline asm
	// begin inline asm
	cp.async.bulk.shared::cta.global.mbarrier::complete_tx::bytes [%rd141], [%rd143], 2048, [%rd145];
	// end inline asm
	add.s64 	%rd208, %rd173, %rd3;
	add.s64 	%rd199, %rd199, 4;
	add.s64 	%rd177, %rd13, %rd199;
	add.s64 	%rd198, %rd198, 8192;
	shl.b64 	%rd178, %rd3, 13;
	add.s64 	%rd197, %rd197, %rd178;
	setp.eq.s64 	%p19, %rd177, 0;
	@%p19 bra 	$L__BB23_10;
	bra.uni 	$L__BB23_9;
$L__BB23_10:
	setp.eq.s64 	%p20, %rd209, 0;
	@%p20 bra 	$L__BB23_26;
	cvt.u32.u64 	%r255, %rd213;
	and.b32  	%r256, %r255, 31;
	mul.wide.u32 	%rd179, %r256, 8;
	mov.u32 	%r257, _ZZ13tma_bw_kernelILi32ELi2048EEvPKhPymE7fwd_bar;
	cvt.u64.u32 	%rd180, %r257;
	cvta.shared.u64 	%rd181, %rd180;
	add.s64 	%rd212, %rd181, %rd179;
	cvt.u16.u64 	%rs3, %rd213;
	and.b16  	%rs4, %rs3, 31;
	mul.wide.u16 	%r258, %rs4, 8;
	add.s32 	%r276, %r258, %r257;
	mov.u32 	%r259, _ZZ13tma_bw_kernelILi32ELi2048EEvPKhPymE7bwd_bar;
	add.s32 	%r275, %r258, %r259;
	shl.b64 	%rd211, %rd213, 11;
	shl.b64 	%rd182, %rd208, 11;
	add.s64 	%rd210, %rd63, %rd182;
	shl.b64 	%rd52, %rd3, 11;
	mov.u32 	%r264, smem;
$L__BB23_12:
	.pragma "nounroll";
	and.b64  	%rd192, %rd211, 63488;
	cvt.u64.u32 	%rd193, %r264;
	cvta.shared.u64 	%rd194, %rd193;
	add.s64 	%rd184, %rd194, %rd192;
	and.b64  	%rd195, %rd213, 32;
	setp.eq.s64 	%p21, %rd195, 0;
	selp.u32 	%r261, 1, 0, %p21;
	// begin inline asm
	{
.reg .pred                P1;
LAB_WAIT:
mbarrier.try_wait.parity.shared::cta.b64 P1, [%r275], %r261;
@P1                       bra.uni DONE;
bra.uni                   LAB_WAIT;
DONE:
}

	// end inline asm
	mov.b32 	%r263, 2048;
	// begin inline asm
	mbarrier.arrive.expect_tx.shared::cta.b64 _, [%r276], %r263;

	// end inline asm
	// begin inline asm
	cvta.to.shared.u64 %rd183, %rd184;
	// end inline asm
	// begin inline asm
	cvta.to.global.u64 %rd185, %rd210;
	// end inline asm
	// begin inline asm
	cvta.to.shared.u64 %rd187, %rd212;
	// end inline asm
	// begin inline asm
	cp.async.bulk.shared::cta.global.mbarrier::complete_tx::bytes [%rd183], [%rd185], 2048, [%rd187];
	// end inline asm
	add.s64 	%rd213, %rd213, 1;
	add.s64 	%rd212, %rd212, 8;
	add.s32 	%r276, %r276, 8;
	add.s32 	%r275, %r275, 8;
	add.s64 	%rd211, %rd211, 2048;
	add.s64 	%rd210, %rd210, %rd52;
	add.s64 	%rd209, %rd209, -1;
	setp.ne.s64 	%p22, %rd209, 0;
	@%p22 bra 	$L__BB23_12;
	bra.uni 	$L__BB23_26;
$L__BB23_13:
	setp.ne.s32 	%p3, %r1, 32;
	@%p3 bra 	$L__BB23_26;
	mov.u32 	%r156, %ctaid.x;
	cvt.u64.u32 	%rd26, %r156;
	setp.le.u64 	%p4, %rd1, %rd26;
	mov.b64 	%rd206, 0;
	@%p4 bra 	$L__BB23_25;
	mov.u32 	%r157, %nctaid.x;
	cvt.u64.u32 	%rd27, %r157;
	add.s64 	%rd67, %rd26, %rd27;
	max.u64 	%rd68, %rd1, %rd67;
	setp.lt.u64 	%p5, %rd67, %rd1;
	selp.u64 	%rd28, 1, 0, %p5;
	add.s64 	%rd69, %rd67, %rd28;
	sub.s64 	%rd29, %rd68, %rd69;
	and.b64  	%rd70, %rd29, -4294967296;
	setp.ne.s64 	%p6, %rd70, 0;
	@%p6 bra 	$L__BB23_17;
	cvt.u32.u64 	%r158, %rd27;
	cvt.u32.u64 	%r159, %rd29;
	div.u32 	%r160, %r159, %r158;
	cvt.u64.u32 	%rd201, %r160;
	bra.uni 	$L__BB23_18;
$L__BB23_17:
	div.u64 	%rd201, %rd29, %rd27;
$L__BB23_18:
	add.s64 	%rd72, %rd201, %rd28;
	add.s64 	%rd33, %rd72, 1;
	and.b64  	%rd204, %rd33, 3;
	setp.lt.u64 	%p7, %rd72, 3;
	mov.b32 	%r274, 0;
	mov.b64 	%rd203, 0;
	@%p7 bra 	$L__BB23_21;
	and.b64  	%rd203, %rd33, -4;
	neg.s64 	%rd36, %rd203;
	mov.b32 	%r274, 0;
	mov.b64 	%rd202, 0;
	mov.b32 	%r266, 1;
	mov.b32 	%r265, 6144;
	mov.u32 	%r178, smem;
	mov.u32 	%r184, _ZZ13tma_bw_kernelILi32ELi2048EEvPKhPymE7fwd_bar;
$L__BB23_20:
	add.s32 	%r174, %r266, -1;
	add.s32 	%r175, %r265, -2048;
	add.s32 	%r176, %r265, -6144;
	and.b32  	%r177, %r176, 57344;
	add.s32 	%r179, %r178, %r177;
	shr.u32 	%r180, %r174, 5;
	and.b32  	%r167, %r180, 1;
	cvt.u32.u64 	%r181, %rd202;
	shl.b32 	%r182, %r181, 3;
	and.b32  	%r183, %r182, 224;
	add.s32 	%r166, %r184, %r183;
	// begin inline asm
	{
.reg .pred                P1;
LAB_WAIT:
mbarrier.try_wait.parity.shared::cta.b64 P1, [%r166], %r167;
@P1                       bra.uni DONE;
bra.uni                   LAB_WAIT;
DONE:
}

	// end inline asm
	ld.shared.u32 	%r185, [%r179];
	add.s32 	%r186, %r185, %r274;
	shl.b64 	%rd86, %rd202, 3;
	and.b64  	%rd87, %rd86, 224;
	mov.u32 	%r187, _ZZ13tma_bw_kernelILi32ELi2048EEvPKhPymE7bwd_bar;
	cvt.u64.u32 	%rd88, %r187;
	cvta.shared.u64 	%rd89, %rd88;
	add.s64 	%rd75, %rd89, %rd87;
	// begin inline asm
	cvta.to.shared.u64 %rd74, %rd75;
	// end inline asm
	// begin inline asm
	mbarrier.arrive.shared::cta.b64 _, [%rd74];
	// end inline asm
	add.s64 	%rd90, %rd202, 1;
	add.s32 	%r188, %r266, 2;
	add.s32 	%r189, %r265, -4096;
	and.b32  	%r190, %r189, 59392;
	add.s32 	%r191, %r178, %r190;
	shr.u32 	%r192, %r266, 5;
	and.b32  	%r169, %r192, 1;
	cvt.u32.u64 	%r193, %rd90;
	shl.b32 	%r194, %r193, 3;
	and.b32  	%r195, %r194, 232;
	add.s32 	%r168, %r184, %r195;
	// begin inline asm
	{
.reg .pred                P1;
LAB_WAIT:
mbarrier.try_wait.parity.shared::cta.b64 P1, [%r168], %r169;
@P1                       bra.uni DONE;
bra.uni                   LAB_WAIT;
DONE:
}

	// end inline asm
	ld.shared.u32 	%r196, [%r191];
	add.s32 	%r197, %r196, %r186;
	shl.b64 	%rd91, %rd90, 3;
	and.b64  	%rd92, %rd91, 232;
	add.s64 	%rd78, %rd89, %rd92;
	// begin inline asm
	cvta.to.shared.u64 %rd77, %rd78;
	// end inline asm
	// begin inline asm
	mbarrier.arrive.shared::cta.b64 _, [%rd77];
	// end inline asm
	add.s64 	%rd93, %rd202, 2;
	add.s32 	%r198, %r266, 1;
	and.b32  	%r199, %r175, 61440;
	add.s32 	%r200, %r178, %r199;
	shr.u32 	%r201, %r198, 5;
	and.b32  	%r171, %r201, 1;
	cvt.u32.u64 	%r202, %rd93;
	shl.b32 	%r203, %r202, 3;
	and.b32  	%r204, %r203, 240;
	add.s32 	%r170, %r184, %r204;
	// begin inline asm
	{
.reg .pred                P1;
LAB_WAIT:
mbarrier.try_wait.parity.shared::cta.b64 P1, [%r170], %r171;
@P1                       bra.uni DONE;
bra.uni                   LAB_WAIT;
DONE:
}

	// end inline asm
	ld.shared.u32 	%r205, [%r200];
	add.s32 	%r206, %r205, %r197;
	shl.b64 	%rd94, %rd93, 3;
	and.b64  	%rd95, %rd94, 240;
	add.s64 	%rd81, %rd89, %rd95;
	// begin inline asm
	cvta.to.shared.u64 %rd80, %rd81;
	// end inline asm
	// begin inline asm
	mbarrier.arrive.shared::cta.b64 _, [%rd80];
	// end inline asm
	and.b32  	%r207, %r265, 63488;
	add.s32 	%r208, %r178, %r207;
	shr.u32 	%r209, %r188, 5;
	and.b32  	%r173, %r209, 1;
	add.s32 	%r172, %r168, 16;
	// begin inline asm
	{
.reg .pred                P1;
LAB_WAIT:
mbarrier.try_wait.parity.shared::cta.b64 P1, [%r172], %r173;
@P1                       bra.uni DONE;
bra.uni                   LAB_WAIT;
DONE:
}

	// end inline asm
	ld.shared.u32 	%r210, [%r208];
	add.s32 	%r274, %r210, %r206;
	add.s64 	%rd84, %rd78, 16;
	// begin inline asm
	cvta.to.shared.u64 %rd83, %rd84;
	// end inline asm
	// begin inline asm
	mbarrier.arrive.shared::cta.b64 _, [%rd83];
	// end inline asm
	add.s64 	%rd202, %rd202, 4;
	add.s64 	%rd96, %rd36, %rd202;
	add.s32 	%r266, %r266, 4;
	add.s32 	%r265, %r265, 8192;
	setp.ne.s64 	%p8, %rd96, 0;
	@%p8 bra 	$L__BB23_20;
$L__BB23_21:
	setp.eq.s64 	%p9, %rd204, 0;
	@%p9 bra 	$L__BB23_24;
	cvt.u32.u64 	%r271, %rd203;
	and.b32  	%r211, %r271, 31;
	mul.wide.u32 	%rd97, %r211, 8;
	mov.u32 	%r212, _ZZ13tma_bw_kernelILi32ELi2048EEvPKhPymE7bwd_bar;
	cvt.u64.u32 	%rd98, %r212;
	cvta.shared.u64 	%rd99, %rd98;
	add.s64 	%rd205, %rd99, %rd97;
	cvt.u16.u64 	%rs1, %rd203;
	and.b16  	%rs2, %rs1, 31;
	mul.wide.u16 	%r213, %rs2, 8;
	mov.u32 	%r214, _ZZ13tma_bw_kernelILi32ELi2048EEvPKhPymE7fwd_bar;
	add.s32 	%r272, %r213, %r214;
	shl.b32 	%r270, %r271, 11;
	mov.u32 	%r218, smem;
$L__BB23_23:
	.pragma "nounroll";
	and.b32  	%r217, %r270, 63488;
	add.s32 	%r219, %r218, %r217;
	shr.u32 	%r220, %r271, 5;
	and.b32  	%r216, %r220, 1;
	// begin inline asm
	{
.reg .pred                P1;
LAB_WAIT:
mbarrier.try_wait.parity.shared::cta.b64 P1, [%r272], %r216;
@P1                       bra.uni DONE;
bra.uni                   LAB_WAIT;
DONE:
}

	// end inline asm
	ld.shared.u32 	%r221, [%r219];
	add.s32 	%r274, %r221, %r274;
	// begin inline asm
	cvta.to.shared.u64 %rd100, %rd205;
	// end inline asm
	// begin inline asm
	mbarrier.arrive.shared::cta.b64 _, [%rd100];
	// end inline asm
	add.s64 	%rd205, %rd205, 8;
	add.s32 	%r272, %r272, 8;
	add.s32 	%r271, %r271, 1;
	add.s32 	%r270, %r270, 2048;
	add.s64 	%rd204, %rd204, -1;
	setp.ne.s64 	%p10, %rd204, 0;
	@%p10 bra 	$L__BB23_23;
$L__BB23_24:
	cvt.s64.s32 	%rd206, %r274;
$L__BB23_25:
	cvta.to.global.u64 	%rd103, %rd64;
	shl.b64 	%rd104, %rd26, 3;
	add.s64 	%rd105, %rd103, %rd104;
	st.global.u64 	[%rd105], %rd206;
$L__BB23_26:
	ret;

}
	// .globl	_Z13tma_bw_kernelILi1ELi4096EEvPKhPym
.visible .entry _Z13tma_bw_kernelILi1ELi4096EEvPKhPym(
	.param .u64 .ptr .align 1 _Z13tma_bw_kernelILi1ELi4096EEvPKhPym_param_0,
	.param .u64 .ptr .align 1 _Z13tma_bw_kernelILi1ELi4096EEvPKhPym_param_1,
	.param .u64 _Z13tma_bw_kernelILi1ELi4096EEvPKhPym_param_2
)
{
	.reg .pred 	%p<18>;
	.reg .b32 	%r<82>;
	.reg .b64 	%rd<152>;
	// demoted variable
	.shared .align 8 .b8 _ZZ13tma_bw_kernelILi1ELi4096EEvPKhPymE7fwd_bar[8];
	// demoted variable
	.shared .align 8 .b8 _ZZ13tma_bw_kernelILi1ELi4096EEvPKhPymE7bwd_bar[8];
	ld.param.u64 	%rd48, [_Z13tma_bw_kernelILi1ELi4096EEvPKhPym_param_0];
	ld.param.u64 	%rd49, [_Z13tma_bw_kernelILi1ELi4096EEvPKhPym_param_1];
	ld.param.u64 	%rd50, [_Z13tma_bw_kernelILi1ELi4096EEvPKhPym_param_2];
	mov.u32 	%r1, %tid.x;
	setp.ne.s32 	%p1, %r1, 0;
	@%p1 bra 	$L__BB24_2;
	mov.u32 	%r15, _ZZ13tma_bw_kernelILi1ELi4096EEvPKhPymE7fwd_bar;
	mov.b32 	%r18, 1;
	// begin inline asm
	mbarrier.init.shared::cta.b64 [%r15], %r18;

	// end inline asm
	mov.u32 	%r17, _ZZ13tma_bw_kernelILi1ELi4096EEvPKhPymE7bwd_bar;
	// begin inline asm
	mbarrier.init.shared::cta.b64 [%r17], %r18;

	// end inline asm
$L__BB24_2:
	setp.ne.s32 	%p2, %r1, 0;
	bar.sync 	0;
	shr.u64 	%rd1, %rd50, 12;
	@%p2 bra 	$L__BB24_13;
	mov.u32 	%r47, %ctaid.x;
	cvt.u64.u32 	%rd149, %r47;
	setp.le.u64 	%p11, %rd1, %rd149;
	@%p11 bra 	$L__BB24_26;
	mov.u32 	%r48, %nctaid.x;
	cvt.u64.u32 	%rd3, %r48;
	add.s64 	%rd78, %rd149, %rd3;
	max.u64 	%rd79, %rd1, %rd78;
	setp.lt.u64 	%p12, %rd78, %rd1;
	selp.u64 	%rd4, 1, 0, %p12;
	add.s64 	%rd80, %rd78, %rd4;
	sub.s64 	%rd5, %rd79, %rd80;
	and.b64  	%rd81, %rd5, -4294967296;
	setp.ne.s64 	%p13, %rd81, 0;
	@%p13 bra 	$L__BB24_6;
	cvt.u32.u64 	%r49, %rd3;
	cvt.u32.u64 	%r50, %rd5;
	div.u32 	%r51, %r50, %r49;
	cvt.u64.u32 	%rd139, %r51;
	bra.uni 	$L__BB24_7;
$L__BB24_6:
	div.u64 	%rd139, %rd5, %rd3;
$L__BB24_7:
	add.s64 	%rd83, %rd139, %rd4;
	add.s64 	%rd9, %rd83, 1;
	and.b64  	%rd150, %rd9, 3;
	setp.lt.u64 	%p14, %rd83, 3;
	mov.b64 	%rd148, 0;
	@%p14 bra 	$L__BB24_10;
	and.b64  	%rd148, %rd9, -4;
	shl.b64 	%rd84, %rd3, 13;
	add.s64 	%rd12, %rd48, %rd84;
	shl.b64 	%rd140, %rd149, 12;
	shl.b64 	%rd14, %rd3, 14;
	mad.lo.s64 	%rd15, %rd3, 12288, %rd48;
	shl.b64 	%rd85, %rd3, 12;
	add.s64 	%rd16, %rd48, %rd85;
	mov.u32 	%r52, _ZZ13tma_bw_kernelILi1ELi4096EEvPKhPymE7bwd_bar;
	mov.u32 	%r54, _ZZ13tma_bw_kernelILi1ELi4096EEvPKhPymE7fwd_bar;
	mov.u32 	%r68, smem;
	mov.u64 	%rd141, %rd148;
$L__BB24_9:
	add.s64 	%rd89, %rd48, %rd140;
	mov.b32 	%r61, 1;
	// begin inline asm
	{
.reg .pred                P1;
LAB_WAIT:
mbarrier.try_wait.parity.shared::cta.b64 P1, [%r52], %r61;
@P1                       bra.uni DONE;
bra.uni                   LAB_WAIT;
DONE:
}

	// end inline asm
	mov.b32 	%r67, 4096;
	// begin inline asm
	mbarrier.arrive.expect_tx.shared::cta.b64 _, [%r54], %r67;

	// end inline asm
	cvt.u64.u32 	%rd122, %r68;
	cvta.shared.u64 	%rd87, %rd122;
	// begin inline asm
	cvta.to.shared.u64 %rd86, %rd87;
	// end inline asm
	// begin inline asm
	cvta.to.global.u64 %rd88, %rd89;
	// end inline asm
	cvt.u64.u32 	%rd123, %r54;
	cvta.shared.u64 	%rd91, %rd123;
	// begin inline asm
	cvta.to.shared.u64 %rd90, %rd91;
	// end inline asm
	// begin inline asm
	cp.async.bulk.shared::cta.global.mbarrier::complete_tx::bytes [%rd86], [%rd88], 4096, [%rd90];
	// end inline asm
	add.s64 	%rd124, %rd149, %rd3;
	add.s64 	%rd98, %rd16, %rd140;
	mov.b32 	%r65, 0;
	// begin inline asm
	{
.reg .pred                P1;
LAB_WAIT:
mbarrier.try_wait.parity.shared::cta.b64 P1, [%r52], %r65;
@P1                       bra.uni DONE;
bra.uni                   LAB_WAIT;
DONE:
}

	// end inline asm
	// begin inline asm
	mbarrier.arrive.expect_tx.shared::cta.b64 _, [%r54], %r67;

	// end inline asm
	// begin inline asm
	cvta.to.shared.u64 %rd95, %rd87;
	// end inline asm
	// begin inline asm
	cvta.to.global.u64 %rd97, %rd98;
	// end inline asm
	// begin inline asm
	cvta.to.shared.u64 %rd99, %rd91;
	// end inline asm
	// begin inline asm
	cp.async.bulk.shared::cta.global.mbarrier::complete_tx::bytes [%rd95], [%rd97], 4096, [%rd99];
	// end inline asm
	add.s64 	%rd125, %rd124, %rd3;
	add.s64 	%rd107, %rd12, %rd140;
	// begin inline asm
	{
.reg .pred                P1;
LAB_WAIT:
mbarrier.try_wait.parity.shared::cta.b64 P1, [%r52], %r61;
@P1                       bra.uni DONE;
bra.uni                   LAB_WAIT;
DONE:
}

	// end inline asm
	// begin inline asm
	mbarrier.arrive.expect_tx.shared::cta.b64 _, [%r54], %r67;

	// end inline asm
	// begin inline asm
	cvta.to.shared.u64 %rd104, %rd87;
	// end inline asm
	// begin inline asm
	cvta.to.global.u64 %rd106, %rd107;
	// end inline asm
	// begin inline asm
	cvta.to.shared.u64 %rd108, %rd91;
	// end inline asm
	// begin inline asm
	cp.async.bulk.shared::cta.global.mbarrier::complete_tx::bytes [%rd104], [%rd106], 4096, [%rd108];
	// end inline asm
	add.s64 	%rd126, %rd125, %rd3;
	add.s64 	%rd116, %rd15, %rd140;
	// begin inline asm
	{
.reg .pred                P1;
LAB_WAIT:
mbarrier.try_wait.parity.shared::cta.b64 P1, [%r52], %r65;
@P1                       bra.uni DONE;
bra.uni                   LAB_WAIT;
DONE:
}

	// end inline asm
	// begin inline asm
	mbarrier.arrive.expect_tx.shared::cta.b64 _, [%r54], %r67;

	// end inline asm
	// begin inline asm
	cvta.to.shared.u64 %rd113, %rd87;
	// end inline asm
	// begin inline asm
	cvta.to.global.u64 %rd115, %rd116;
	// end inline asm
	// begin inline asm
	cvta.to.shared.u64 %rd117, %rd91;
	// end inline asm
	// begin inline asm
	cp.async.bulk.shared::cta.global.mbarrier::complete_tx::bytes [%rd113], [%rd115], 4096, [%rd117];
	// end inline asm
	add.s64 	%rd149, %rd126, %rd3;
	add.s64 	%rd141, %rd141, -4;
	add.s64 	%rd140, %rd140, %rd14;
	setp.eq.s64 	%p15, %rd141, 0;
	@%p15 bra 	$L__BB24_10;
	bra.uni 	$L__BB24_9;
$L__BB24_10:
	setp.eq.s64 	%p16, %rd150, 0;
	@%p16 bra 	$L__BB24_26;
	cvt.u32.u64 	%r81, %rd148;
	shl.b64 	%rd127, %rd149, 12;
	add.s64 	%rd151, %rd48, %rd127;
	shl.b64 	%rd43, %rd3, 12;
	mov.u32 	%r69, _ZZ13tma_bw_kernelILi1ELi4096EEvPKhPymE7bwd_bar;
	mov.u32 	%r71, _ZZ13tma_bw_kernelILi1ELi4096EEvPKhPymE7fwd_bar;
	mov.u32 	%r74, smem;
	cvt.u64.u32 	%rd137, %r74;
$L__BB24_12:
	.pragma "nounroll";
	not.b32 	%r73, %r81;
	and.b32  	%r70, %r73, 1;
	// begin inline asm
	{
.reg .pred                P1;
LAB_WAIT:
mbarrier.try_wait.parity.shared::cta.b64 P1, [%r69], %r70;
@P1                       bra.uni DONE;
bra.uni                   LAB_WAIT;
DONE:
}

	// end inline asm
	mov.b32 	%r72, 4096;
	// begin inline asm
	mbarrier.arrive.expect_tx.shared::cta.b64 _, [%r71], %r72;

	// end inline asm
	cvta.shared.u64 	%rd129, %rd137;
	// begin inline asm
	cvta.to.shared.u64 %rd128, %rd129;
	// end inline asm
	// begin inline asm
	cvta.to.global.u64 %rd130, %rd151;
	// end inline asm
	cvt.u64.u32 	%rd138, %r71;
	cvta.shared.u64 	%rd133, %rd138;
	// begin inline asm
	cvta.to.shared.u64 %rd132, %rd133;
	// end inline asm
	// begin inline asm
	cp.async.bulk.shared::cta.global.mbarrier::complete_tx::bytes [%rd128], [%rd130], 4096, [%rd132];
	// end inline asm
	add.s32 	%r81, %r81, 1;
	add.s64 	%rd151, %rd151, %rd43;
	add.s64 	%rd150, %rd150, -1;
	setp.ne.s64 	%p17, %rd150, 0;
	@%p17 bra 	$L__BB24_12;
	bra.uni 	$L__BB24_26;
$L__BB24_13:
	setp.ne.s32 	%p3, %r1, 32;
	@%p3 bra 	$L__BB24_26;
	mov.u32 	%r19, %ctaid.x;
	cvt.u64.u32 	%rd23, %r19;
	setp.le.u64 	%p4, %rd1, %rd23;
	mov.b64 	%rd147, 0;
	@%p4 bra 	$L__BB24_25;
	mov.u32 	%r20, %nctaid.x;
	cvt.u64.u32 	%rd24, %r20;
	add.s64 	%rd52, %rd23, %rd24;
	max.u64 	%rd53, %rd1, %rd52;
	setp.lt.u64 	%p5, %rd52, %rd1;
	selp.u64 	%rd25, 1, 0, %p5;
	add.s64 	%rd54, %rd52, %rd25;
	sub.s64 	%rd26, %rd53, %rd54;
	and.b64  	%rd55, %rd26, -4294967296;
	setp.ne.s64 	%p6, %rd55, 0;
	@%p6 bra 	$L__BB24_17;
	cvt.u32.u64 	%r21, %rd24;
	cvt.u32.u64 	%r22, %rd26;
	div.u32 	%r23, %r22, %r21;
	cvt.u64.u32 	%rd143, %r23;
	bra.uni 	$L__BB24_18;
$L__BB24_17:
	div.u64 	%rd143, %rd26, %rd24;
$L__BB24_18:
	add.s64 	%rd57, %rd143, %rd25;
	add.s64 	%rd30, %rd57, 1;
	and.b64  	%rd146, %rd30, 3;
	setp.lt.u64 	%p7, %rd57, 3;
	mov.b32 	%r80, 0;
	mov.b64 	%rd145, 0;
	@%p7 bra 	$L__BB24_21;
	and.b64  	%rd145, %rd30, -4;
	mov.b32 	%r80, 0;
	mov.u32 	%r27, _ZZ13tma_bw_kernelILi1ELi4096EEvPKhPymE7fwd_bar;
	mov.u32 	%r37, _ZZ13tma_bw_kernelILi1ELi4096EEvPKhPymE7bwd_bar;
	mov.u64 	%rd144, %rd145;
$L__BB24_20:
	mov.b32 	%r32, 0;
	// begin inline asm
	{
.reg .pred                P1;
LAB_WAIT:
mbarrier.try_wait.parity.shared::cta.b64 P1, [%r27], %r32;
@P1                       bra.uni DONE;
bra.uni                   LAB_WAIT;
DONE:
}

	// end inline asm
	ld.shared.u32 	%r35, [smem];
	add.s32 	%r36, %r35, %r80;
	cvt.u64.u32 	%rd70, %r37;
	cvta.shared.u64 	%rd59, %rd70;
	// begin inline asm
	cvta.to.shared.u64 %rd58, %rd59;
	// end inline asm
	// begin inline asm
	mbarrier.arrive.shared::cta.b64 _, [%rd58];
	// end inline asm
	mov.b32 	%r34, 1;
	// begin inline asm
	{
.reg .pred                P1;
LAB_WAIT:
mbarrier.try_wait.parity.shared::cta.b64 P1, [%r27], %r34;
@P1                       bra.uni DONE;
bra.uni                   LAB_WAIT;
DONE:
}

	// end inline asm
	ld.shared.u32 	%r38, [smem];
	add.s32 	%r39, %r38, %r36;
	// begin inline asm
	cvta.to.shared.u64 %rd61, %rd59;
	// end inline asm
	// begin inline asm
	mbarrier.arrive.shared::cta.b64 _, [%rd61];
	// end inline asm
	// begin inline asm
	{
.reg .pred                P1;
LAB_WAIT:
mbarrier.try_wait.parity.shared::cta.b64 P1, [%r27], %r32;
@P1                       bra.uni DONE;
bra.uni                   LAB_WAIT;
DONE:
}

	// end inline asm
	ld.shared.u32 	%r40, [smem];
	add.s32 	%r41, %r40, %r39;
	// begin inline asm
	cvta.to.shared.u64 %rd64, %rd59;
	// end inline asm
	// begin inline asm
	mbarrier.arrive.shared::cta.b64 _, [%rd64];
	// end inline asm
	// begin inline asm
	{
.reg .pred                P1;
LAB_WAIT:
mbarrier.try_wait.parity.shared::cta.b64 P1, [%r27], %r34;
@P1                       bra.uni DONE;
bra.uni                   LAB_WAIT;
DONE:
}

	// end inline asm
	ld.shared.u32 	%r42, [smem];
	add.s32 	%r80, %r42, %r41;
	// begin inline asm
	cvta.to.shared.u64 %rd67, %rd59;
	// end inline asm
	// begin inline asm
	mbarrier.arrive.shared::cta.b64 _, [%rd67];
	// end inline asm
	add.s64 	%rd144, %rd144, -4;
	setp.ne.s64 	%p8, %rd144, 0;
	@%p8 bra 	$L__BB24_20;
$L__BB24_21:
	setp.eq.s64 	%p9, %rd146, 0;
	@%p9 bra 	$L__BB24_24;
	cvt.u32.u64 	%r78, %rd145;
	mov.u32 	%r43, _ZZ13tma_bw_kernelILi1ELi4096EEvPKhPymE7fwd_bar;
	mov.u32 	%r46, _ZZ13tma_bw_kernelILi1ELi4096EEvPKhPymE7bwd_bar;
	cvt.u64.u32 	%rd74, %r46;
$L__BB24_23:
	.pragma "nounroll";
	and.b32  	%r44, %r78, 1;
	// begin inline asm
	{
.reg .pred                P1;
LAB_WAIT:
mbarrier.try_wait.parity.shared::cta.b64 P1, [%r43], %r44;
@P1                       bra.uni DONE;
bra.uni                   LAB_WAIT;
DONE:
}

	// end inline asm
	ld.shared.u32 	%r45, [smem];
	add.s32 	%r80, %r45, %r80;
	cvta.shared.u64 	%rd72, %rd74;
	// begin inline asm
	cvta.to.shared.u64 %rd71, %rd72;
	// end inline asm
	// begin inline asm
	mbarrier.arrive.shared::cta.b64 _, [%rd71];
	// end inline asm
	add.s32 	%r78, %r78, 1;
	add.s64 	%rd146, %rd146, -1;
	setp.ne.s64 	%p10, %rd146, 0;
	@%p10 bra 	$L__BB24_23;
$L__BB24_24:
	cvt.s64.s32 	%rd147, %r80;
$L__BB24_25:
	cvta.to.global.u64 	%rd75, %rd49;
	shl.b64 	%rd76, %rd23, 3;
	add.s64 	%rd77, %rd75, %rd76;
	st.global.u64 	[%rd77], %rd147;
$L__BB24_26:
	ret;

}
	// .globl	_Z13tma_bw_kernelILi2ELi4096EEvPKhPym
.visible .entry _Z13tma_bw_kernelILi2ELi4096EEvPKhPym(
	.param .u64 .ptr .align 1 _Z13tma_bw_kernelILi2ELi4096EEvPKhPym_param_0,
	.param .u64 .ptr .align 1 _Z13tma_bw_kernelILi2ELi4096EEvPKhPym_param_1,
	.param .u64 _Z13tma_bw_kernelILi2ELi4096EEvPKhPym_param_2
)
{
	.reg .pred 	%p<19>;
	.reg .b32 	%r<95>;
	.reg .b64 	%rd<171>;
	// demoted variable
	.shared .align 8 .b8 _ZZ13tma_bw_kernelILi2ELi4096EEvPKhPymE7fwd_bar[16];
	// demoted variable
	.shared .align 8 .b8 _ZZ13tma_bw_kernelILi2ELi4096EEvPKhPymE7bwd_bar[16];
	ld.param.u64 	%rd55, [_Z13tma_bw_kernelILi2ELi4096EEvPKhPym_param_0];
	ld.param.u64 	%rd56, [_Z13tma_bw_kernelILi2ELi4096EEvPKhPym_param_1];
	ld.param.u64 	%rd57, [_Z13tma_bw_kernelILi2ELi4096EEvPKhPym_param_2];
	mov.u32 	%r1, %tid.x;
	setp.ne.s32 	%p1, %r1, 0;
	@%p1 bra 	$L__BB25_2;
	mov.u32 	%r12, _ZZ13tma_bw_kernelILi2ELi4096EEvPKhPymE7fwd_bar;
	mov.b32 	%r19, 1;
	// begin inline asm
	mbarrier.init.shared::cta.b64 [%r12], %r19;

	// end inline asm
	mov.u32 	%r14, _ZZ13tma_bw_kernelILi2ELi4096EEvPKhPymE7bwd_bar;
	// begin inline asm
	mbarrier.init.shared::cta.b64 [%r14], %r19;

	// end inline asm
	add.s32 	%r16, %r12, 8;
	// begin inline asm
	mbarrier.init.shared::cta.b64 [%r16], %r19;

	// end inline asm
	add.s32 	%r18, %r14, 8;
	// begin inline asm
	mbarrier.init.shared::cta.b64 [%r18], %r19;

	// end inline asm
$L__BB25_2:
	setp.ne.s32 	%p2, %r1, 0;
	bar.sync 	0;
	shr.u64 	%rd1, %rd57, 12;
	@%p2 bra 	$L__BB25_13;
	mov.u32 	%r57, %ctaid.x;
	cvt.u64.u32 	%rd166, %r57;
	setp.le.u64 	%p11, %rd1, %rd166;
	@%p11 bra 	$L__BB25_26;
	mov.u32 	%r58, %nctaid.x;
	cvt.u64.u32 	%rd3, %r58;
	add.s64 	%rd88, %rd166, %rd3;
	max.u64 	%rd89, %rd1, %rd88;
	setp.lt.u64 	%p12, %rd88, %rd1;
	selp.u64 	%rd4, 1, 0, %p12;
	add.s64 	%rd90, %rd88, %rd4;
	sub.s64 	%rd5, %rd89, %rd90;
	and.b64  	%rd91, %rd5, -4294967296;
	setp.ne.s64 	%p13, %rd91, 0;
	@%p13 bra 	$L__BB25_6;
	cvt.u32.u64 	%r59, %rd3;
	cvt.u32.u64 	%r60, %rd5;
	div.u32 	%r61, %r60, %r59;
	cvt.u64.u32 	%rd155, %r61;
	bra.uni 	$L__BB25_7;
$L__BB25_6:
	div.u64 	%rd155, %rd5, %rd3;
$L__BB25_7:
	add.s64 	%rd93, %rd155, %rd4;
	add.s64 	%rd9, %rd93, 1;
	and.b64  	%rd167, %rd9, 3;
	setp.lt.u64 	%p14, %rd93, 3;
	mov.b64 	%rd170, 0;
	@%p14 bra 	$L__BB25_10;
	and.b64  	%rd170, %rd9, -4;
	shl.b64 	%rd94, %rd3, 13;
	add.s64 	%rd12, %rd55, %rd94;
	shl.b64 	%rd156, %rd166, 12;
	shl.b64 	%rd14, %rd3, 14;
	mad.lo.s64 	%rd15, %rd3, 12288, %rd55;
	shl.b64 	%rd95, %rd3, 12;
	add.s64 	%rd16, %rd55, %rd95;
	mov.u32 	%r62, _ZZ13tma_bw_kernelILi2ELi4096EEvPKhPymE7bwd_bar;
	mov.u32 	%r64, _ZZ13tma_bw_kernelILi2ELi4096EEvPKhPymE7fwd_bar;
	mov.u32 	%r78, smem;
	add.s32 	%r74, %r62, 8;
	add.s32 	%r76, %r64, 8;
	mov.u64 	%rd157, %rd170;
$L__BB25_9:
	add.s64 	%rd99, %rd55, %rd156;
	mov.b32 	%r67, 1;
	// begin inline asm
	{
.reg .pred                P1;
LAB_WAIT:
mbarrier.try_wait.parity.shared::cta.b64 P1, [%r62], %r67;
@P1                       bra.uni DONE;
bra.uni                   LAB_WAIT;
DONE:
}

	// end inline asm
	mov.b32 	%r77, 4096;
	// begin inline asm
	mbarrier.arrive.expect_tx.shared::cta.b64 _, [%r64], %r77;

	// end inline asm
	cvt.u64.u32 	%rd132, %r78;
	cvta.shared.u64 	%rd97, %rd132;
	// begin inline asm
	cvta.to.shared.u64 %rd96, %rd97;
	// end inline asm
	// begin inline asm
	cvta.to.global.u64 %rd98, %rd99;
	// end inline asm
	cvt.u64.u32 	%rd133, %r64;
	cvta.shared.u64 	%rd101, %rd133;
	// begin inline asm
	cvta.to.shared.u64 %rd100, %rd101;
	// end inline asm
	// begin inline asm
	cp.async.bulk.shared::cta.global.mbarrier::complete_tx::bytes [%rd96], [%rd98], 4096, [%rd100];
	// end inline asm
	add.s64 	%rd134, %rd166, %rd3;
	add.s64 	%rd108, %rd16, %rd156;
	// begin inline asm
	{
.reg .pred                P1;
LAB_WAIT:
mbarrier.try_wait.parity.shared::cta.b64 P1, [%r74], %r67;
@P1                       bra.uni DONE;
bra.uni                   LAB_WAIT;
DONE:
}

	// end inline asm
	// begin inline asm
	mbarrier.arrive.expect_tx.shared::cta.b64 _, [%r76], %r77;

	// end inline asm
	add.s64 	%rd124, %rd97, 4096;
	// begin inline asm
	cvta.to.shared.u64 %rd105, %rd124;
	// end inline asm
	// begin inline asm
	cvta.to.global.u64 %rd107, %rd108;
	// end inline asm
	add.s64 	%rd128, %rd101, 8;
	// begin inline asm
	cvta.to.shared.u64 %rd109, %rd128;
	// end inline asm
	// begin inline asm
	cp.async.bulk.shared::cta.global.mbarrier::complete_tx::bytes [%rd105], [%rd107], 4096, [%rd109];
	// end inline asm
	add.s64 	%rd135, %rd134, %rd3;
	add.s64 	%rd117, %rd12, %rd156;
	mov.b32 	%r75, 0;
	// begin inline asm
	{
.reg .pred                P1;
LAB_WAIT:
mbarrier.try_wait.parity.shared::cta.b64 P1, [%r62], %r75;
@P1                       bra.uni DONE;
bra.uni                   LAB_WAIT;
DONE:
}

	// end inline asm
	// begin inline asm
	mbarrier.arrive.expect_tx.shared::cta.b64 _, [%r64], %r77;

	// end inline asm
	// begin inline asm
	cvta.to.shared.u64 %rd114, %rd97;
	// end inline asm
	// begin inline asm
	cvta.to.global.u64 %rd116, %rd117;
	// end inline asm
	// begin inline asm
	cvta.to.shared.u64 %rd118, %rd101;
	// end inline asm
	// begin inline asm
	cp.async.bulk.shared::cta.global.mbarrier::complete_tx::bytes [%rd114], [%rd116], 4096, [%rd118];
	// end inline asm
	add.s64 	%rd136, %rd135, %rd3;
	add.s64 	%rd126, %rd15, %rd156;
	// begin inline asm
	{
.reg .pred                P1;
LAB_WAIT:
mbarrier.try_wait.parity.shared::cta.b64 P1, [%r74], %r75;
@P1                       bra.uni DONE;
bra.uni                   LAB_WAIT;
DONE:
}

	// end inline asm
	// begin inline asm
	mbarrier.arrive.expect_tx.shared::cta.b64 _, [%r76], %r77;

	// end inline asm
	// begin inline asm
	cvta.to.shared.u64 %rd123, %rd124;
	// end inline asm
	// begin inline asm
	cvta.to.global.u64 %rd125, %rd126;
	// end inline asm
	// begin inline asm
	cvta.to.shared.u64 %rd127, %rd128;
	// end inline asm
	// begin inline asm
	cp.async.bulk.shared::cta.global.mbarrier::complete_tx::bytes [%rd123], [%rd125], 4096, [%rd127];
	// end inline asm
	add.s64 	%rd166, %rd136, %rd3;
	add.s64 	%rd157, %rd157, -4;
	add.s64 	%rd156, %rd156, %rd14;
	setp.eq.s64 	%p15, %rd157, 0;
	@%p15 bra 	$L__BB25_10;
	bra.uni 	$L__BB25_9;
$L__BB25_10:
	setp.eq.s64 	%p16, %rd167, 0;
	@%p16 bra 	$L__BB25_26;
	shl.b64 	%rd169, %rd170, 12;
	shl.b64 	%rd137, %rd166, 12;
	add.s64 	%rd168, %rd55, %rd137;
	shl.b64 	%rd46, %rd3, 12;
	mov.u32 	%r83, smem;
	mov.u32 	%r87, _ZZ13tma_bw_kernelILi2ELi4096EEvPKhPymE7bwd_bar;
	mov.u32 	%r88, _ZZ13tma_bw_kernelILi2ELi4096EEvPKhPymE7fwd_bar;
$L__BB25_12:
	.pragma "nounroll";
	and.b64  	%rd147, %rd169, 4096;
	cvt.u64.u32 	%rd148, %r83;
	cvta.shared.u64 	%rd149, %rd148;
	add.s64 	%rd139, %rd149, %rd147;
	and.b64  	%rd150, %rd170, 2;
	setp.eq.s64 	%p17, %rd150, 0;
	selp.u32 	%r80, 1, 0, %p17;
	cvt.u32.u64 	%r84, %rd170;
	shl.b32 	%r85, %r84, 3;
	and.b32  	%r86, %r85, 8;
	add.s32 	%r79, %r87, %r86;
	// begin inline asm
	{
.reg .pred                P1;
LAB_WAIT:
mbarrier.try_wait.parity.shared::cta.b64 P1, [%r79], %r80;
@P1                       bra.uni DONE;
bra.uni                   LAB_WAIT;
DONE:
}

	// end inline asm
	shl.b64 	%rd151, %rd170, 3;
	and.b64  	%rd152, %rd151, 8;
	cvt.u64.u32 	%rd153, %r88;
	cvta.shared.u64 	%rd154, %rd153;
	add.s64 	%rd143, %rd154, %rd152;
	add.s32 	%r81, %r88, %r86;
	mov.b32 	%r82, 4096;
	// begin inline asm
	mbarrier.arrive.expect_tx.shared::cta.b64 _, [%r81], %r82;

	// end inline asm
	// begin inline asm
	cvta.to.shared.u64 %rd138, %rd139;
	// end inline asm
	// begin inline asm
	cvta.to.global.u64 %rd140, %rd168;
	// end inline asm
	// begin inline asm
	cvta.to.shared.u64 %rd142, %rd143;
	// end inline asm
	// begin inline asm
	cp.async.bulk.shared::cta.global.mbarrier::complete_tx::bytes [%rd138], [%rd140], 4096, [%rd142];
	// end inline asm
	add.s64 	%rd170, %rd170, 1;
	add.s64 	%rd169, %rd169, 4096;
	add.s64 	%rd168, %rd168, %rd46;
	add.s64 	%rd167, %rd167, -1;
	setp.ne.s64 	%p18, %rd167, 0;
	@%p18 bra 	$L__BB25_12;
	bra.uni 	$L__BB25_26;
$L__BB25_13:
	setp.ne.s32 	%p3, %r1, 32;
	@%p3 bra 	$L__BB25_26;
	mov.u32 	%r20, %ctaid.x;
	cvt.u64.u32 	%rd23, %r20;
	setp.le.u64 	%p4, %rd1, %rd23;
	mov.b64 	%rd164, 0;
	@%p4 bra 	$L__BB25_25;
	mov.u32 	%r21, %nctaid.x;
	cvt.u64.u32 	%rd24, %r21;
	add.s64 	%rd59, %rd23, %rd24;
	max.u64 	%rd60, %rd1, %rd59;
	setp.lt.u64 	%p5, %rd59, %rd1;
	selp.u64 	%rd25, 1, 0, %p5;
	add.s64 	%rd61, %rd59, %rd25;
	sub.s64 	%rd26, %rd60, %rd61;
	and.b64  	%rd62, %rd26, -4294967296;
	setp.ne.s64 	%p6, %rd62, 0;
	@%p6 bra 	$L__BB25_17;
	cvt.u32.u64 	%r22, %rd24;
	cvt.u32.u64 	%r23, %rd26;
	div.u32 	%r24, %r23, %r22;
	cvt.u64.u32 	%rd159, %r24;
	bra.uni 	$L__BB25_18;
$L__BB25_17:
	div.u64 	%rd159, %rd26, %rd24;
$L__BB25_18:
	add.s64 	%rd64, %rd159, %rd25;
	add.s64 	%rd30, %rd64, 1;
	and.b64  	%rd162, %rd30, 3;
	setp.lt.u64 	%p7, %rd64, 3;
	mov.b32 	%r94, 0;
	mov.b64 	%rd163, 0;
	@%p7 bra 	$L__BB25_21;
	and.b64  	%rd163, %rd30, -4;
	mov.b32 	%r94, 0;
	mov.u32 	%r28, _ZZ13tma_bw_kernelILi2ELi4096EEvPKhPymE7fwd_bar;
	mov.u32 	%r38, _ZZ13tma_bw_kernelILi2ELi4096EEvPKhPymE7bwd_bar;
	add.s32 	%r34, %r28, 8;
	mov.u64 	%rd160, %rd163;
$L__BB25_20:
	mov.b32 	%r31, 0;
	// begin inline asm
	{
.reg .pred                P1;
LAB_WAIT:
mbarrier.try_wait.parity.shared::cta.b64 P1, [%r28], %r31;
@P1                       bra.uni DONE;
bra.uni                   LAB_WAIT;
DONE:
}

	// end inline asm
	ld.shared.u32 	%r36, [smem];
	add.s32 	%r37, %r36, %r94;
	cvt.u64.u32 	%rd77, %r38;
	cvta.shared.u64 	%rd66, %rd77;
	// begin inline asm
	cvta.to.shared.u64 %rd65, %rd66;
	// end inline asm
	// begin inline asm
	mbarrier.arrive.shared::cta.b64 _, [%rd65];
	// end inline asm
	// begin inline asm
	{
.reg .pred                P1;
LAB_WAIT:
mbarrier.try_wait.parity.shared::cta.b64 P1, [%r34], %r31;
@P1                       bra.uni DONE;
bra.uni                   LAB_WAIT;
DONE:
}

	// end inline asm
	ld.shared.u32 	%r39, [smem+4096];
	add.s32 	%r40, %r39, %r37;
	add.s64 	%rd75, %rd66, 8;
	// begin inline asm
	cvta.to.shared.u64 %rd68, %rd75;
	// end inline asm
	// begin inline asm
	mbarrier.arrive.shared::cta.b64 _, [%rd68];
	// end inline asm
	mov.b32 	%r35, 1;
	// begin inline asm
	{
.reg .pred                P1;
LAB_WAIT:
mbarrier.try_wait.parity.shared::cta.b64 P1, [%r28], %r35;
@P1                       bra.uni DONE;
bra.uni                   LAB_WAIT;
DONE:
}

	// end inline asm
	ld.shared.u32 	%r41, [smem];
	add.s32 	%r42, %r41, %r40;
	// begin inline asm
	cvta.to.shared.u64 %rd71, %rd66;
	// end inline asm
	// begin inline asm
	mbarrier.arrive.shared::cta.b64 _, [%rd71];
	// end inline asm
	// begin inline asm
	{
.reg .pred                P1;
LAB_WAIT:
mbarrier.try_wait.parity.shared::cta.b64 P1, [%r34], %r35;
@P1                       bra.uni DONE;
bra.uni                   LAB_WAIT;
DONE:
}

	// end inline asm
	ld.shared.u32 	%r43, [smem+4096];
	add.s32 	%r94, %r43, %r42;
	// begin inline asm
	cvta.to.shared.u64 %rd74, %rd75;
	// end inline asm
	// begin inline asm
	mbarrier.arrive.shared::cta.b64 _, [%rd74];
	// end inline asm
	add.s64 	%rd160, %rd160, -4;
	setp.ne.s64 	%p8, %rd160, 0;
	@%p8 bra 	$L__BB25_20;
$L__BB25_21:
	setp.eq.s64 	%p9, %rd162, 0;
	@%p9 bra 	$L__BB25_24;
	cvt.u32.u64 	%r44, %rd163;
	shl.b32 	%r92, %r44, 12;
	mov.u32 	%r49, smem;
	mov.u32 	%r54, _ZZ13tma_bw_kernelILi2ELi4096EEvPKhPymE7fwd_bar;
	mov.u32 	%r56, _ZZ13tma_bw_kernelILi2ELi4096EEvPKhPymE7bwd_bar;
	cvt.u64.u32 	%rd83, %r56;
$L__BB25_23:
	.pragma "nounroll";
	cvt.u32.u64 	%r47, %rd163;
	and.b32  	%r48, %r92, 4096;
	add.s32 	%r50, %r49, %r48;
	shr.u32 	%r51, %r47, 1;
	and.b32  	%r46, %r51, 1;
	shl.b32 	%r52, %r47, 3;
	and.b32  	%r53, %r52, 8;
	add.s32 	%r45, %r54, %r53;
	// begin inline asm
	{
.reg .pred                P1;
LAB_WAIT:
mbarrier.try_wait.parity.shared::cta.b64 P1, [%r45], %r46;
@P1                       bra.uni DONE;
bra.uni                   LAB_WAIT;
DONE:
}

	// end inline asm
	ld.shared.u32 	%r55, [%r50];
	add.s32 	%r94, %r55, %r94;
	shl.b64 	%rd81, %rd163, 3;
	and.b64  	%rd82, %rd81, 8;
	cvta.shared.u64 	%rd84, %rd83;
	add.s64 	%rd79, %rd84, %rd82;
	// begin inline asm
	cvta.to.shared.u64 %rd78, %rd79;
	// end inline asm
	// begin inline asm
	mbarrier.arrive.shared::cta.b64 _, [%rd78];
	// end inline asm
	add.s64 	%rd163, %rd163, 1;
	add.s32 	%r92, %r92, 4096;
	add.s64 	%rd162, %rd162, -1;
	setp.ne.s64 	%p10, %rd162, 0;
	@%p10 bra 	$L__BB25_23;
$L__BB25_24:
	cvt.s64.s32 	%rd164, %r94;
$L__BB25_25:
	cvta.to.global.u64 	%rd85, %rd56;
	shl.b64 	%rd86, %rd23, 3;
	add.s64 	%rd87, %rd85, %rd86;
	st.global.u64 	[%rd87], %rd164;
$L__BB25_26:
	ret;

}
	// .globl	_Z13tma_bw_kernelILi4ELi4096EEvPKhPym
.visible .entry _Z13tma_bw_kernelILi4ELi4096EEvPKhPym(
	.param .u64 .ptr .align 1 _Z13tma_bw_kernelILi4ELi4096EEvPKhPym_param_0,
	.param .u64 .ptr .align 1 _Z13tma_bw_kernelILi4ELi4096EEvPKhPym_param_1,
	.param .u64 _Z13tma_bw_kernelILi4ELi4096EEvPKhPym_param_2
)
{
	.reg .pred 	%p<23>;
	.reg .b32 	%r<120>;
	.reg .b64 	%rd<179>;
	// demoted variable
	.shared .align 8 .b8 _ZZ13tma_bw_kernelILi4ELi4096EEvPKhPymE7fwd_bar[32];
	// demoted variable
	.shared .align 8 .b8 _ZZ13tma_bw_kernelILi4ELi4096EEvPKhPymE7bwd_bar[32];
	ld.param.u64 	%rd59, [_Z13tma_bw_kernelILi4ELi4096EEvPKhPym_param_0];
	ld.param.u64 	%rd60, [_Z13tma_bw_kernelILi4ELi4096EEvPKhPym_param_1];
	ld.param.u64 	%rd61, [_Z13tma_bw_kernelILi4ELi4096EEvPKhPym_param_2];
	mov.u32 	%r1, %tid.x;
	setp.ne.s32 	%p1, %r1, 0;
	@%p1 bra 	$L__BB26_2;
	mov.u32 	%r23, _ZZ13tma_bw_kernelILi4ELi4096EEvPKhPymE7fwd_bar;
	mov.b32 	%r38, 1;
	// begin inline asm
	mbarrier.init.shared::cta.b64 [%r23], %r38;

	// end inline asm
	mov.u32 	%r25, _ZZ13tma_bw_kernelILi4ELi4096EEvPKhPymE7bwd_bar;
	// begin inline asm
	mbarrier.init.shared::cta.b64 [%r25], %r38;

	// end inline asm
	add.s32 	%r27, %r23, 8;
	// begin inline asm
	mbarrier.init.shared::cta.b64 [%r27], %r38;

	// end inline asm
	add.s32 	%r29, %r25, 8;
	// begin inline asm
	mbarrier.init.shared::cta.b64 [%r29], %r38;

	// end inline asm
	add.s32 	%r31, %r23, 16;
	// begin inline asm
	mbarrier.init.shared::cta.b64 [%r31], %r38;

	// end inline asm
	add.s32 	%r33, %r25, 16;
	// begin inline asm
	mbarrier.init.shared::cta.b64 [%r33], %r38;

	// end inline asm
	add.s32 	%r35, %r23, 24;
	// begin inline asm
	mbarrier.init.shared::cta.b64 [%r35], %r38;

	// end inline asm
	add.s32 	%r37, %r25, 24;
	// begin inline asm
	mbarrier.init.shared::cta.b64 [%r37], %r38;

	// end inline asm
$L__BB26_2:
	setp.ne.s32 	%p2, %r1, 0;
	bar.sync 	0;
	shr.u64 	%rd1, %rd61, 12;
	@%p2 bra 	$L__BB26_13;
	mov.u32 	%r80, %ctaid.x;
	cvt.u64.u32 	%rd173, %r80;
	setp.le.u64 	%p11, %rd1, %rd173;
	@%p11 bra 	$L__BB26_26;
	mov.u32 	%r81, %nctaid.x;
	cvt.u64.u32 	%rd3, %r81;
	add.s64 	%rd4, %rd173, %rd3;
	max.u64 	%rd90, %rd1, %rd4;
	setp.lt.u64 	%p12, %rd4, %rd1;
	selp.u64 	%rd5, 1, 0, %p12;
	add.s64 	%rd91, %rd4, %rd5;
	sub.s64 	%rd6, %rd90, %rd91;
	and.b64  	%rd92, %rd6, -4294967296;
	setp.ne.s64 	%p13, %rd92, 0;
	@%p13 bra 	$L__BB26_6;
	cvt.u32.u64 	%r82, %rd3;
	cvt.u32.u64 	%r83, %rd6;
	div.u32 	%r84, %r83, %r82;
	cvt.u64.u32 	%rd162, %r84;
	bra.uni 	$L__BB26_7;
$L__BB26_6:
	div.u64 	%rd162, %rd6, %rd3;
$L__BB26_7:
	add.s64 	%rd94, %rd162, %rd5;
	add.s64 	%rd10, %rd94, 1;
	and.b64  	%rd174, %rd10, 3;
	setp.lt.u64 	%p14, %rd94, 3;
	mov.b64 	%rd178, 0;
	@%p14 bra 	$L__BB26_10;
	and.b64  	%rd178, %rd10, -4;
	neg.s64 	%rd13, %rd178;
	shl.b64 	%rd96, %rd3, 13;
	shl.b64 	%rd14, %rd173, 12;
	add.s64 	%rd15, %rd96, %rd14;
	shl.b64 	%rd16, %rd3, 14;
	mad.lo.s64 	%rd17, %rd3, 12288, %rd14;
	shl.b64 	%rd18, %rd4, 12;
	mov.b64 	%rd164, 0;
	mov.u32 	%r85, _ZZ13tma_bw_kernelILi4ELi4096EEvPKhPymE7bwd_bar;
	mov.u32 	%r87, _ZZ13tma_bw_kernelILi4ELi4096EEvPKhPymE7fwd_bar;
	mov.u32 	%r101, smem;
	add.s32 	%r89, %r85, 8;
	add.s32 	%r91, %r87, 8;
	add.s32 	%r93, %r85, 16;
	mov.u64 	%rd163, %rd59;
$L__BB26_9:
	add.s64 	%rd100, %rd163, %rd14;
	and.b64  	%rd133, %rd164, 4;
	setp.eq.s64 	%p15, %rd133, 0;
	selp.u32 	%r86, 1, 0, %p15;
	// begin inline asm
	{
.reg .pred                P1;
LAB_WAIT:
mbarrier.try_wait.parity.shared::cta.b64 P1, [%r85], %r86;
@P1                       bra.uni DONE;
bra.uni                   LAB_WAIT;
DONE:
}

	// end inline asm
	mov.b32 	%r100, 4096;
	// begin inline asm
	mbarrier.arrive.expect_tx.shared::cta.b64 _, [%r87], %r100;

	// end inline asm
	cvt.u64.u32 	%rd134, %r101;
	cvta.shared.u64 	%rd98, %rd134;
	// begin inline asm
	cvta.to.shared.u64 %rd97, %rd98;
	// end inline asm
	// begin inline asm
	cvta.to.global.u64 %rd99, %rd100;
	// end inline asm
	cvt.u64.u32 	%rd135, %r87;
	cvta.shared.u64 	%rd102, %rd135;
	// begin inline asm
	cvta.to.shared.u64 %rd101, %rd102;
	// end inline asm
	// begin inline asm
	cp.async.bulk.shared::cta.global.mbarrier::complete_tx::bytes [%rd97], [%rd99], 4096, [%rd101];
	// end inline asm
	add.s64 	%rd136, %rd173, %rd3;
	add.s64 	%rd137, %rd164, 1;
	add.s64 	%rd109, %rd163, %rd18;
	and.b64  	%rd138, %rd137, 4;
	setp.eq.s64 	%p16, %rd138, 0;
	selp.u32 	%r90, 1, 0, %p16;
	// begin inline asm
	{
.reg .pred                P1;
LAB_WAIT:
mbarrier.try_wait.parity.shared::cta.b64 P1, [%r89], %r90;
@P1                       bra.uni DONE;
bra.uni                   LAB_WAIT;
DONE:
}

	// end inline asm
	// begin inline asm
	mbarrier.arrive.expect_tx.shared::cta.b64 _, [%r91], %r100;

	// end inline asm
	add.s64 	%rd107, %rd98, 4096;
	// begin inline asm
	cvta.to.shared.u64 %rd106, %rd107;
	// end inline asm
	// begin inline asm
	cvta.to.global.u64 %rd108, %rd109;
	// end inline asm
	add.s64 	%rd111, %rd102, 8;
	// begin inline asm
	cvta.to.shared.u64 %rd110, %rd111;
	// end inline asm
	// begin inline asm
	cp.async.bulk.shared::cta.global.mbarrier::complete_tx::bytes [%rd106], [%rd108], 4096, [%rd110];
	// end inline asm
	add.s64 	%rd139, %rd136, %rd3;
	add.s64 	%rd140, %rd164, 2;
	add.s64 	%rd118, %rd163, %rd15;
	and.b64  	%rd141, %rd140, 4;
	setp.eq.s64 	%p17, %rd141, 0;
	selp.u32 	%r94, 1, 0, %p17;
	// begin inline asm
	{
.reg .pred                P1;
LAB_WAIT:
mbarrier.try_wait.parity.shared::cta.b64 P1, [%r93], %r94;
@P1                       bra.uni DONE;
bra.uni                   LAB_WAIT;
DONE:
}

	// end inline asm
	add.s32 	%r95, %r87, 16;
	// begin inline asm
	mbarrier.arrive.expect_tx.shared::cta.b64 _, [%r95], %r100;

	// end inline asm
	add.s64 	%rd116, %rd98, 8192;
	// begin inline asm
	cvta.to.shared.u64 %rd115, %rd116;
	// end inline asm
	// begin inline asm
	cvta.to.global.u64 %rd117, %rd118;
	// end inline asm
	add.s64 	%rd120, %rd102, 16;
	// begin inline asm
	cvta.to.shared.u64 %rd119, %rd120;
	// end inline asm
	// begin inline asm
	cp.async.bulk.shared::cta.global.mbarrier::complete_tx::bytes [%rd115], [%rd117], 4096, [%rd119];
	// end inline asm
	add.s64 	%rd142, %rd139, %rd3;
	add.s64 	%rd143, %rd164, 3;
	add.s64 	%rd127, %rd163, %rd17;
	and.b64  	%rd144, %rd143, 4;
	setp.eq.s64 	%p18, %rd144, 0;
	selp.u32 	%r98, 1, 0, %p18;
	add.s32 	%r97, %r85, 24;
	// begin inline asm
	{
.reg .pred                P1;
LAB_WAIT:
mbarrier.try_wait.parity.shared::cta.b64 P1, [%r97], %r98;
@P1                       bra.uni DONE;
bra.uni                   LAB_WAIT;
DONE:
}

	// end inline asm
	add.s32 	%r99, %r87, 24;
	// begin inline asm
	mbarrier.arrive.expect_tx.shared::cta.b64 _, [%r99], %r100;

	// end inline asm
	add.s64 	%rd125, %rd98, 12288;
	// begin inline asm
	cvta.to.shared.u64 %rd124, %rd125;
	// end inline asm
	// begin inline asm
	cvta.to.global.u64 %rd126, %rd127;
	// end inline asm
	add.s64 	%rd129, %rd102, 24;
	// begin inline asm
	cvta.to.shared.u64 %rd128, %rd129;
	// end inline asm
	// begin inline asm
	cp.async.bulk.shared::cta.global.mbarrier::complete_tx::bytes [%rd124], [%rd126], 4096, [%rd128];
	// end inline asm
	add.s64 	%rd173, %rd142, %rd3;
	add.s64 	%rd164, %rd164, 4;
	add.s64 	%rd145, %rd13, %rd164;
	add.s64 	%rd163, %rd163, %rd16;
	setp.eq.s64 	%p19, %rd145, 0;
	@%p19 bra 	$L__BB26_10;
	bra.uni 	$L__BB26_9;
$L__BB26_10:
	setp.eq.s64 	%p20, %rd174, 0;
	@%p20 bra 	$L__BB26_26;
	shl.b64 	%rd176, %rd178, 12;
	shl.b64 	%rd147, %rd173, 12;
	add.s64 	%rd175, %rd59, %rd147;
	shl.b64 	%rd48, %rd3, 12;
	mov.u32 	%r119, _ZZ13tma_bw_kernelILi4ELi4096EEvPKhPymE7fwd_bar;
	cvt.u64.u32 	%rd148, %r119;
	cvta.shared.u64 	%rd177, %rd148;
	mov.u32 	%r118, _ZZ13tma_bw_kernelILi4ELi4096EEvPKhPymE7bwd_bar;
	mov.u32 	%r108, smem;
$L__BB26_12:
	.pragma "nounroll";
	and.b64  	%rd158, %rd176, 12288;
	cvt.u64.u32 	%rd159, %r108;
	cvta.shared.u64 	%rd160, %rd159;
	add.s64 	%rd150, %rd160, %rd158;
	and.b64  	%rd161, %rd178, 4;
	setp.eq.s64 	%p21, %rd161, 0;
	selp.u32 	%r105, 1, 0, %p21;
	// begin inline asm
	{
.reg .pred                P1;
LAB_WAIT:
mbarrier.try_wait.parity.shared::cta.b64 P1, [%r118], %r105;
@P1                       bra.uni DONE;
bra.uni                   LAB_WAIT;
DONE:
}

	// end inline asm
	mov.b32 	%r107, 4096;
	// begin inline asm
	mbarrier.arrive.expect_tx.shared::cta.b64 _, [%r119], %r107;

	// end inline asm
	// begin inline asm
	cvta.to.shared.u64 %rd149, %rd150;
	// end inline asm
	// begin inline asm
	cvta.to.global.u64 %rd151, %rd175;
	// end inline asm
	// begin inline asm
	cvta.to.shared.u64 %rd153, %rd177;
	// end inline asm
	// begin inline asm
	cp.async.bulk.shared::cta.global.mbarrier::complete_tx::bytes [%rd149], [%rd151], 4096, [%rd153];
	// end inline asm
	add.s64 	%rd178, %rd178, 1;
	add.s64 	%rd177, %rd177, 8;
	add.s32 	%r119, %r119, 8;
	add.s32 	%r118, %r118, 8;
	add.s64 	%rd176, %rd176, 4096;
	add.s64 	%rd175, %rd175, %rd48;
	add.s64 	%rd174, %rd174, -1;
	setp.ne.s64 	%p22, %rd174, 0;
	@%p22 bra 	$L__BB26_12;
	bra.uni 	$L__BB26_26;
$L__BB26_13:
	setp.ne.s32 	%p3, %r1, 32;
	@%p3 bra 	$L__BB26_26;
	mov.u32 	%r39, %ctaid.x;
	cvt.u64.u32 	%rd25, %r39;
	setp.le.u64 	%p4, %rd1, %rd25;
	mov.b64 	%rd171, 0;
	@%p4 bra 	$L__BB26_25;
	mov.u32 	%r40, %nctaid.x;
	cvt.u64.u32 	%rd26, %r40;
	add.s64 	%rd63, %rd25, %rd26;
	max.u64 	%rd64, %rd1, %rd63;
	setp.lt.u64 	%p5, %rd63, %rd1;
	selp.u64 	%rd27, 1, 0, %p5;
	add.s64 	%rd65, %rd63, %rd27;
	sub.s64 	%rd28, %rd64, %rd65;
	and.b64  	%rd66, %rd28, -4294967296;
	setp.ne.s64 	%p6, %rd66, 0;
	@%p6 bra 	$L__BB26_17;
	cvt.u32.u64 	%r41, %rd26;
	cvt.u32.u64 	%r42, %rd28;
	div.u32 	%r43, %r42, %r41;
	cvt.u64.u32 	%rd166, %r43;
	bra.uni 	$L__BB26_18;
$L__BB26_17:
	div.u64 	%rd166, %rd28, %rd26;
$L__BB26_18:
	add.s64 	%rd68, %rd166, %rd27;
	add.s64 	%rd32, %rd68, 1;
	and.b64  	%rd169, %rd32, 3;
	setp.lt.u64 	%p7, %rd68, 3;
	mov.b32 	%r117, 0;
	mov.b64 	%rd168, 0;
	@%p7 bra 	$L__BB26_21;
	and.b64  	%rd168, %rd32, -4;
	mov.b32 	%r117, 0;
	mov.b32 	%r109, 1;
	mov.u32 	%r48, _ZZ13tma_bw_kernelILi4ELi4096EEvPKhPymE7fwd_bar;
	mov.u32 	%r60, _ZZ13tma_bw_kernelILi4ELi4096EEvPKhPymE7bwd_bar;
	add.s32 	%r50, %r48, 8;
	mov.u64 	%rd167, %rd168;
$L__BB26_20:
	add.s32 	%r56, %r109, -1;
	shr.u32 	%r57, %r56, 2;
	and.b32  	%r49, %r57, 1;
	// begin inline asm
	{
.reg .pred                P1;
LAB_WAIT:
mbarrier.try_wait.parity.shared::cta.b64 P1, [%r48], %r49;
@P1                       bra.uni DONE;
bra.uni                   LAB_WAIT;
DONE:
}

	// end inline asm
	ld.shared.u32 	%r58, [smem];
	add.s32 	%r59, %r58, %r117;
	cvt.u64.u32 	%rd81, %r60;
	cvta.shared.u64 	%rd70, %rd81;
	// begin inline asm
	cvta.to.shared.u64 %rd69, %rd70;
	// end inline asm
	// begin inline asm
	mbarrier.arrive.shared::cta.b64 _, [%rd69];
	// end inline asm
	add.s32 	%r61, %r109, 2;
	shr.u32 	%r62, %r109, 2;
	and.b32  	%r51, %r62, 1;
	// begin inline asm
	{
.reg .pred                P1;
LAB_WAIT:
mbarrier.try_wait.parity.shared::cta.b64 P1, [%r50], %r51;
@P1                       bra.uni DONE;
bra.uni                   LAB_WAIT;
DONE:
}

	// end inline asm
	ld.shared.u32 	%r63, [smem+4096];
	add.s32 	%r64, %r63, %r59;
	add.s64 	%rd73, %rd70, 8;
	// begin inline asm
	cvta.to.shared.u64 %rd72, %rd73;
	// end inline asm
	// begin inline asm
	mbarrier.arrive.shared::cta.b64 _, [%rd72];
	// end inline asm
	add.s32 	%r65, %r109, 1;
	shr.u32 	%r66, %r65, 2;
	and.b32  	%r53, %r66, 1;
	add.s32 	%r52, %r48, 16;
	// begin inline asm
	{
.reg .pred                P1;
LAB_WAIT:
mbarrier.try_wait.parity.shared::cta.b64 P1, [%r52], %r53;
@P1                       bra.uni DONE;
bra.uni                   LAB_WAIT;
DONE:
}

	// end inline asm
	ld.shared.u32 	%r67, [smem+8192];
	add.s32 	%r68, %r67, %r64;
	add.s64 	%rd76, %rd70, 16;
	// begin inline asm
	cvta.to.shared.u64 %rd75, %rd76;
	// end inline asm
	// begin inline asm
	mbarrier.arrive.shared::cta.b64 _, [%rd75];
	// end inline asm
	shr.u32 	%r69, %r61, 2;
	and.b32  	%r55, %r69, 1;
	add.s32 	%r54, %r48, 24;
	// begin inline asm
	{
.reg .pred                P1;
LAB_WAIT:
mbarrier.try_wait.parity.shared::cta.b64 P1, [%r54], %r55;
@P1                       bra.uni DONE;
bra.uni                   LAB_WAIT;
DONE:
}

	// end inline asm
	ld.shared.u32 	%r70, [smem+12288];
	add.s32 	%r117, %r70, %r68;
	add.s64 	%rd79, %rd70, 24;
	// begin inline asm
	cvta.to.shared.u64 %rd78, %rd79;
	// end inline asm
	// begin inline asm
	mbarrier.arrive.shared::cta.b64 _, [%rd78];
	// end inline asm
	add.s64 	%rd167, %rd167, -4;
	add.s32 	%r109, %r109, 4;
	setp.ne.s64 	%p8, %rd167, 0;
	@%p8 bra 	$L__BB26_20;
$L__BB26_21:
	setp.eq.s64 	%p9, %rd169, 0;
	@%p9 bra 	$L__BB26_24;
	cvt.u32.u64 	%r114, %rd168;
	mov.u32 	%r72, _ZZ13tma_bw_kernelILi4ELi4096EEvPKhPymE7bwd_bar;
	cvt.u64.u32 	%rd83, %r72;
	cvta.shared.u64 	%rd170, %rd83;
	shl.b32 	%r113, %r114, 12;
	mov.u32 	%r115, _ZZ13tma_bw_kernelILi4ELi4096EEvPKhPymE7fwd_bar;
	mov.u32 	%r76, smem;
$L__BB26_23:
	.pragma "nounroll";
	and.b32  	%r75, %r113, 12288;
	add.s32 	%r77, %r76, %r75;
	shr.u32 	%r78, %r114, 2;
	and.b32  	%r74, %r78, 1;
	// begin inline asm
	{
.reg .pred                P1;
LAB_WAIT:
mbarrier.try_wait.parity.shared::cta.b64 P1, [%r115], %r74;
@P1                       bra.uni DONE;
bra.uni                   LAB_WAIT;
DONE:
}

	// end inline asm
	ld.shared.u32 	%r79, [%r77];
	add.s32 	%r117, %r79, %r117;
	// begin inline asm
	cvta.to.shared.u64 %rd84, %rd170;
	// end inline asm
	// begin inline asm
	mbarrier.arrive.shared::cta.b64 _, [%rd84];
	// end inline asm
	add.s64 	%rd170, %rd170, 8;
	add.s32 	%r115, %r115, 8;
	add.s32 	%r114, %r114, 1;
	add.s32 	%r113, %r113, 4096;
	add.s64 	%rd169, %rd169, -1;
	setp.ne.s64 	%p10, %rd169, 0;
	@%p10 bra 	$L__BB26_23;
$L__BB26_24:
	cvt.s64.s32 	%rd171, %r117;
$L__BB26_25:
	cvta.to.global.u64 	%rd87, %rd60;
	shl.b64 	%rd88, %rd25, 3;
	add.s64 	%rd89, %rd87, %rd88;
	st.global.u64 	[%rd89], %rd171;
$L__BB26_26:
	ret;

}
	// .globl	_Z13tma_bw_kernelILi8ELi4096EEvPKhPym
.visible .entry _Z13tma_bw_kernelILi8ELi4096EEvPKhPym(
	.param .u64 .ptr .align 1 _Z13tma_bw_kernelILi8ELi4096EEvPKhPym_param_0,
	.param .u64 .ptr .align 1 _Z13tma_bw_kernelILi8ELi4096EEvPKhPym_param_1,
	.param .u64 _Z13tma_bw_kernelILi8ELi4096EEvPKhPym_param_2
)
{
	.reg .pred 	%p<23>;
	.reg .b16 	%rs<5>;
	.reg .b32 	%r<181>;
	.reg .b64 	%rd<214>;
	// demoted variable
	.shared .align 8 .b8 _ZZ13tma_bw_kernelILi8ELi4096EEvPKhPymE7fwd_bar[64];
	// demoted variable
	.shared .align 8 .b8 _ZZ13tma_bw_kernelILi8ELi4096EEvPKhPymE7bwd_bar[64];
	ld.param.u64 	%rd63, [_Z13tma_bw_kernelILi8ELi4096EEvPKhPym_param_0];
	ld.param.u64 	%rd64, [_Z13tma_bw_kernelILi8ELi4096EEvPKhPym_param_1];
	ld.param.u64 	%rd65, [_Z13tma_bw_kernelILi8ELi4096EEvPKhPym_param_2];
	mov.u32 	%r1, %tid.x;
	setp.ne.s32 	%p1, %r1, 0;
	@%p1 bra 	$L__BB27_2;
	mov.u32 	%r28, _ZZ13tma_bw_kernelILi8ELi4096EEvPKhPymE7fwd_bar;
	mov.b32 	%r59, 1;
	// begin inline asm
	mbarrier.init.shared::cta.b64 [%r28], %r59;

	// end inline asm
	mov.u32 	%r30, _ZZ13tma_bw_kernelILi8ELi4096EEvPKhPymE7bwd_bar;
	// begin inline asm
	mbarrier.init.shared::cta.b64 [%r30], %r59;

	// end inline asm
	add.s32 	%r32, %r28, 8;
	// begin inline asm
	mbarrier.init.shared::cta.b64 [%r32], %r59;

	// end inline asm
	add.s32 	%r34, %r30, 8;
	// begin inline asm
	mbarrier.init.shared::cta.b64 [%r34], %r59;

	// end inline asm
	add.s32 	%r36, %r28, 16;
	// begin inline asm
	mbarrier.init.shared::cta.b64 [%r36], %r59;

	// end inline asm
	add.s32 	%r38, %r30, 16;
	// begin inline asm
	mbarrier.init.shared::cta.b64 [%r38], %r59;

	// end inline asm
	add.s32 	%r40, %r28, 24;
	// begin inline asm
	mbarrier.init.shared::cta.b64 [%r40], %r59;

	// end inline asm
	add.s32 	%r42, %r30, 24;
	// begin inline asm
	mbarrier.init.shared::cta.b64 [%r42], %r59;

	// end inline asm
	add.s32 	%r44, %r28, 32;
	// begin inline asm
	mbarrier.init.shared::cta.b64 [%r44], %r59;

	// end inline asm
	add.s32 	%r46, %r30, 32;
	// begin inline asm
	mbarrier.init.shared::cta.b64 [%r46], %r59;

	// end inline asm
	add.s32 	%r48, %r28, 40;
	// begin inline asm
	mbarrier.init.shared::cta.b64 [%r48], %r59;

	// end inline asm
	add.s32 	%r50, %r30, 40;
	// begin inline asm
	mbarrier.init.shared::cta.b64 [%r50], %r59;

	// end inline asm
	add.s32 	%r52, %r28, 48;
	// begin inline asm
	mbarrier.init.shared::cta.b64 [%r52], %r59;

	// end inline asm
	add.s32 	%r54, %r30, 48;
	// begin inline asm
	mbarrier.init.shared::cta.b64 [%r54], %r59;

	// end inline asm
	add.s32 	%r56, %r28, 56;
	// begin inline asm
	mbarrier.init.shared::cta.b64 [%r56], %r59;

	// end inline asm
	add.s32 	%r58, %r30, 56;
	// begin inline asm
	mbarrier.init.shared::cta.b64 [%r58], %r59;

	// end inline asm
$L__BB27_2:
	setp.ne.s32 	%p2, %r1, 0;
	bar.sync 	0;
	shr.u64 	%rd1, %rd65, 12;
	@%p2 bra 	$L__BB27_13;
	mov.u32 	%r126, %ctaid.x;
	cvt.u64.u32 	%rd208, %r126;
	setp.le.u64 	%p11, %rd1, %rd208;
	@%p11 bra 	$L__BB27_26;
	mov.u32 	%r127, %nctaid.x;
	cvt.u64.u32 	%rd3, %r127;
	add.s64 	%rd4, %rd208, %rd3;
	max.u64 	%rd106, %rd1, %rd4;
	setp.lt.u64 	%p12, %rd4, %rd1;
	selp.u64 	%rd5, 1, 0, %p12;
	add.s64 	%rd107, %rd4, %rd5;
	sub.s64 	%rd6, %rd106, %rd107;
	and.b64  	%rd108, %rd6, -4294967296;
	setp.ne.s64 	%p13, %rd108, 0;
	@%p13 bra 	$L__BB27_6;
	cvt.u32.u64 	%r128, %rd3;
	cvt.u32.u64 	%r129, %rd6;
	div.u32 	%r130, %r129, %r128;
	cvt.u64.u32 	%rd196, %r130;
	bra.uni 	$L__BB27_7;
$L__BB27_6:
	div.u64 	%rd196, %rd6, %rd3;
$L__BB27_7:
	add.s64 	%rd110, %rd196, %rd5;
	add.s64 	%rd10, %rd110, 1;
	and.b64  	%rd209, %rd10, 3;
	setp.lt.u64 	%p14, %rd110, 3;
	mov.b64 	%rd213, 0;
	@%p14 bra 	$L__BB27_10;
	and.b64  	%rd213, %rd10, -4;
	neg.s64 	%rd13, %rd213;
	shl.b64 	%rd113, %rd3, 13;
	shl.b64 	%rd14, %rd208, 12;
	add.s64 	%rd15, %rd113, %rd14;
	mad.lo.s64 	%rd16, %rd3, 12288, %rd14;
	shl.b64 	%rd17, %rd4, 12;
	mov.b64 	%rd199, 0;
	mov.b64 	%rd198, 12288;
	mov.u32 	%r147, smem;
	mov.u32 	%r151, _ZZ13tma_bw_kernelILi8ELi4096EEvPKhPymE7bwd_bar;
	mov.u32 	%r152, _ZZ13tma_bw_kernelILi8ELi4096EEvPKhPymE7fwd_bar;
	mov.u64 	%rd197, %rd63;
$L__BB27_9:
	add.s64 	%rd150, %rd198, -12288;
	and.b64  	%rd151, %rd150, 16384;
	cvt.u64.u32 	%rd152, %r147;
	cvta.shared.u64 	%rd153, %rd152;
	add.s64 	%rd115, %rd153, %rd151;
	add.s64 	%rd117, %rd197, %rd14;
	and.b64  	%rd154, %rd199, 8;
	setp.eq.s64 	%p15, %rd154, 0;
	selp.u32 	%r132, 1, 0, %p15;
	cvt.u32.u64 	%r148, %rd199;
	shl.b32 	%r149, %r148, 3;
	and.b32  	%r150, %r149, 32;
	add.s32 	%r131, %r151, %r150;
	// begin inline asm
	{
.reg .pred                P1;
LAB_WAIT:
mbarrier.try_wait.parity.shared::cta.b64 P1, [%r131], %r132;
@P1                       bra.uni DONE;
bra.uni                   LAB_WAIT;
DONE:
}

	// end inline asm
	shl.b64 	%rd155, %rd199, 3;
	and.b64  	%rd156, %rd155, 32;
	cvt.u64.u32 	%rd157, %r152;
	cvta.shared.u64 	%rd158, %rd157;
	add.s64 	%rd119, %rd158, %rd156;
	add.s32 	%r133, %r152, %r150;
	mov.b32 	%r146, 4096;
	// begin inline asm
	mbarrier.arrive.expect_tx.shared::cta.b64 _, [%r133], %r146;

	// end inline asm
	// begin inline asm
	cvta.to.shared.u64 %rd114, %rd115;
	// end inline asm
	// begin inline asm
	cvta.to.global.u64 %rd116, %rd117;
	// end inline asm
	// begin inline asm
	cvta.to.shared.u64 %rd118, %rd119;
	// end inline asm
	// begin inline asm
	cp.async.bulk.shared::cta.global.mbarrier::complete_tx::bytes [%rd114], [%rd116], 4096, [%rd118];
	// end inline asm
	add.s64 	%rd159, %rd208, %rd3;
	add.s64 	%rd160, %rd199, 1;
	add.s64 	%rd161, %rd198, -8192;
	and.b64  	%rd162, %rd161, 20480;
	add.s64 	%rd124, %rd153, %rd162;
	add.s64 	%rd126, %rd197, %rd17;
	and.b64  	%rd163, %rd160, 8;
	setp.eq.s64 	%p16, %rd163, 0;
	selp.u32 	%r136, 1, 0, %p16;
	cvt.u32.u64 	%r153, %rd160;
	shl.b32 	%r154, %r153, 3;
	and.b32  	%r155, %r154, 40;
	add.s32 	%r135, %r151, %r155;
	// begin inline asm
	{
.reg .pred                P1;
LAB_WAIT:
mbarrier.try_wait.parity.shared::cta.b64 P1, [%r135], %r136;
@P1                       bra.uni DONE;
bra.uni                   LAB_WAIT;
DONE:
}

	// end inline asm
	shl.b64 	%rd164, %rd160, 3;
	and.b64  	%rd165, %rd164, 40;
	add.s64 	%rd128, %rd158, %rd165;
	add.s32 	%r137, %r152, %r155;
	// begin inline asm
	mbarrier.arrive.expect_tx.shared::cta.b64 _, [%r137], %r146;

	// end inline asm
	// begin inline asm
	cvta.to.shared.u64 %rd123, %rd124;
	// end inline asm
	// begin inline asm
	cvta.to.global.u64 %rd125, %rd126;
	// end inline asm
	// begin inline asm
	cvta.to.shared.u64 %rd127, %rd128;
	// end inline asm
	// begin inline asm
	cp.async.bulk.shared::cta.global.mbarrier::complete_tx::bytes [%rd123], [%rd125], 4096, [%rd127];
	// end inline asm
	add.s64 	%rd166, %rd159, %rd3;
	add.s64 	%rd167, %rd199, 2;
	add.s64 	%rd168, %rd198, -4096;
	and.b64  	%rd169, %rd168, 24576;
	add.s64 	%rd133, %rd153, %rd169;
	add.s64 	%rd135, %rd197, %rd15;
	and.b64  	%rd170, %rd167, 8;
	setp.eq.s64 	%p17, %rd170, 0;
	selp.u32 	%r140, 1, 0, %p17;
	cvt.u32.u64 	%r156, %rd167;
	shl.b32 	%r157, %r156, 3;
	and.b32  	%r158, %r157, 48;
	add.s32 	%r139, %r151, %r158;
	// begin inline asm
	{
.reg .pred                P1;
LAB_WAIT:
mbarrier.try_wait.parity.shared::cta.b64 P1, [%r139], %r140;
@P1                       bra.uni DONE;
bra.uni                   LAB_WAIT;
DONE:
}

	// end inline asm
	shl.b64 	%rd171, %rd167, 3;
	and.b64  	%rd172, %rd171, 48;
	add.s64 	%rd137, %rd158, %rd172;
	add.s32 	%r141, %r152, %r158;
	// begin inline asm
	mbarrier.arrive.expect_tx.shared::cta.b64 _, [%r141], %r146;

	// end inline asm
	// begin inline asm
	cvta.to.shared.u64 %rd132, %rd133;
	// end inline asm
	// begin inline asm
	cvta.to.global.u64 %rd134, %rd135;
	// end inline asm
	// begin inline asm
	cvta.to.shared.u64 %rd136, %rd137;
	// end inline asm
	// begin inline asm
	cp.async.bulk.shared::cta.global.mbarrier::complete_tx::bytes [%rd132], [%rd134], 4096, [%rd136];
	// end inline asm
	add.s64 	%rd173, %rd166, %rd3;
	add.s64 	%rd174, %rd199, 3;
	and.b64  	%rd175, %rd198, 28672;
	add.s64 	%rd142, %rd153, %rd175;
	add.s64 	%rd144, %rd197, %rd16;
	and.b64  	%rd176, %rd174, 8;
	setp.eq.s64 	%p18, %rd176, 0;
	selp.u32 	%r144, 1, 0, %p18;
	add.s32 	%r143, %r135, 16;
	// begin inline asm
	{
.reg .pred                P1;
LAB_WAIT:
mbarrier.try_wait.parity.shared::cta.b64 P1, [%r143], %r144;
@P1                       bra.uni DONE;
bra.uni                   LAB_WAIT;
DONE:
}

	// end inline asm
	add.s64 	%rd146, %rd128, 16;
	add.s32 	%r145, %r137, 16;
	// begin inline asm
	mbarrier.arrive.expect_tx.shared::cta.b64 _, [%r145], %r146;

	// end inline asm
	// begin inline asm
	cvta.to.shared.u64 %rd141, %rd142;
	// end inline asm
	// begin inline asm
	cvta.to.global.u64 %rd143, %rd144;
	// end inline asm
	// begin inline asm
	cvta.to.shared.u64 %rd145, %rd146;
	// end inline asm
	// begin inline asm
	cp.async.bulk.shared::cta.global.mbarrier::complete_tx::bytes [%rd141], [%rd143], 4096, [%rd145];
	// end inline asm
	add.s64 	%rd208, %rd173, %rd3;
	add.s64 	%rd199, %rd199, 4;
	add.s64 	%rd177, %rd13, %rd199;
	add.s64 	%rd198, %rd198, 16384;
	shl.b64 	%rd178, %rd3, 14;
	add.s64 	%rd197, %rd197, %rd178;
	setp.eq.s64 	%p19, %rd177, 0;
	@%p19 bra 	$L__BB27_10;
	bra.uni 	$L__BB27_9;
$L__BB27_10:
	setp.eq.s64 	%p20, %rd209, 0;
	@%p20 bra 	$L__BB27_26;
	cvt.u32.u64 	%r159, %rd213;
	and.b32  	%r160, %r159, 7;
	mul.wide.u32 	%rd179, %r160, 8;
	mov.u32 	%r161, _ZZ13tma_bw_kernelILi8ELi4096EEvPKhPymE7fwd_bar;
	cvt.u64.u32 	%rd180, %r161;
	cvta.shared.u64 	%rd181, %rd180;
	add.s64 	%rd212, %rd181, %rd179;
	cvt.u16.u64 	%rs3, %rd213;
	and.b16  	%rs4, %rs3, 7;
	mul.wide.u16 	%r162, %rs4, 8;
	add.s32 	%r180, %r162, %r161;
	mov.u32 	%r163, _ZZ13tma_bw_kernelILi8ELi4096EEvPKhPymE7bwd_bar;
	add.s32 	%r179, %r162, %r163;
	shl.b64 	%rd211, %rd213, 12;
	shl.b64 	%rd182, %rd208, 12;
	add.s64 	%rd210, %rd63, %rd182;
	shl.b64 	%rd52, %rd3, 12;
	mov.u32 	%r168, smem;
$L__BB27_12:
	.pragma "nounroll";
	and.b64  	%rd192, %rd211, 28672;
	cvt.u64.u32 	%rd193, %r168;
	cvta.shared.u64 	%rd194, %rd193;
	add.s64 	%rd184, %rd194, %rd192;
	and.b64  	%rd195, %rd213, 8;
	setp.eq.s64 	%p21, %rd195, 0;
	selp.u32 	%r165, 1, 0, %p21;
	// begin inline asm
	{
.reg .pred                P1;
LAB_WAIT:
mbarrier.try_wait.parity.shared::cta.b64 P1, [%r179], %r165;
@P1                       bra.uni DONE;
bra.uni                   LAB_WAIT;
DONE:
}

	// end inline asm
	mov.b32 	%r167, 4096;
	// begin inline asm
	mbarrier.arrive.expect_tx.shared::cta.b64 _, [%r180], %r167;

	// end inline asm
	// begin inline asm
	cvta.to.shared.u64 %rd183, %rd184;
	// end inline asm
	// begin inline asm
	cvta.to.global.u64 %rd185, %rd210;
	// end inline asm
	// begin inline asm
	cvta.to.shared.u64 %rd187, %rd212;
	// end inline asm
	// begin inline asm
	cp.async.bulk.shared::cta.global.mbarrier::complete_tx::bytes [%rd183], [%rd185], 4096, [%rd187];
	// end inline asm
	add.s64 	%rd213, %rd213, 1;
	add.s64 	%rd212, %rd212, 8;
	add.s32 	%r180, %r180, 8;
	add.s32 	%r179, %r179, 8;
	add.s64 	%rd211, %rd211, 4096;
	add.s64 	%rd210, %rd210, %rd52;
	add.s64 	%rd209, %rd209, -1;
	setp.ne.s64 	%p22, %rd209, 0;
	@%p22 bra 	$L__BB27_12;
	bra.uni 	$L__BB27_26;
$L__BB27_13:
	setp.ne.s32 	%p3, %r1, 32;
	@%p3 bra 	$L__BB27_26;
	mov.u32 	%r60, %ctaid.x;
	cvt.u64.u32 	%rd26, %r60;
	setp.le.u64 	%p4, %rd1, %rd26;
	mov.b64 	%rd206, 0;
	@%p4 bra 	$L__BB27_25;
	mov.u32 	%r61, %nctaid.x;
	cvt.u64.u32 	%rd27, %r61;
	add.s64 	%rd67, %rd26, %rd27;
	max.u64 	%rd68, %rd1, %rd67;
	setp.lt.u64 	%p5, %rd67, %rd1;
	selp.u64 	%rd28, 1, 0, %p5;
	add.s64 	%rd69, %rd67, %rd28;
	sub.s64 	%rd29, %rd68, %rd69;
	and.b64  	%rd70, %rd29, -4294967296;
	setp.ne.s64 	%p6, %rd70, 0;
	@%p6 bra 	$L__BB27_17;
	cvt.u32.u64 	%r62, %rd27;
	cvt.u32.u64 	%r63, %rd29;
	div.u32 	%r64, %r63, %r62;
	cvt.u64.u32 	%rd201, %r64;
	bra.uni 	$L__BB27_18;
$L__BB27_17:
	div.u64 	%rd201, %rd29, %rd27;
$L__BB27_18:
	add.s64 	%rd72, %rd201, %rd28;
	add.s64 	%rd33, %rd72, 1;
	and.b64  	%rd204, %rd33, 3;
	setp.lt.u64 	%p7, %rd72, 3;
	mov.b32 	%r178, 0;
	mov.b64 	%rd203, 0;
	@%p7 bra 	$L__BB27_21;
	and.b64  	%rd203, %rd33, -4;
	neg.s64 	%rd36, %rd203;
	mov.b32 	%r178, 0;
	mov.b64 	%rd202, 0;
	mov.b32 	%r170, 1;
	mov.b32 	%r169, 12288;
	mov.u32 	%r82, smem;
	mov.u32 	%r88, _ZZ13tma_bw_kernelILi8ELi4096EEvPKhPymE7fwd_bar;
$L__BB27_20:
	add.s32 	%r78, %r170, -1;
	add.s32 	%r79, %r169, -4096;
	add.s32 	%r80, %r169, -12288;
	and.b32  	%r81, %r80, 16384;
	add.s32 	%r83, %r82, %r81;
	shr.u32 	%r84, %r78, 3;
	and.b32  	%r71, %r84, 1;
	cvt.u32.u64 	%r85, %rd202;
	shl.b32 	%r86, %r85, 3;
	and.b32  	%r87, %r86, 32;
	add.s32 	%r70, %r88, %r87;
	// begin inline asm
	{
.reg .pred                P1;
LAB_WAIT:
mbarrier.try_wait.parity.shared::cta.b64 P1, [%r70], %r71;
@P1                       bra.uni DONE;
bra.uni                   LAB_WAIT;
DONE:
}

	// end inline asm
	ld.shared.u32 	%r89, [%r83];
	add.s32 	%r90, %r89, %r178;
	shl.b64 	%rd86, %rd202, 3;
	and.b64  	%rd87, %rd86, 32;
	mov.u32 	%r91, _ZZ13tma_bw_kernelILi8ELi4096EEvPKhPymE7bwd_bar;
	cvt.u64.u32 	%rd88, %r91;
	cvta.shared.u64 	%rd89, %rd88;
	add.s64 	%rd75, %rd89, %rd87;
	// begin inline asm
	cvta.to.shared.u64 %rd74, %rd75;
	// end inline asm
	// begin inline asm
	mbarrier.arrive.shared::cta.b64 _, [%rd74];
	// end inline asm
	add.s64 	%rd90, %rd202, 1;
	add.s32 	%r92, %r170, 2;
	add.s32 	%r93, %r169, -8192;
	and.b32  	%r94, %r93, 20480;
	add.s32 	%r95, %r82, %r94;
	shr.u32 	%r96, %r170, 3;
	and.b32  	%r73, %r96, 1;
	cvt.u32.u64 	%r97, %rd90;
	shl.b32 	%r98, %r97, 3;
	and.b32  	%r99, %r98, 40;
	add.s32 	%r72, %r88, %r99;
	// begin inline asm
	{
.reg .pred                P1;
LAB_WAIT:
mbarrier.try_wait.parity.shared::cta.b64 P1, [%r72], %r73;
@P1                       bra.uni DONE;
bra.uni                   LAB_WAIT;
DONE:
}

	// end inline asm
	ld.shared.u32 	%r100, [%r95];
	add.s32 	%r101, %r100, %r90;
	shl.b64 	%rd91, %rd90, 3;
	and.b64  	%rd92, %rd91, 40;
	add.s64 	%rd78, %rd89, %rd92;
	// begin inline asm
	cvta.to.shared.u64 %rd77, %rd78;
	// end inline asm
	// begin inline asm
	mbarrier.arrive.shared::cta.b64 _, [%rd77];
	// end inline asm
	add.s64 	%rd93, %rd202, 2;
	add.s32 	%r102, %r170, 1;
	and.b32  	%r103, %r79, 24576;
	add.s32 	%r104, %r82, %r103;
	shr.u32 	%r105, %r102, 3;
	and.b32  	%r75, %r105, 1;
	cvt.u32.u64 	%r106, %rd93;
	shl.b32 	%r107, %r106, 3;
	and.b32  	%r108, %r107, 48;
	add.s32 	%r74, %r88, %r108;
	// begin inline asm
	{
.reg .pred                P1;
LAB_WAIT:
mbarrier.try_wait.parity.shared::cta.b64 P1, [%r74], %r75;
@P1                       bra.uni DONE;
bra.uni                   LAB_WAIT;
DONE:
}

	// end inline asm
	ld.shared.u32 	%r109, [%r104];
	add.s32 	%r110, %r109, %r101;
	shl.b64 	%rd94, %rd93, 3;
	and.b64  	%rd95, %rd94, 48;
	add.s64 	%rd81, %rd89, %rd95;
	// begin inline asm
	cvta.to.shared.u64 %rd80, %rd81;
	// end inline asm
	// begin inline asm
	mbarrier.arrive.shared::cta.b64 _, [%rd80];
	// end inline asm
	and.b32  	%r111, %r169, 28672;
	add.s32 	%r112, %r82, %r111;
	shr.u32 	%r113, %r92, 3;
	and.b32  	%r77, %r113, 1;
	add.s32 	%r76, %r72, 16;
	// begin inline asm
	{
.reg .pred                P1;
LAB_WAIT:
mbarrier.try_wait.parity.shared::cta.b64 P1, [%r76], %r77;
@P1                       bra.uni DONE;
bra.uni                   LAB_WAIT;
DONE:
}

	// end inline asm
	ld.shared.u32 	%r114, [%r112];
	add.s32 	%r178, %r114, %r110;
	add.s64 	%rd84, %rd78, 16;
	// begin inline asm
	cvta.to.shared.u64 %rd83, %rd84;
	// end inline asm
	// begin inline asm
	mbarrier.arrive.shared::cta.b64 _, [%rd83];
	// end inline asm
	add.s64 	%rd202, %rd202, 4;
	add.s64 	%rd96, %rd36, %rd202;
	add.s32 	%r170, %r170, 4;
	add.s32 	%r169, %r169, 16384;
	setp.ne.s64 	%p8, %rd96, 0;
	@%p8 bra 	$L__BB27_20;
$L__BB27_21:
	setp.eq.s64 	%p9, %rd204, 0;
	@%p9 bra 	$L__BB27_24;
	cvt.u32.u64 	%r175, %rd203;
	and.b32  	%r115, %r175, 7;
	mul.wide.u32 	%rd97, %r115, 8;
	mov.u32 	%r116, _ZZ13tma_bw_kernelILi8ELi4096EEvPKhPymE7bwd_bar;
	cvt.u64.u32 	%rd98, %r116;
	cvta.shared.u64 	%rd99, %rd98;
	add.s64 	%rd205, %rd99, %rd97;
	cvt.u16.u64 	%rs1, %rd203;
	and.b16  	%rs2, %rs1, 7;
	mul.wide.u16 	%r117, %rs2, 8;
	mov.u32 	%r118, _ZZ13tma_bw_kernelILi8ELi4096EEvPKhPymE7fwd_bar;
	add.s32 	%r176, %r117, %r118;
	shl.b32 	%r174, %r175, 12;
	mov.u32 	%r122, smem;
$L__BB27_23:
	.pragma "nounroll";
	and.b32  	%r121, %r174, 28672;
	add.s32 	%r123, %r122, %r121;
	shr.u32 	%r124, %r175, 3;
	and.b32  	%r120, %r124, 1;
	// begin inline asm
	{
.reg .pred                P1;
LAB_WAIT:
mbarrier.try_wait.parity.shared::cta.b64 P1, [%r176], %r120;
@P1                       bra.uni DONE;
bra.uni                   LAB_WAIT;
DONE:
}

	// end inline asm
	ld.shared.u32 	%r125, [%r123];
	add.s32 	%r178, %r125, %r178;
	// begin inline asm
	cvta.to.shared.u64 %rd100, %rd205;
	// end inline asm
	// begin inline asm
	mbarrier.arrive.shared::cta.b64 _, [%rd100];
	// end inline asm
	add.s64 	%rd205, %rd205, 8;
	add.s32 	%r176, %r176, 8;
	add.s32 	%r175, %r175, 1;
	add.s32 	%r174, %r174, 4096;
	add.s64 	%rd204, %rd204, -1;
	setp.ne.s64 	%p10, %rd204, 0;
	@%p10 bra 	$L__BB27_23;
$L__BB27_24:
	cvt.s64.s32 	%rd206, %r178;
$L__BB27_25:
	cvta.to.global.u64 	%rd103, %rd64;
	shl.b64 	%rd104, %rd26, 3;
	add.s64 	%rd105, %rd103, %rd104;
	st.global.u64 	[%rd105], %rd206;
$L__BB27_26:
	ret;

}
	// .globl	_Z13tma_bw_kernelILi16ELi4096EEvPKhPym
.visible .entry _Z13tma_bw_kernelILi16ELi4096EEvPKhPym(
	.param .u64 .ptr .align 1 _Z13tma_bw_kernelILi16ELi4096EEvPKhPym_param_0,
	.param .u64 .ptr .align 1 _Z13tma_bw_kernelILi16ELi4096EEvPKhPym_param_1,
	.param .u64 _Z13tma_bw_kernelILi16ELi4096EEvPKhPym_param_2
)
{
	.reg .pred 	%p<23>;
	.reg .b16 	%rs<5>;
	.reg .b32 	%r<213>;
	.reg .b64 	%rd<214>;
	// demoted variable
	.shared .align 8 .b8 _ZZ13tma_bw_kernelILi16ELi4096EEvPKhPymE7fwd_bar[128];
	// demoted variable
	.shared .align 8 .b8 _ZZ13tma_bw_kernelILi16ELi4096EEvPKhPymE7bwd_bar[128];
	ld.param.u64 	%rd63, [_Z13tma_bw_kernelILi16ELi4096EEvPKhPym_param_0];
	ld.param.u64 	%rd64, [_Z13tma_bw_kernelILi16ELi4096EEvPKhPym_param_1];
	ld.param.u64 	%rd65, [_Z13tma_bw_kernelILi16ELi4096EEvPKhPym_param_2];
	mov.u32 	%r1, %tid.x;
	setp.ne.s32 	%p1, %r1, 0;
	@%p1 bra 	$L__BB28_2;
	mov.u32 	%r28, _ZZ13tma_bw_kernelILi16ELi4096EEvPKhPymE7fwd_bar;
	mov.b32 	%r91, 1;
	// begin inline asm
	mbarrier.init.shared::cta.b64 [%r28], %r91;

	// end inline asm
	mov.u32 	%r30, _ZZ13tma_bw_kernelILi16ELi4096EEvPKhPymE7bwd_bar;
	// begin inline asm
	mbarrier.init.shared::cta.b64 [%r30], %r91;

	// end inline asm
	add.s32 	%r32, %r28, 8;
	// begin inline asm
	mbarrier.init.shared::cta.b64 [%r32], %r91;

	// end inline asm
	add.s32 	%r34, %r30, 8;
	// begin inline asm
	mbarrier.init.shared::cta.b64 [%r34], %r91;

	// end inline asm
	add.s32 	%r36, %r28, 16;
	// begin inline asm
	mbarrier.init.shared::cta.b64 [%r36], %r91;

	// end inline asm
	add.s32 	%r38, %r30, 16;
	// begin inline asm
	mbarrier.init.shared::cta.b64 [%r38], %r91;

	// end inline asm
	add.s32 	%r40, %r28, 24;
	// begin inline asm
	mbarrier.init.shared::cta.b64 [%r40], %r91;

	// end inline asm
	add.s32 	%r42, %r30, 24;
	// begin inline asm
	mbarrier.init.shared::cta.b64 [%r42], %r91;

	// end inline asm
	add.s32 	%r44, %r28, 32;
	// begin inline asm
	mbarrier.init.shared::cta.b64 [%r44], %r91;

	// end inline asm
	add.s32 	%r46, %r30, 32;
	// begin inline asm
	mbarrier.init.shared::cta.b64 [%r46], %r91;

	// end inline asm
	add.s32 	%r48, %r28, 40;
	// begin inline asm
	mbarrier.init.shared::cta.b64 [%r48], %r91;

	// end inline asm
	add.s32 	%r50, %r30, 40;
	// begin inline asm
	mbarrier.init.shared::cta.b64 [%r50], %r91;

	// end inline asm
	add.s32 	%r52, %r28, 48;
	// begin inline asm
	mbarrier.init.shared::cta.b64 [%r52], %r91;

	// end inline asm
	add.s32 	%r54, %r30, 48;
	// begin inline asm
	mbarrier.init.shared::cta.b64 [%r54], %r91;

	// end inline asm
	add.s32 	%r56, %r28, 56;
	// begin inline asm
	mbarrier.init.shared::cta.b64 [%r56], %r91;

	// end inline asm
	add.s32 	%r58, %r30, 56;
	// begin inline asm
	mbarrier.init.shared::cta.b64 [%r58], %r91;

	// end inline asm
	add.s32 	%r60, %r28, 64;
	// begin inline asm
	mbarrier.init.shared::cta.b64 [%r60], %r91;

	// end inline asm
	add.s32 	%r62, %r30, 64;
	// begin inline asm
	mbarrier.init.shared::cta.b64 [%r62], %r91;

	// end inline asm
	add.s32 	%r64, %r28, 72;
	// begin inline asm
	mbarrier.init.shared::cta.b64 [%r64], %r91;

	// end inline asm
	add.s32 	%r66, %r30, 72;
	// begin inline asm
	mbarrier.init.shared::cta.b64 [%r66], %r91;

	// end inline asm
	add.s32 	%r68, %r28, 80;
	// begin inline asm
	mbarrier.init.shared::cta.b64 [%r68], %r91;

	// end inline asm
	add.s32 	%r70, %r30, 80;
	// begin inline asm
	mbarrier.init.shared::cta.b64 [%r70], %r91;

	// end inline asm
	add.s32 	%r72, %r28, 88;
	// begin inline asm
	mbarrier.init.shared::cta.b64 [%r72], %r91;

	// end inline asm
	add.s32 	%r74, %r30, 88;
	// begin inline asm
	mbarrier.init.shared::cta.b64 [%r74], %r91;

	// end inline asm
	add.s32 	%r76, %r28, 96;
	// begin inline asm
	mbarrier.init.shared::cta.b64 [%r76], %r91;

	// end inline asm
	add.s32 	%r78, %r30, 96;
	// begin inline asm
	mbarrier.init.shared::cta.b64 [%r78], %r91;

	// end inline asm
	add.s32 	%r80, %r28, 104;
	// begin inline asm
	mbarrier.init.shared::cta.b64 [%r80], %r91;

	// end inline asm
	add.s32 	%r82, %r30, 104;
	// begin inline asm
	mbarrier.init.shared::cta.b64 [%r82], %r91;

	// end inline asm
	add.s32 	%r84, %r28, 112;
	// begin inline asm
	mbarrier.init.shared::cta.b64 [%r84], %r91;

	// end inline asm
	add.s32 	%r86, %r30, 112;
	// begin inline asm
	mbarrier.init.shared::cta.b64 [%r86], %r91;

	// end inline asm
	add.s32 	%r88, %r28, 120;
	// begin inline asm
	mbarrier.init.shared::cta.b64 [%r88], %r91;

	// end inline asm
	add.s32 	%r90, %r30, 120;
	// begin inline asm
	mbarrier.init.shared::cta.b64 [%r90], %r91;

	// end inline asm
$L__BB28_2:
	setp.ne.s32 	%p2, %r1, 0;
	bar.sync 	0;
	shr.u64 	%rd1, %rd65, 12;
	@%p2 bra 	$L__BB28_13;
	mov.u32 	%r158, %ctaid.x;
	cvt.u64.u32 	%rd208, %r158;
	setp.le.u64 	%p11, %rd1, %rd208;
	@%p11 bra 	$L__BB28_26;
	mov.u32 	%r159, %nctaid.x;
	cvt.u64.u32 	%rd3, %r159;
	add.s64 	%rd4, %rd208, %rd3;
	max.u64 	%rd106, %rd1, %rd4;
	setp.lt.u64 	%p12, %rd4, %rd1;
	selp.u64 	%rd5, 1, 0, %p12;
	add.s64 	%rd107, %rd4, %rd5;
	sub.s64 	%rd6, %rd106, %rd107;
	and.b64  	%rd108, %rd6, -4294967296;
	setp.ne.s64 	%p13, %rd108, 0;
	@%p13 bra 	$L__BB28_6;
	cvt.u32.u64 	%r160, %rd3;
	cvt.u32.u64 	%r161, %rd6;
	div.u32 	%r162, %r161, %r160;
	cvt.u64.u32 	%rd196, %r162;
	bra.uni 	$L__BB28_7;
$L__BB28_6:
	div.u64 	%rd196, %rd6, %rd3;
$L__BB28_7:
	add.s64 	%rd110, %rd196, %rd5;
	add.s64 	%rd10, %rd110, 1;
	and.b64  	%rd209, %rd10, 3;
	setp.lt.u64 	%p14, %rd110, 3;
	mov.b64 	%rd213, 0;
	@%p14 bra 	$L__BB28_10;
	and.b64  	%rd213, %rd10, -4;
	neg.s64 	%rd13, %rd213;
	shl.b64 	%rd113, %rd3, 13;
	shl.b64 	%rd14, %rd208, 12;
	add.s64 	%rd15, %rd113, %rd14;
	mad.lo.s64 	%rd16, %rd3, 12288, %rd14;
	shl.b64 	%rd17, %rd4, 12;
	mov.b64 	%rd199, 0;
	mov.b64 	%rd198, 12288;
	mov.u32 	%r179, smem;
	mov.u32 	%r183, _ZZ13tma_bw_kernelILi16ELi4096EEvPKhPymE7bwd_bar;
	mov.u32 	%r184, _ZZ13tma_bw_kernelILi16ELi4096EEvPKhPymE7fwd_bar;
	mov.u64 	%rd197, %rd63;
$L__BB28_9:
	add.s64 	%rd150, %rd198, -12288;
	and.b64  	%rd151, %rd150, 49152;
	cvt.u64.u32 	%rd152, %r179;
	cvta.shared.u64 	%rd153, %rd152;
	add.s64 	%rd115, %rd153, %rd151;
	add.s64 	%rd117, %rd197, %rd14;
	and.b64  	%rd154, %rd199, 16;
	setp.eq.s64 	%p15, %rd154, 0;
	selp.u32 	%r164, 1, 0, %p15;
	cvt.u32.u64 	%r180, %rd199;
	shl.b32 	%r181, %r180, 3;
	and.b32  	%r182, %r181, 96;
	add.s32 	%r163, %r183, %r182;
	// begin inline asm
	{
.reg .pred                P1;
LAB_WAIT:
mbarrier.try_wait.parity.shared::cta.b64 P1, [%r163], %r164;
@P1                       bra.uni DONE;
bra.uni                   LAB_WAIT;
DONE:
}

	// end inline asm
	shl.b64 	%rd155, %rd199, 3;
	and.b64  	%rd156, %rd155, 96;
	cvt.u64.u32 	%rd157, %r184;
	cvta.shared.u64 	%rd158, %rd157;
	add.s64 	%rd119, %rd158, %rd156;
	add.s32 	%r165, %r184, %r182;
	mov.b32 	%r178, 4096;
	// begin inline asm
	mbarrier.arrive.expect_tx.shared::cta.b64 _, [%r165], %r178;

	// end inline asm
	// begin inline asm
	cvta.to.shared.u64 %rd114, %rd115;
	// end inline asm
	// begin inline asm
	cvta.to.global.u64 %rd116, %rd117;
	// end inline asm
	// begin inline asm
	cvta.to.shared.u64 %rd118, %rd119;
	// end inline asm
	// begin inline asm
	cp.async.bulk.shared::cta.global.mbarrier::complete_tx::bytes [%rd114], [%rd116], 4096, [%rd118];
	// end inline asm
	add.s64 	%rd159, %rd208, %rd3;
	add.s64 	%rd160, %rd199, 1;
	add.s64 	%rd161, %rd198, -8192;
	and.b64  	%rd162, %rd161, 53248;
	add.s64 	%rd124, %rd153, %rd162;
	add.s64 	%rd126, %rd197, %rd17;
	and.b64  	%rd163, %rd160, 16;
	setp.eq.s64 	%p16, %rd163, 0;
	selp.u32 	%r168, 1, 0, %p16;
	cvt.u32.u64 	%r185, %rd160;
	shl.b32 	%r186, %r185, 3;
	and.b32  	%r187, %r186, 104;
	add.s32 	%r167, %r183, %r187;
	// begin inline asm
	{
.reg .pred                P1;
LAB_WAIT:
mbarrier.try_wait.parity.shared::cta.b64 P1, [%r167], %r168;
@P1                       bra.uni DONE;
bra.uni                   LAB_WAIT;
DONE:
}

	// end inline asm
	shl.b64 	%rd164, %rd160, 3;
	and.b64  	%rd165, %rd164, 104;
	add.s64 	%rd128, %rd158, %rd165;
	add.s32 	%r169, %r184, %r187;
	// begin inline asm
	mbarrier.arrive.expect_tx.shared::cta.b64 _, [%r169], %r178;

	// end inline asm
	// begin inline asm
	cvta.to.shared.u64 %rd123, %rd124;
	// end inline asm
	// begin inline asm
	cvta.to.global.u64 %rd125, %rd126;
	// end inline asm
	// begin inline asm
	cvta.to.shared.u64 %rd127, %rd128;
	// end inline asm
	// begin inline asm
	cp.async.bulk.shared::cta.global.mbarrier::complete_tx::bytes [%rd123], [%rd125], 4096, [%rd127];
	// end inline asm
	add.s64 	%rd166, %rd159, %rd3;
	add.s64 	%rd167, %rd199, 2;
	add.s64 	%rd168, %rd198, -4096;
	and.b64  	%rd169, %rd168, 57344;
	add.s64 	%rd133, %rd153, %rd169;
	add.s64 	%rd135, %rd197, %rd15;
	and.b64  	%rd170, %rd167, 16;
	setp.eq.s64 	%p17, %rd170, 0;
	selp.u32 	%r172, 1, 0, %p17;
	cvt.u32.u64 	%r188, %rd167;
	shl.b32 	%r189, %r188, 3;
	and.b32  	%r190, %r189, 112;
	add.s32 	%r171, %r183, %r190;
	// begin inline asm
	{
.reg .pred                P1;
LAB_WAIT:
mbarrier.try_wait.parity.shared::cta.b64 P1, [%r171], %r172;
@P1                       bra.uni DONE;
bra.uni                   LAB_WAIT;
DONE:
}

	// end inline asm
	shl.b64 	%rd171, %rd167, 3;
	and.b64  	%rd172, %rd171, 112;
	add.s64 	%rd137, %rd158, %rd172;
	add.s32 	%r173, %r184, %r190;
	// begin inline asm
	mbarrier.arrive.expect_tx.shared::cta.b64 _, [%r173], %r178;

	// end inline asm
	// begin inline asm
	cvta.to.shared.u64 %rd132, %rd133;
	// end inline asm
	// begin inline asm
	cvta.to.global.u64 %rd134, %rd135;
	// end inline asm
	// begin inline asm
	cvta.to.shared.u64 %rd136, %rd137;
	// end inline asm
	// begin inline asm
	cp.async.bulk.shared::cta.global.mbarrier::complete_tx::bytes [%rd132], [%rd134], 4096, [%rd136];
	// end inline asm
	add.s64 	%rd173, %rd166, %rd3;
	add.s64 	%rd174, %rd199, 3;
	and.b64  	%rd175, %rd198, 61440;
	add.s64 	%rd142, %rd153, %rd175;
	add.s64 	%rd144, %rd197, %rd16;
	and.b64  	%rd176, %rd174, 16;
	setp.eq.s64 	%p18, %rd176, 0;
	selp.u32 	%r176, 1, 0, %p18;
	add.s32 	%r175, %r167, 16;
	// begin inline asm
	{
.reg .pred                P1;
LAB_WAIT:
mbarrier.try_wait.parity.shared::cta.b64 P1, [%r175], %r176;
@P1                       bra.uni DONE;
bra.uni                   LAB_WAIT;
DONE:
}

	// end inline asm
	add.s64 	%rd146, %rd128, 16;
	add.s32 	%r177, %r169, 16;
	// begin inline asm
	mbarrier.arrive.expect_tx.shared::cta.b64 _, [%r177], %r178;

	// end inline asm
	// begin inline asm
	cvta.to.shared.u64 %rd141, %rd142;
	// end inline asm
	// begin inline asm
	cvta.to.global.u64 %rd143, %rd144;
	// end inline asm
	// begin inline asm
	cvta.to.shared.u64 %rd145, %rd146;
	// end inline asm
	// begin inline asm
	cp.async.bulk.shared::cta.global.mbarrier::complete_tx::bytes [%rd141], [%rd143], 4096, [%rd145];
	// end inline asm
	add.s64 	%rd208, %rd173, %rd3;
	add.s64 	%rd199, %rd199, 4;
	add.s64 	%rd177, %rd13, %rd199;
	add.s64 	%rd198, %rd198, 16384;
	shl.b64 	%rd178, %rd3, 14;
	add.s64 	%rd197, %rd197, %rd178;
	setp.eq.s64 	%p19, %rd177, 0;
	@%p19 bra 	$L__BB28_10;
	bra.uni 	$L__BB28_9;
$L__BB28_10:
	setp.eq.s64 	%p20, %rd209, 0;
	@%p20 bra 	$L__BB28_26;
	cvt.u32.u64 	%r191, %rd213;
	and.b32  	%r192, %r191, 15;
	mul.wide.u32 	%rd179, %r192, 8;
	mov.u32 	%r193, _ZZ13tma_bw_kernelILi16ELi4096EEvPKhPymE7fwd_bar;
	cvt.u64.u32 	%rd180, %r193;
	cvta.shared.u64 	%rd181, %rd180;
	add.s64 	%rd212, %rd181, %rd179;
	cvt.u16.u64 	%rs3, %rd213;
	and.b16  	%rs4, %rs3, 15;
	mul.wide.u16 	%r194, %rs4, 8;
	add.s32 	%r212, %r194, %r193;
	mov.u32 	%r195, _ZZ13tma_bw_kernelILi16ELi4096EEvPKhPymE7bwd_bar;
	add.s32 	%r211, %r194, %r195;
	shl.b64 	%rd211, %rd213, 12;
	shl.b64 	%rd182, %rd208, 12;
	add.s64 	%rd210, %rd63, %rd182;
	shl.b64 	%rd52, %rd3, 12;
	mov.u32 	%r200, smem;
$L__BB28_12:
	.pragma "nounroll";
	and.b64  	%rd192, %rd211, 61440;
	cvt.u64.u32 	%rd193, %r200;
	cvta.shared.u64 	%rd194, %rd193;
	add.s64 	%rd184, %rd194, %rd192;
	and.b64  	%rd195, %rd213, 16;
	setp.eq.s64 	%p21, %rd195, 0;
	selp.u32 	%r197, 1, 0, %p21;
	// begin inline asm
	{
.reg .pred                P1;
LAB_WAIT:
mbarrier.try_wait.parity.shared::cta.b64 P1, [%r211], %r197;
@P1                       bra.uni DONE;
bra.uni                   LAB_WAIT;
DONE:
}

	// end inline asm
	mov.b32 	%r199, 4096;
	// begin inline asm
	mbarrier.arrive.expect_tx.shared::cta.b64 _, [%r212], %r199;

	// end inline asm
	// begin inline asm
	cvta.to.shared.u64 %rd183, %rd184;
	// end inline asm
	// begin inline asm
	cvta.to.global.u64 %rd185, %rd210;
	// end inline asm
	// begin inline asm
	cvta.to.shared.u64 %rd187, %rd212;
	// end inline asm
	// begin inline asm
	cp.async.bulk.shared::cta.global.mbarrier::complete_tx::bytes [%rd183], [%rd185], 4096, [%rd187];
	// end inline asm
	add.s64 	%rd213, %rd213, 1;
	add.s64 	%rd212, %rd212, 8;
	add.s32 	%r212, %r212, 8;
	add.s32 	%r211, %r211, 8;
	add.s64 	%rd211, %rd211, 4096;
	add.s64 	%rd210, %rd210, %rd52;
	add.s64 	%rd209, %rd209, -1;
	setp.ne.s64 	%p22, %rd209, 0;
	@%p22 bra 	$L__BB28_12;
	bra.uni 	$L__BB28_26;
$L__BB28_13:
	setp.ne.s32 	%p3, %r1, 32;
	@%p3 bra 	$L__BB28_26;
	mov.u32 	%r92, %ctaid.x;
	cvt.u64.u32 	%rd26, %r92;
	setp.le.u64 	%p4, %rd1, %rd26;
	mov.b64 	%rd206, 0;
	@%p4 bra 	$L__BB28_25;
	mov.u32 	%r93, %nctaid.x;
	cvt.u64.u32 	%rd27, %r93;
	add.s64 	%rd67, %rd26, %rd27;
	max.u64 	%rd68, %rd1, %rd67;
	setp.lt.u64 	%p5, %rd67, %rd1;
	selp.u64 	%rd28, 1, 0, %p5;
	add.s64 	%rd69, %rd67, %rd28;
	sub.s64 	%rd29, %rd68, %rd69;
	and.b64  	%rd70, %rd29, -4294967296;
	setp.ne.s64 	%p6, %rd70, 0;
	@%p6 bra 	$L__BB28_17;
	cvt.u32.u64 	%r94, %rd27;
	cvt.u32.u64 	%r95, %rd29;
	div.u32 	%r96, %r95, %r94;
	cvt.u64.u32 	%rd201, %r96;
	bra.uni 	$L__BB28_18;
$L__BB28_17:
	div.u64 	%rd201, %rd29, %rd27;
$L__BB28_18:
	add.s64 	%rd72, %rd201, %rd28;
	add.s64 	%rd33, %rd72, 1;
	and.b64  	%rd204, %rd33, 3;
	setp.lt.u64 	%p7, %rd72, 3;
	mov.b32 	%r210, 0;
	mov.b64 	%rd203, 0;
	@%p7 bra 	$L__BB28_21;
	and.b64  	%rd203, %rd33, -4;
	neg.s64 	%rd36, %rd203;
	mov.b32 	%r210, 0;
	mov.b64 	%rd202, 0;
	mov.b32 	%r202, 1;
	mov.b32 	%r201, 12288;
	mov.u32 	%r114, smem;
	mov.u32 	%r120, _ZZ13tma_bw_kernelILi16ELi4096EEvPKhPymE7fwd_bar;
$L__BB28_20:
	add.s32 	%r110, %r202, -1;
	add.s32 	%r111, %r201, -4096;
	add.s32 	%r112, %r201, -12288;
	and.b32  	%r113, %r112, 49152;
	add.s32 	%r115, %r114, %r113;
	shr.u32 	%r116, %r110, 4;
	and.b32  	%r103, %r116, 1;
	cvt.u32.u64 	%r117, %rd202;
	shl.b32 	%r118, %r117, 3;
	and.b32  	%r119, %r118, 96;
	add.s32 	%r102, %r120, %r119;
	// begin inline asm
	{
.reg .pred                P1;
LAB_WAIT:
mbarrier.try_wait.parity.shared::cta.b64 P1, [%r102], %r103;
@P1                       bra.uni DONE;
bra.uni                   LAB_WAIT;
DONE:
}

	// end inline asm
	ld.shared.u32 	%r121, [%r115];
	add.s32 	%r122, %r121, %r210;
	shl.b64 	%rd86, %rd202, 3;
	and.b64  	%rd87, %rd86, 96;
	mov.u32 	%r123, _ZZ13tma_bw_kernelILi16ELi4096EEvPKhPymE7bwd_bar;
	cvt.u64.u32 	%rd88, %r123;
	cvta.shared.u64 	%rd89, %rd88;
	add.s64 	%rd75, %rd89, %rd87;
	// begin inline asm
	cvta.to.shared.u64 %rd74, %rd75;
	// end inline asm
	// begin inline asm
	mbarrier.arrive.shared::cta.b64 _, [%rd74];
	// end inline asm
	add.s64 	%rd90, %rd202, 1;
	add.s32 	%r124, %r202, 2;
	add.s32 	%r125, %r201, -8192;
	and.b32  	%r126, %r125, 53248;
	add.s32 	%r127, %r114, %r126;
	shr.u32 	%r128, %r202, 4;
	and.b32  	%r105, %r128, 1;
	cvt.u32.u64 	%r129, %rd90;
	shl.b32 	%r130, %r129, 3;
	and.b32  	%r131, %r130, 104;
	add.s32 	%r104, %r120, %r131;
	// begin inline asm
	{
.reg .pred                P1;
LAB_WAIT:
mbarrier.try_wait.parity.shared::cta.b64 P1, [%r104], %r105;
@P1                       bra.uni DONE;
bra.uni                   LAB_WAIT;
DONE:
}

	// end inline asm
	ld.shared.u32 	%r132, [%r127];
	add.s32 	%r133, %r132, %r122;
	shl.b64 	%rd91, %rd90, 3;
	and.b64  	%rd92, %rd91, 104;
	add.s64 	%rd78, %rd89, %rd92;
	// begin inline asm
	cvta.to.shared.u64 %rd77, %rd78;
	// end inline asm
	// begin inline asm
	mbarrier.arrive.shared::cta.b64 _, [%rd77];
	// end inline asm
	add.s64 	%rd93, %rd202, 2;
	add.s32 	%r134, %r202, 1;
	and.b32  	%r135, %r111, 57344;
	add.s32 	%r136, %r114, %r135;
	shr.u32 	%r137, %r134, 4;
	and.b32  	%r107, %r137, 1;
	cvt.u32.u64 	%r138, %rd93;
	shl.b32 	%r139, %r138, 3;
	and.b32  	%r140, %r139, 112;
	add.s32 	%r106, %r120, %r140;
	// begin inline asm
	{
.reg .pred                P1;
LAB_WAIT:
mbarrier.try_wait.parity.shared::cta.b64 P1, [%r106], %r107;
@P1                       bra.uni DONE;
bra.uni                   LAB_WAIT;
DONE:
}

	// end inline asm
	ld.shared.u32 	%r141, [%r136];
	add.s32 	%r142, %r141, %r133;
	shl.b64 	%rd94, %rd93, 3;
	and.b64  	%rd95, %rd94, 112;
	add.s64 	%rd81, %rd89, %rd95;
	// begin inline asm
	cvta.to.shared.u64 %rd80, %rd81;
	// end inline asm
	// begin inline asm
	mbarrier.arrive.shared::cta.b64 _, [%rd80];
	// end inline asm
	and.b32  	%r143, %r201, 61440;
	add.s32 	%r144, %r114, %r143;
	shr.u32 	%r145, %r124, 4;
	and.b32  	%r109, %r145, 1;
	add.s32 	%r108, %r104, 16;
	// begin inline asm
	{
.reg .pred                P1;
LAB_WAIT:
mbarrier.try_wait.parity.shared::cta.b64 P1, [%r108], %r109;
@P1                       bra.uni DONE;
bra.uni                   LAB_WAIT;
DONE:
}

	// end inline asm
	ld.shared.u32 	%r146, [%r144];
	add.s32 	%r210, %r146, %r142;
	add.s64 	%rd84, %rd78, 16;
	// begin inline asm
	cvta.to.shared.u64 %rd83, %rd84;
	// end inline asm
	// begin inline asm
	mbarrier.arrive.shared::cta.b64 _, [%rd83];
	// end inline asm
	add.s64 	%rd202, %rd202, 4;
	add.s64 	%rd96, %rd36, %rd202;
	add.s32 	%r202, %r202, 4;
	add.s32 	%r201, %r201, 16384;
	setp.ne.s64 	%p8, %rd96, 0;
	@%p8 bra 	$L__BB28_20;
$L__BB28_21:
	setp.eq.s64 	%p9, %rd204, 0;
	@%p9 bra 	$L__BB28_24;
	cvt.u32.u64 	%r207, %rd203;
	and.b32  	%r147, %r207, 15;
	mul.wide.u32 	%rd97, %r147, 8;
	mov.u32 	%r148, _ZZ13tma_bw_kernelILi16ELi4096EEvPKhPymE7bwd_bar;
	cvt.u64.u32 	%rd98, %r148;
	cvta.shared.u64 	%rd99, %rd98;
	add.s64 	%rd205, %rd99, %rd97;
	cvt.u16.u64 	%rs1, %rd203;
	and.b16  	%rs2, %rs1, 15;
	mul.wide.u16 	%r149, %rs2, 8;
	mov.u32 	%r150, _ZZ13tma_bw_kernelILi16ELi4096EEvPKhPymE7fwd_bar;
	add.s32 	%r208, %r149, %r150;
	shl.b32 	%r206, %r207, 12;
	mov.u32 	%r154, smem;
$L__BB28_23:
	.pragma "nounroll";
	and.b32  	%r153, %r206, 61440;
	add.s32 	%r155, %r154, %r153;
	shr.u32 	%r156, %r207, 4;
	and.b32  	%r152, %r156, 1;
	// begin inline asm
	{
.reg .pred                P1;
LAB_WAIT:
mbarrier.try_wait.parity.shared::cta.b64 P1, [%r208], %r152;
@P1                       bra.uni DONE;
bra.uni                   LAB_WAIT;
DONE:
}

	// end inline asm
	ld.shared.u32 	%r157, [%r155];
	add.s32 	%r210, %r157, %r210;
	// begin inline asm
	cvta.to.shared.u64 %rd100, %rd205;
	// end inline asm
	// begin inline asm
	mbarrier.arrive.shared::cta.b64 _, [%rd100];
	// end inline asm
	add.s64 	%rd205, %rd205, 8;
	add.s32 	%r208, %r208, 8;
	add.s32 	%r207, %r207, 1;
	add.s32 	%r206, %r206, 4096;
	add.s64 	%rd204, %rd204, -1;
	setp.ne.s64 	%p10, %rd204, 0;
	@%p10 bra 	$L__BB28_23;
$L__BB28_24:
	cvt.s64.s32 	%rd206, %r210;
$L__BB28_25:
	cvta.to.global.u64 	%rd103, %rd64;
	shl.b64 	%rd104, %rd26, 3;
	add.s64 	%rd105, %rd103, %rd104;
	st.global.u64 	[%rd105], %rd206;
$L__BB28_26:
	ret;

}
	// .globl	_Z13tma_bw_kernelILi32ELi4096EEvPKhPym
.visible .entry _Z13tma_bw_kernelILi32ELi4096EEvPKhPym(
	.param .u64 .ptr .align 1 _Z13tma_bw_kernelILi32ELi4096EEvPKhPym_param_0,
	.param .u64 .ptr .align 1 _Z13tma_bw_kernelILi32ELi4096EEvPKhPym_param_1,
	.param .u64 _Z13tma_bw_kernelILi32ELi4096EEvPKhPym_param_2
)
{
	.reg .pred 	%p<23>;
	.reg .b16 	%rs<5>;
	.reg .b32 	%r<277>;
	.reg .b64 	%rd<214>;
	// demoted variable
	.shared .align 8 .b8 _ZZ13tma_bw_kernelILi32ELi4096EEvPKhPymE7fwd_bar[256];
	// demoted variable
	.shared .align 8 .b8 _ZZ13tma_bw_kernelILi32ELi4096EEvPKhPymE7bwd_bar[256];
	ld.param.u64 	%rd63, [_Z13tma_bw_kernelILi32ELi4096EEvPKhPym_param_0];
	ld.param.u64 	%rd64, [_Z13tma_bw_kernelILi32ELi4096EEvPKhPym_param_1];
	ld.param.u64 	%rd65, [_Z13tma_bw_kernelILi32ELi4096EEvPKhPym_param_2];
	mov.u32 	%r1, %tid.x;
	setp.ne.s32 	%p1, %r1, 0;
	@%p1 bra 	$L__BB29_2;
	mov.u32 	%r28, _ZZ13tma_bw_kernelILi32ELi4096EEvPKhPymE7fwd_bar;
	mov.b32 	%r155, 1;
	// begin inline asm
	mbarrier.init.shared::cta.b64 [%r28], %r155;

	// end inline asm
	mov.u32 	%r30, _ZZ13tma_bw_kernelILi32ELi4096EEvPKhPymE7bwd_bar;
	// begin inline asm
	mbarrier.init.shared::cta.b64 [%r30], %r155;

	// end inline asm
	add.s32 	%r32, %r28, 8;
	// begin inline asm
	mbarrier.init.shared::cta.b64 [%r32], %r155;

	// end inline asm
	add.s32 	%r34, %r30, 8;
	// begin inline asm
	mbarrier.init.shared::cta.b64 [%r34], %r155;

	// end inline asm
	add.s32 	%r36, %r28, 16;
	// begin inline asm
	mbarrier.init.shared::cta.b64 [%r36], %r155;

	// end inline asm
	add.s32 	%r38, %r30, 16;
	// begin inline asm
	mbarrier.init.shared::cta.b64 [%r38], %r155;

	// end inline asm
	add.s32 	%r40, %r28, 24;
	// begin inline asm
	mbarrier.init.shared::cta.b64 [%r40], %r155;

	// end inline asm
	add.s32 	%r42, %r30, 24;
	// begin inline asm
	mbarrier.init.shared::cta.b64 [%r42], %r155;

	// end inline asm
	add.s32 	%r44, %r28, 32;
	// begin inline asm
	mbarrier.init.shared::cta.b64 [%r44], %r155;

	// end inline asm
	add.s32 	%r46, %r30, 32;
	// begin inline asm
	mbarrier.init.shared::cta.b64 [%r46], %r155;

	// end inline asm
	add.s32 	%r48, %r28, 40;
	// begin inline asm
	mbarrier.init.shared::cta.b64 [%r48], %r155;

	// end inline asm
	add.s32 	%r50, %r30, 40;
	// begin inline asm
	mbarrier.init.shared::cta.b64 [%r50], %r155;

	// end inline asm
	add.s32 	%r52, %r28, 48;
	// begin inline asm
	mbarrier.init.shared::cta.b64 [%r52], %r155;

	// end inline asm
	add.s32 	%r54, %r30, 48;
	// begin inline asm
	mbarrier.init.shared::cta.b64 [%r54], %r155;

	// end inline asm
	add.s32 	%r56, %r28, 56;
	// begin inline asm
	mbarrier.init.shared::cta.b64 [%r56], %r155;

	// end inline asm
	add.s32 	%r58, %r30, 56;
	// begin inline asm
	mbarrier.init.shared::cta.b64 [%r58], %r155;

	// end inline asm
	add.s32 	%r60, %r28, 64;
	// begin inline asm
	mbarrier.init.shared::cta.b64 [%r60], %r155;

	// end inline asm
	add.s32 	%r62, %r30, 64;
	// begin inline asm
	mbarrier.init.shared::cta.b64 [%r62], %r155;

	// end inline asm
	add.s32 	%r64, %r28, 72;
	// begin inline asm
	mbarrier.init.shared::cta.b64 [%r64], %r155;

	// end inline asm
	add.s32 	%r66, %r30, 72;
	// begin inline asm
	mbarrier.init.shared::cta.b64 [%r66], %r155;

	// end inline asm
	add.s32 	%r68, %r28, 80;
	// begin inline asm
	mbarrier.init.shared::cta.b64 [%r68], %r155;

	// end inline asm
	add.s32 	%r70, %r30, 80;
	// begin inline asm
	mbarrier.init.shared::cta.b64 [%r70], %r155;

	// end inline asm
	add.s32 	%r72, %r28, 88;
	// begin inline asm
	mbarrier.init.shared::cta.b64 [%r72], %r155;

	// end inline asm
	add.s32 	%r74, %r30, 88;
	// begin inline asm
	mbarrier.init.shared::cta.b64 [%r74], %r155;

	// end inline asm
	add.s32 	%r76, %r28, 96;
	// begin inline asm
	mbarrier.init.shared::cta.b64 [%r76], %r155;

	// end inline asm
	add.s32 	%r78, %r30, 96;
	// begin inline asm
	mbarrier.init.shared::cta.b64 [%r78], %r155;

	// end inline asm
	add.s32 	%r80, %r28, 104;
	// begin inline asm
	mbarrier.init.shared::cta.b64 [%r80], %r155;

	// end inline asm
	add.s32 	%r82, %r30, 104;
	// begin inline asm
	mbarrier.init.shared::cta.b64 [%r82], %r155;

	// end inline asm
	add.s32 	%r84, %r28, 112;
	// begin inline asm
	mbarrier.init.shared::cta.b64 [%r84], %r155;

	// end inline asm
	add.s32 	%r86, %r30, 112;
	// begin inline asm
	mbarrier.init.shared::cta.b64 [%r86], %r155;

	// end inline asm
	add.s32 	%r88, %r28, 120;
	// begin inline asm
	mbarrier.init.shared::cta.b64 [%r88], %r155;

	// end inline asm
	add.s32 	%r90, %r30, 120;
	// begin inline asm
	mbarrier.init.shared::cta.b64 [%r90], %r155;

	// end inline asm
	add.s32 	%r92, %r28, 128;
	// begin inline asm
	mbarrier.init.shared::cta.b64 [%r92], %r155;

	// end inline asm
	add.s32 	%r94, %r30, 128;
	// begin inline asm
	mbarrier.init.shared::cta.b64 [%r94], %r155;

	// end inline asm
	add.s32 	%r96, %r28, 136;
	// begin inline asm
	mbarrier.init.shared::cta.b64 [%r96], %r155;

	// end inline asm
	add.s32 	%r98, %r30, 136;
	// begin inline asm
	mbarrier.init.shared::cta.b64 [%r98], %r155;

	// end inline asm
	add.s32 	%r100, %r28, 144;
	// begin inline asm
	mbarrier.init.shared::cta.b64 [%r100], %r155;

	// end inline asm
	add.s32 	%r102, %r30, 144;
	// begin inline asm
	mbarrier.init.shared::cta.b64 [%r102], %r155;

	// end inline asm
	add.s32 	%r104, %r28, 152;
	// begin inline asm
	mbarrier.init.shared::cta.b64 [%r104], %r155;

	// end inline asm
	add.s32 	%r106, %r30, 152;
	// begin inline asm
	mbarrier.init.shared::cta.b64 [%r106], %r155;

	// end inline asm
	add.s32 	%r108, %r28, 160;
	// begin inline asm
	mbarrier.init.shared::cta.b64 [%r108], %r155;

	// end inline asm
	add.s32 	%r110, %r30, 160;
	// begin inline asm
	mbarrier.init.shared::cta.b64 [%r110], %r155;

	// end inline asm
	add.s32 	%r112, %r28, 168;
	// begin inline asm
	mbarrier.init.shared::cta.b64 [%r112], %r155;

	// end inline asm
	add.s32 	%r114, %r30, 168;
	// begin inline asm
	mbarrier.init.shared::cta.b64 [%r114], %r155;

	// end inline asm
	add.s32 	%r116, %r28, 176;
	// begin inline asm
	mbarrier.init.shared::cta.b64 [%r116], %r155;

	// end inline asm
	add.s32 	%r118, %r30, 176;
	// begin inline asm
	mbarrier.init.shared::cta.b64 [%r118], %r155;

	// end inline asm
	add.s32 	%r120, %r28, 184;
	// begin inline asm
	mbarrier.init.shared::cta.b64 [%r120], %r155;

	// end inline asm
	add.s32 	%r122, %r30, 184;
	// begin inline asm
	mbarrier.init.shared::cta.b64 [%r122], %r155;

	// end inline asm
	add.s32 	%r124, %r28, 192;
	// begin inline asm
	mbarrier.init.shared::cta.b64 [%r124], %r155;

	// end inline asm
	add.s32 	%r126, %r30, 192;
	// begin inline asm
	mbarrier.init.shared::cta.b64 [%r126], %r155;

	// end inline asm
	add.s32 	%r128, %r28, 200;
	// begin inline asm
	mbarrier.init.shared::cta.b64 [%r128], %r155;

	// end inline asm
	add.s32 	%r130, %r30, 200;
	// begin inline asm
	mbarrier.init.shared::cta.b64 [%r130], %r155;

	// end inline asm
	add.s32 	%r132, %r28, 208;
	// begin inline asm
	mbarrier.init.shared::cta.b64 [%r132], %r155;

	// end inline asm
	add.s32 	%r134, %r30, 208;
	// begin inline asm
	mbarrier.init.shared::cta.b64 [%r134], %r155;

	// end inline asm
	add.s32 	%r136, %r28, 216;
	// begin inline asm
	mbarrier.init.shared::cta.b64 [%r136], %r155;

	// end inline asm
	add.s32 	%r138, %r30, 216;
	// begin inline asm
	mbarrier.init.shared::cta.b64 [%r138], %r155;

	// end inline asm
	add.s32 	%r140, %r28, 224;
	// begin inline asm
	mbarrier.init.shared::cta.b64 [%r140], %r155;

	// end inline asm
	add.s32 	%r142, %r30, 224;
	// begin inline asm
	mbarrier.init.shared::cta.b64 [%r142], %r155;

	// end inline asm
	add.s32 	%r144, %r28, 232;
	// begin inline asm
	mbarrier.init.shared::cta.b64 [%r144], %r155;

	// end inline asm
	add.s32 	%r146, %r30, 232;
	// begin inline asm
	mbarrier.init.shared::cta.b64 [%r146], %r155;

	// end inline asm
	add.s32 	%r148, %r28, 240;
	// begin inline asm
	mbarrier.init.shared::cta.b64 [%r148], %r155;

	// end inline asm
	add.s32 	%r150, %r30, 240;
	// begin inline asm
	mbarrier.init.shared::cta.b64 [%r150], %r155;

	// end inline asm
	add.s32 	%r152, %r28, 248;
	// begin inline asm
	mbarrier.init.shared::cta.b64 [%r152], %r155;

	// end inline asm
	add.s32 	%r154, %r30, 248;
	// begin inline asm
	mbarrier.init.shared::cta.b64 [%r154], %r155;

	// end inline asm
$L__BB29_2:
	setp.ne.s32 	%p2, %r1, 0;
	bar.sync 	0;
	shr.u64 	%rd1, %rd65, 12;
	@%p2 bra 	$L__BB29_13;
	mov.u32 	%r222, %ctaid.x;
	cvt.u64.u32 	%rd208, %r222;
	setp.le.u64 	%p11, %rd1, %rd208;
	@%p11 bra 	$L__BB29_26;
	mov.u32 	%r223, %nctaid.x;
	cvt.u64.u32 	%rd3, %r223;
	add.s64 	%rd4, %rd208, %rd3;
	max.u64 	%rd106, %rd1, %rd4;
	setp.lt.u64 	%p12, %rd4, %rd1;
	selp.u64 	%rd5, 1, 0, %p12;
	add.s64 	%rd107, %rd4, %rd5;
	sub.s64 	%rd6, %rd106, %rd107;
	and.b64  	%rd108, %rd6, -4294967296;
	setp.ne.s64 	%p13, %rd108, 0;
	@%p13 bra 	$L__BB29_6;
	cvt.u32.u64 	%r224, %rd3;
	cvt.u32.u64 	%r225, %rd6;
	div.u32 	%r226, %r225, %r224;
	cvt.u64.u32 	%rd196, %r226;
	bra.uni 	$L__BB29_7;
$L__BB29_6:
	div.u64 	%rd196, %rd6, %rd3;
$L__BB29_7:
	add.s64 	%rd110, %rd196, %rd5;
	add.s64 	%rd10, %rd110, 1;
	and.b64  	%rd209, %rd10, 3;
	setp.lt.u64 	%p14, %rd110, 3;
	mov.b64 	%rd213, 0;
	@%p14 bra 	$L__BB29_10;
	and.b64  	%rd213, %rd10, -4;
	neg.s64 	%rd13, %rd213;
	shl.b64 	%rd113, %rd3, 13;
	shl.b64 	%rd14, %rd208, 12;
	add.s64 	%rd15, %rd113, %rd14;
	mad.lo.s64 	%rd16, %rd3, 12288, %rd14;
	shl.b64 	%rd17, %rd4, 12;
	mov.b64 	%rd199, 0;
	mov.b64 	%rd198, 12288;
	mov.u32 	%r243, smem;
	mov.u32 	%r247, _ZZ13tma_bw_kernelILi32ELi4096EEvPKhPymE7bwd_bar;
	mov.u32 	%r248, _ZZ13tma_bw_kernelILi32ELi4096EEvPKhPymE7fwd_bar;
	mov.u64 	%rd197, %rd63;
$L__BB29_9:
	add.s64 	%rd150, %rd198, -12288;
	and.b64  	%rd151, %rd150, 114688;
	cvt.u64.u32 	%rd152, %r243;
	cvta.shared.u64 	%rd153, %rd152;
	add.s64 	%rd115, %rd153, %rd151;
	add.s64 	%rd117, %rd197, %rd14;
	and.b64  	%rd154, %rd199, 32;
	setp.eq.s64 	%p15, %rd154, 0;
	selp.u32 	%r228, 1, 0, %p15;
	cvt.u32.u64 	%r244, %rd199;
	shl.b32 	%r245, %r244, 3;
	and.b32  	%r246, %r245, 224;
	add.s32 	%r227, %r247, %r246;
	// begin inline asm
	{
.reg .pred                P1;
LAB_WAIT:
mbarrier.try_wait.parity.shared::cta.b64 P1, [%r227], %r228;
@P1                       bra.uni DONE;
bra.uni                   LAB_WAIT;
DONE:
}

	// end inline asm
	shl.b64 	%rd155, %rd199, 3;
	and.b64  	%rd156, %rd155, 224;
	cvt.u64.u32 	%rd157, %r248;
	cvta.shared.u64 	%rd158, %rd157;
	add.s64 	%rd119, %rd158, %rd156;
	add.s32 	%r229, %r248, %r246;
	mov.b32 	%r242, 4096;
	// begin inline asm
	mbarrier.arrive.expect_tx.shared::cta.b64 _, [%r229], %r242;

	// end inline asm
	// begin inline asm
	cvta.to.shared.u64 %rd114, %rd115;
	// end inline asm
	// begin inline asm
	cvta.to.global.u64 %rd116, %rd117;
	// end inline asm
	// begin inline asm
	cvta.to.shared.u64 %rd118, %rd119;
	// end inline asm
	// begin inline asm
	cp.async.bulk.shared::cta.global.mbarrier::complete_tx::bytes [%rd114], [%rd116], 4096, [%rd118];
	// end inline asm
	add.s64 	%rd159, %rd208, %rd3;
	add.s64 	%rd160, %rd199, 1;
	add.s64 	%rd161, %rd198, -8192;
	and.b64  	%rd162, %rd161, 118784;
	add.s64 	%rd124, %rd153, %rd162;
	add.s64 	%rd126, %rd197, %rd17;
	and.b64  	%rd163, %rd160, 32;
	setp.eq.s64 	%p16, %rd163, 0;
	selp.u32 	%r232, 1, 0, %p16;
	cvt.u32.u64 	%r249, %rd160;
	shl.b32 	%r250, %r249, 3;
	and.b32  	%r251, %r250, 232;
	add.s32 	%r231, %r247, %r251;
	// begin inline asm
	{
.reg .pred                P1;
LAB_WAIT:
mbarrier.try_wait.parity.shared::cta.b64 P1, [%r231], %r232;
@P1                       bra.uni DONE;
bra.uni                   LAB_WAIT;
DONE:
}

	// end inline asm
	shl.b64 	%rd164, %rd160, 3;
	and.b64  	%rd165, %rd164, 232;
	add.s64 	%rd128, %rd158, %rd165;
	add.s32 	%r233, %r248, %r251;
	// begin inline asm
	mbarrier.arrive.expect_tx.shared::cta.b64 _, [%r233], %r242;

	// end inline asm
	// begin inline asm
	cvta.to.shared.u64 %rd123, %rd124;
	// end inline asm
	// begin inline asm
	cvta.to.global.u64 %rd125, %rd126;
	// end inline asm
	// begin inline asm
	cvta.to.shared.u64 %rd127, %rd128;
	// end inline asm
	// begin inline asm
	cp.async.bulk.shared::cta.global.mbarrier::complete_tx::bytes [%rd123], [%rd125], 4096, [%rd127];
	// end inline asm
	add.s64 	%rd166, %rd159, %rd3;
	add.s64 	%rd167, %rd199, 2;
	add.s64 	%rd168, %rd198, -4096;
	and.b64  	%rd169, %rd168, 122880;
	add.s64 	%rd133, %rd153, %rd169;
	add.s64 	%rd135, %rd197, %rd15;
	and.b64  	%rd170, %rd167, 32;
	setp.eq.s64 	%p17, %rd170, 0;
	selp.u32 	%r236, 1, 0, %p17;
	cvt.u32.u64 	%r252, %rd167;
	shl.b32 	%r253, %r252, 3;
	and.b32  	%r254, %r253, 240;
	add.s32 	%r235, %r247, %r254;
	// begin inline asm
	{
.reg .pred                P1;
LAB_WAIT:
mbarrier.try_wait.parity.shared::cta.b64 P1, [%r235], %r236;
@P1                       bra.uni DONE;
bra.uni                   LAB_WAIT;
DONE:
}

	// end inline asm
	shl.b64 	%rd171, %rd167, 3;
	and.b64  	%rd172, %rd171, 240;
	add.s64 	%rd137, %rd158, %rd172;
	add.s32 	%r237, %r248, %r254;
	// begin inline asm
	mbarrier.arrive.expect_tx.shared::cta.b64 _, [%r237], %r242;

	// end inline asm
	// begin inline asm
	cvta.to.shared.u64 %rd132, %rd133;
	// end inline asm
	// begin inline asm
	cvta.to.global.u64 %rd134, %rd135;
	// end inline asm
	// begin inline asm
	cvta.to.shared.u64 %rd136, %rd137;
	// end inline asm
	// begin inline asm
	cp.async.bulk.shared::cta.global.mbarrier::complete_tx::bytes [%rd132], [%rd134], 4096, [%rd136];
	// end inline asm
	add.s64 	%rd173, %rd166, %rd3;
	add.s64 	%rd174, %rd199, 3;
	and.b64  	%rd175, %rd198, 126976;
	add.s64 	%rd142, %rd153, %rd175;
	add.s64 	%rd144, %rd197, %rd16;
	and.b64  	%rd176, %rd174, 32;
	setp.eq.s64 	%p18, %rd176, 0;
	selp.u32 	%r240, 1, 0, %p18;
	add.s32 	%r239, %r231, 16;
	// begin inline asm
	{
.reg .pred                P1;
LAB_WAIT:
mbarrier.try_wait.parity.shared::cta.b64 P1, [%r239], %r240;
@P1                       bra.uni DONE;
bra.uni                   LAB_WAIT;
DONE:
}

	// end inline asm
	add.s64 	%rd146, %rd128, 16;
	add.s32 	%r241, %r233, 16;
	// begin inline asm
	mbarrier.arrive.expect_tx.shared::cta.b64 _, [%r241], %r242;

	// end inline asm
	// begin inline asm
	cvta.to.shared.u64 %rd141, %rd142;
	// end inline asm
	// begin inline asm
	cvta.to.global.u64 %rd143, %rd144;
	// end inline asm
	// begin inline asm
	cvta.to.shared.u64 %rd145, %rd146;
	// end inline asm
	// begin inline asm
	cp.async.bulk.shared::cta.global.mbarrier::complete_tx::bytes [%rd141], [%rd143], 4096, [%rd145];
	// end inline asm
	add.s64 	%rd208, %rd173, %rd3;
	add.s64 	%rd199, %rd199, 4;
	add.s64 	%rd177, %rd13, %rd199;
	add.s64 	%rd198, %rd198, 16384;
	shl.b64 	%rd178, %rd3, 14;
	add.s64 	%rd197, %rd197, %rd178;
	setp.eq.s64 	%p19, %rd177, 0;
	@%p19 bra 	$L__BB29_10;
	bra.uni 	$L__BB29_9;
$L__BB29_10:
	setp.eq.s64 	%p20, %rd209, 0;
	@%p20 bra 	$L__BB29_26;
	cvt.u32.u64 	%r255, %rd213;
	and.b32  	%r256, %r255, 31;
	mul.wide.u32 	%rd179, %r256, 8;
	mov.u32 	%r257, _ZZ13tma_bw_kernelILi32ELi4096EEvPKhPymE7fwd_bar;
	cvt.u64.u32 	%rd180, %r257;
	cvta.shared.u64 	%rd181, %rd180;
	add.s64 	%rd212, %rd181, %rd179;
	cvt.u16.u64 	%rs3, %rd213;
	and.b16  	%rs4, %rs3, 31;
	mul.wide.u16 	%r258, %rs4, 8;
	add.s32 	%r276, %r258, %r257;
	mov.u32 	%r259, _ZZ13tma_bw_kernelILi32ELi4096EEvPKhPymE7bwd_bar;
	add.s32 	%r275, %r258, %r259;
	shl.b64 	%rd211, %rd213, 12;
	shl.b64 	%rd182, %rd208, 12;
	add.s64 	%rd210, %rd63, %rd182;
	shl.b64 	%rd52, %rd3, 12;
	mov.u32 	%r264, smem;
$L__BB29_12:
	.pragma "nounroll";
	and.b64  	%rd192, %rd211, 126976;
	cvt.u64.u32 	%rd193, %r264;
	cvta.shared.u64 	%rd194, %rd193;
	add.s64 	%rd184, %rd194, %rd192;
	and.b64  	%rd195, %rd213, 32;
	setp.eq.s64 	%p21, %rd195, 0;
	selp.u32 	%r261, 1, 0, %p21;
	// begin inline asm
	{
.reg .pred                P1;
LAB_WAIT:
mbarrier.try_wait.parity.shared::cta.b64 P1, [%r275], %r261;
@P1                       bra.uni DONE;
bra.uni                   LAB_WAIT;
DONE:
}

	// end inline asm
	mov.b32 	%r263, 4096;
	// begin inline asm
	mbarrier.arrive.expect_tx.shared::cta.b64 _, [%r276], %r263;

	// end inline asm
	// begin inline asm
	cvta.to.shared.u64 %rd183, %rd184;
	// end inline asm
	// begin inline asm
	cvta.to.global.u64 %rd185, %rd210;
	// end inline asm
	// begin inline asm
	cvta.to.shared.u64 %rd187, %rd212;
	// end inline asm
	// begin inline asm
	cp.async.bulk.shared::cta.global.mbarrier::complete_tx::bytes [%rd183], [%rd185], 4096, [%rd187];
	// end inline asm
	add.s64 	%rd213, %rd213, 1;
	add.s64 	%rd212, %rd212, 8;
	add.s32 	%r276, %r276, 8;
	add.s32 	%r275, %r275, 8;
	add.s64 	%rd211, %rd211, 4096;
	add.s64 	%rd210, %rd210, %rd52;
	add.s64 	%rd209, %rd209, -1;
	setp.ne.s64 	%p22, %rd209, 0;
	@%p22 bra 	$L__BB29_12;
	bra.uni 	$L__BB29_26;
$L__BB29_13:
	setp.ne.s32 	%p3, %r1, 32;
	@%p3 bra 	$L__BB29_26;
	mov.u32 	%r156, %ctaid.x;
	cvt.u64.u32 	%rd26, %r156;
	setp.le.u64 	%p4, %rd1, %rd26;
	mov.b64 	%rd206, 0;
	@%p4 bra 	$L__BB29_25;
	mov.u32 	%r157, %nctaid.x;
	cvt.u64.u32 	%rd27, %r157;
	add.s64 	%rd67, %rd26, %rd27;
	max.u64 	%rd68, %rd1, %rd67;
	setp.lt.u64 	%p5, %rd67, %rd1;
	selp.u64 	%rd28, 1, 0, %p5;
	add.s64 	%rd69, %rd67, %rd28;
	sub.s64 	%rd29, %rd68, %rd69;
	and.b64  	%rd70, %rd29, -4294967296;
	setp.ne.s64 	%p6, %rd70, 0;
	@%p6 bra 	$L__BB29_17;
	cvt.u32.u64 	%r158, %rd27;
	cvt.u32.u64 	%r159, %rd29;
	div.u32 	%r160, %r159, %r158;
	cvt.u64.u32 	%rd201, %r160;
	bra.uni 	$L__BB29_18;
$L__BB29_17:
	div.u64 	%rd201, %rd29, %rd27;
$L__BB29_18:
	add.s64 	%rd72, %rd201, %rd28;
	add.s64 	%rd33, %rd72, 1;
	and.b64  	%rd204, %rd33, 3;
	setp.lt.u64 	%p7, %rd72, 3;
	mov.b32 	%r274, 0;
	mov.b64 	%rd203, 0;
	@%p7 bra 	$L__BB29_21;
	and.b64  	%rd203, %rd33, -4;
	neg.s64 	%rd36, %rd203;
	mov.b32 	%r274, 0;
	mov.b64 	%rd202, 0;
	mov.b32 	%r266, 1;
	mov.b32 	%r265, 12288;
	mov.u32 	%r178, smem;
	mov.u32 	%r184, _ZZ13tma_bw_kernelILi32ELi4096EEvPKhPymE7fwd_bar;
$L__BB29_20:
	add.s32 	%r174, %r266, -1;
	add.s32 	%r175, %r265, -4096;
	add.s32 	%r176, %r265, -12288;
	and.b32  	%r177, %r176, 114688;
	add.s32 	%r179, %r178, %r177;
	shr.u32 	%r180, %r174, 5;
	and.b32  	%r167, %r180, 1;
	cvt.u32.u64 	%r181, %rd202;
	shl.b32 	%r182, %r181, 3;
	and.b32  	%r183, %r182, 224;
	add.s32 	%r166, %r184, %r183;
	// begin inline asm
	{
.reg .pred                P1;
LAB_WAIT:
mbarrier.try_wait.parity.shared::cta.b64 P1, [%r166], %r167;
@P1                       bra.uni DONE;
bra.uni                   LAB_WAIT;
DONE:
}

	// end inline asm
	ld.shared.u32 	%r185, [%r179];
	add.s32 	%r186, %r185, %r274;
	shl.b64 	%rd86, %rd202, 3;
	and.b64  	%rd87, %rd86, 224;
	mov.u32 	%r187, _ZZ13tma_bw_kernelILi32ELi4096EEvPKhPymE7bwd_bar;
	cvt.u64.u32 	%rd88, %r187;
	cvta.shared.u64 	%rd89, %rd88;
	add.s64 	%rd75, %rd89, %rd87;
	// begin inline asm
	cvta.to.shared.u64 %rd74, %rd75;
	// end inline asm
	// begin inline asm
	mbarrier.arrive.shared::cta.b64 _, [%rd74];
	// end inline asm
	add.s64 	%rd90, %rd202, 1;
	add.s32 	%r188, %r266, 2;
	add.s32 	%r189, %r265, -8192;
	and.b32  	%r190, %r189, 118784;
	add.s32 	%r191, %r178, %r190;
	shr.u32 	%r192, %r266, 5;
	and.b32  	%r169, %r192, 1;
	cvt.u32.u64 	%r193, %rd90;
	shl.b32 	%r194, %r193, 3;
	and.b32  	%r195, %r194, 232;
	add.s32 	%r168, %r184, %r195;
	// begin inline asm
	{
.reg .pred                P1;
LAB_WAIT:
mbarrier.try_wait.parity.shared::cta.b64 P1, [%r168], %r169;
@P1                       bra.uni DONE;
bra.uni                   LAB_WAIT;
DONE:
}

	// end inline asm
	ld.shared.u32 	%r196, [%r191];
	add.s32 	%r197, %r196, %r186;
	shl.b64 	%rd91, %rd90, 3;
	and.b64  	%rd92, %rd91, 232;
	add.s64 	%rd78, %rd89, %rd92;
	// begin inline asm
	cvta.to.shared.u64 %rd77, %rd78;
	// end inline asm
	// begin inline asm
	mbarrier.arrive.shared::cta.b64 _, [%rd77];
	// end inline asm
	add.s64 	%rd93, %rd202, 2;
	add.s32 	%r198, %r266, 1;
	and.b32  	%r199, %r175, 122880;
	add.s32 	%r200, %r178, %r199;
	shr.u32 	%r201, %r198, 5;
	and.b32  	%r171, %r201, 1;
	cvt.u32.u64 	%r202, %rd93;
	shl.b32 	%r203, %r202, 3;
	and.b32  	%r204, %r203, 240;
	add.s32 	%r170, %r184, %r204;
	// begin inline asm
	{
.reg .pred                P1;
LAB_WAIT:
mbarrier.try_wait.parity.shared::cta.b64 P1, [%r170], %r171;
@P1                       bra.uni DONE;
bra.uni                   LAB_WAIT;
DONE:
}

	// end inline asm
	ld.shared.u32 	%r205, [%r200];
	add.s32 	%r206, %r205, %r197;
	shl.b64 	%rd94, %rd93, 3;
	and.b64  	%rd95, %rd94, 240;
	add.s64 	%rd81, %rd89, %rd95;
	// begin inline asm
	cvta.to.shared.u64 %rd80, %rd81;
	// end inline asm
	// begin inline asm
	mbarrier.arrive.shared::cta.b64 _, [%rd80];
	// end inline asm
	and.b32  	%r207, %r265, 126976;
	add.s32 	%r208, %r178, %r207;
	shr.u32 	%r209, %r188, 5;
	and.b32  	%r173, %r209, 1;
	add.s32 	%r172, %r168, 16;
	// begin inline asm
	{
.reg .pred                P1;
LAB_WAIT:
mbarrier.try_wait.parity.shared::cta.b64 P1, [%r172], %r173;
@P1                       bra.uni DONE;
bra.uni                   LAB_WAIT;
DONE:
}

	// end inline asm
	ld.shared.u32 	%r210, [%r208];
	add.s32 	%r274, %r210, %r206;
	add.s64 	%rd84, %rd78, 16;
	// begin inline asm
	cvta.to.shared.u64 %rd83, %rd84;
	// end inline asm
	// begin inline asm
	mbarrier.arrive.shared::cta.b64 _, [%rd83];
	// end inline asm
	add.s64 	%rd202, %rd202, 4;
	add.s64 	%rd96, %rd36, %rd202;
	add.s32 	%r266, %r266, 4;
	add.s32 	%r265, %r265, 16384;
	setp.ne.s64 	%p8, %rd96, 0;
	@%p8 bra 	$L__BB29_20;
$L__BB29_21:
	setp.eq.s64 	%p9, %rd204, 0;
	@%p9 bra 	$L__BB29_24;
	cvt.u32.u64 	%r271, %rd203;
	and.b32  	%r211, %r271, 31;
	mul.wide.u32 	%rd97, %r211, 8;
	mov.u32 	%r212, _ZZ13tma_bw_kernelILi32ELi4096EEvPKhPymE7bwd_bar;
	cvt.u64.u32 	%rd98, %r212;
	cvta.shared.u64 	%rd99, %rd98;
	add.s64 	%rd205, %rd99, %rd97;
	cvt.u16.u64 	%rs1, %rd203;
	and.b16  	%rs2, %rs1, 31;
	mul.wide.u16 	%r213, %rs2, 8;
	mov.u32 	%r214, _ZZ13tma_bw_kernelILi32ELi4096EEvPKhPymE7fwd_bar;
	add.s32 	%r272, %r213, %r214;
	shl.b32 	%r270, %r271, 12;
	mov.u32 	%r218, smem;
$L__BB29_23:
	.pragma "nounroll";
	and.b32  	%r217, %r270, 126976;
	add.s32 	%r219, %r218, %r217;
	shr.u32 	%r220, %r271, 5;
	and.b32  	%r216, %r220, 1;
	// begin inline asm
	{
.reg .pred                P1;
LAB_WAIT:
mbarrier.try_wait.parity.shared::cta.b64 P1, [%r272], %r216;
@P1                       bra.uni DONE;
bra.uni                   LAB_WAIT;
DONE:
}

	// end inline asm
	ld.shared.u32 	%r221, [%r219];
	add.s32 	%r274, %r221, %r274;
	// begin inline asm
	cvta.to.shared.u64 %rd100, %rd205;
	// end inline asm
	// begin inline asm
	mbarrier.arrive.shared::cta.b64 _, [%rd100];
	// end inline asm
	add.s64 	%rd205, %rd205, 8;
	add.s32 	%r272, %r272, 8;
	add.s32 	%r271, %r271, 1;
	add.s32 	%r270, %r270, 4096;
	add.s64 	%rd204, %rd204, -1;
	setp.ne.s64 	%p10, %rd204, 0;
	@%p10 bra 	$L__BB29_23;
$L__BB29_24:
	cvt.s64.s32 	%rd206, %r274;
$L__BB29_25:
	cvta.to.global.u64 	%rd103, %rd64;
	shl.b64 	%rd104, %rd26, 3;
	add.s64 	%rd105, %rd103, %rd104;
	st.global.u64 	[%rd105], %rd206;
$L__BB29_26:
	ret;

}
	// .globl	_Z13tma_bw_kernelILi1ELi8192EEvPKhPym
.visible .entry _Z13tma_bw_kernelILi1ELi8192EEvPKhPym(
	.param .u64 .ptr .align 1 _Z13tma_bw_kernelILi1ELi8192EEvPKhPym_param_0,
	.param .u64 .ptr .align 1 _Z13tma_bw_kernelILi1ELi8192EEvPKhPym_param_1,
	.param .u64 _Z13tma_bw_kernelILi1ELi8192EEvPKhPym_param_2
)
{
	.reg .pred 	%p<18>;
	.reg .b32 	%r<82>;
	.reg .b64 	%rd<152>;
	// demoted variable
	.shared .align 8 .b8 _ZZ13tma_bw_kernelILi1ELi8192EEvPKhPymE7fwd_bar[8];
	// demoted variable
	.shared .align 8 .b8 _ZZ13tma_bw_kernelILi1ELi8192EEvPKhPymE7bwd_bar[8];
	ld.param.u64 	%rd48, [_Z13tma_bw_kernelILi1ELi8192EEvPKhPym_param_0];
	ld.param.u64 	%rd49, [_Z13tma_bw_kernelILi1ELi8192EEvPKhPym_param_1];
	ld.param.u64 	%rd50, [_Z13tma_bw_kernelILi1ELi8192EEvPKhPym_param_2];
	mov.u32 	%r1, %tid.x;
	setp.ne.s32 	%p1, %r1, 0;
	@%p1 bra 	$L__BB30_2;
	mov.u32 	%r15, _ZZ13tma_bw_kernelILi1ELi8192EEvPKhPymE7fwd_bar;
	mov.b32 	%r18, 1;
	// begin inline asm
	mbarrier.init.shared::cta.b64 [%r15], %r18;

	// end inline asm
	mov.u32 	%r17, _ZZ13tma_bw_kernelILi1ELi8192EEvPKhPymE7bwd_bar;
	// begin inline asm
	mbarrier.init.shared::cta.b64 [%r17], %r18;

	// end inline asm
$L__BB30_2:
	setp.ne.s32 	%p2, %r1, 0;
	bar.sync 	0;
	shr.u64 	%rd1, %rd50, 13;
	@%p2 bra 	$L__BB30_13;
	mov.u32 	%r47, %ctaid.x;
	cvt.u64.u32 	%rd149, %r47;
	setp.le.u64 	%p11, %rd1, %rd149;
	@%p11 bra 	$L__BB30_26;
	mov.u32 	%r48, %nctaid.x;
	cvt.u64.u32 	%rd3, %r48;
	add.s64 	%rd78, %rd149, %rd3;
	max.u64 	%rd79, %rd1, %rd78;
	setp.lt.u64 	%p12, %rd78, %rd1;
	selp.u64 	%rd4, 1, 0, %p12;
	add.s64 	%rd80, %rd78, %rd4;
	sub.s64 	%rd5, %rd79, %rd80;
	and.b64  	%rd81, %rd5, -4294967296;
	setp.ne.s64 	%p13, %rd81, 0;
	@%p13 bra 	$L__BB30_6;
	cvt.u32.u64 	%r49, %rd3;
	cvt.u32.u64 	%r50, %rd5;
	div.u32 	%r51, %r50, %r49;
	cvt.u64.u32 	%rd139, %r51;
	bra.uni 	$L__BB30_7;
$L__BB30_6:
	div.u64 	%rd139, %rd5, %rd3;
$L__BB30_7:
	add.s64 	%rd83, %rd139, %rd4;
	add.s64 	%rd9, %rd83, 1;
	and.b64  	%rd150, %rd9, 3;
	setp.lt.u64 	%p14, %rd83, 3;
	mov.b64 	%rd148, 0;
	@%p14 bra 	$L__BB30_10;
	and.b64  	%rd148, %rd9, -4;
	shl.b64 	%rd84, %rd3, 14;
	add.s64 	%rd12, %rd48, %rd84;
	shl.b64 	%rd140, %rd149, 13;
	shl.b64 	%rd14, %rd3, 15;
	mad.lo.s64 	%rd15, %rd3, 24576, %rd48;
	shl.b64 	%rd85, %rd3, 13;
	add.s64 	%rd16, %rd48, %rd85;
	mov.u32 	%r52, _ZZ13tma_bw_kernelILi1ELi8192EEvPKhPymE7bwd_bar;
	mov.u32 	%r54, _ZZ13tma_bw_kernelILi1ELi8192EEvPKhPymE7fwd_bar;
	mov.u32 	%r68, smem;
	mov.u64 	%rd141, %rd148;
$L__BB30_9:
	add.s64 	%rd89, %rd48, %rd140;
	mov.b32 	%r61, 1;
	// begin inline asm
	{
.reg .pred                P1;
LAB_WAIT:
mbarrier.try_wait.parity.shared::cta.b64 P1, [%r52], %r61;
@P1                       bra.uni DONE;
bra.uni                   LAB_WAIT;
DONE:
}

	// end inline asm
	mov.b32 	%r67, 8192;
	// begin inline asm
	mbarrier.arrive.expect_tx.shared::cta.b64 _, [%r54], %r67;

	// end inline asm
	cvt.u64.u32 	%rd122, %r68;
	cvta.shared.u64 	%rd87, %rd122;
	// begin inline asm
	cvta.to.shared.u64 %rd86, %rd87;
	// end inline asm
	// begin inline asm
	cvta.to.global.u64 %rd88, %rd89;
	// end inline asm
	cvt.u64.u32 	%rd123, %r54;
	cvta.shared.u64 	%rd91, %rd123;
	// begin inline asm
	cvta.to.shared.u64 %rd90, %rd91;
	// end inline asm
	// begin inline asm
	cp.async.bulk.shared::cta.global.mbarrier::complete_tx::bytes [%rd86], [%rd88], 8192, [%rd90];
	// end inline asm
	add.s64 	%rd124, %rd149, %rd3;
	add.s64 	%rd98, %rd16, %rd140;
	mov.b32 	%r65, 0;
	// begin inline asm
	{
.reg .pred                P1;
LAB_WAIT:
mbarrier.try_wait.parity.shared::cta.b64 P1, [%r52], %r65;
@P1                       bra.uni DONE;
bra.uni                   LAB_WAIT;
DONE:
}

	// end inline asm
	// begin inline asm
	mbarrier.arrive.expect_tx.shared::cta.b64 _, [%r54], %r67;

	// end inline asm
	// begin inline asm
	cvta.to.shared.u64 %rd95, %rd87;
	// end inline asm
	// begin inline asm
	cvta.to.global.u64 %rd97, %rd98;
	// end inline asm
	// begin inline asm
	cvta.to.shared.u64 %rd99, %rd91;
	// end inline asm
	// begin inline asm
	cp.async.bulk.shared::cta.global.mbarrier::complete_tx::bytes [%rd95], [%rd97], 8192, [%rd99];
	// end inline asm
	add.s64 	%rd125, %rd124, %rd3;
	add.s64 	%rd107, %rd12, %rd140;
	// begin inline asm
	{
.reg .pred                P1;
LAB_WAIT:
mbarrier.try_wait.parity.shared::cta.b64 P1, [%r52], %r61;
@P1                       bra.uni DONE;
bra.uni                   LAB_WAIT;
DONE:
}

	// end inline asm
	// begin inline asm
	mbarrier.arrive.expect_tx.shared::cta.b64 _, [%r54], %r67;

	// end inline asm
	// begin inline asm
	cvta.to.shared.u64 %rd104, %rd87;
	// end inline asm
	// begin inline asm
	cvta.to.global.u64 %rd106, %rd107;
	// end inline asm
	// begin inline asm
	cvta.to.shared.u64 %rd108, %rd91;
	// end inline asm
	// begin inline asm
	cp.async.bulk.shared::cta.global.mbarrier::complete_tx::bytes [%rd104], [%rd106], 8192, [%rd108];
	// end inline asm
	add.s64 	%rd126, %rd125, %rd3;
	add.s64 	%rd116, %rd15, %rd140;
	// begin inline asm
	{
.reg .pred                P1;
LAB_WAIT:
mbarrier.try_wait.parity.shared::cta.b64 P1, [%r52], %r65;
@P1                       bra.uni DONE;
bra.uni                   LAB_WAIT;
DONE:
}

	// end inline asm
	// begin inline asm
	mbarrier.arrive.expect_tx.shared::cta.b64 _, [%r54], %r67;

	// end inline asm
	// begin inline asm
	cvta.to.shared.u64 %rd113, %rd87;
	// end inline asm
	// begin inline asm
	cvta.to.global.u64 %rd115, %rd116;
	// end inline asm
	// begin inline asm
	cvta.to.shared.u64 %rd117, %rd91;
	// end inline asm
	// begin inline asm
	cp.async.bulk.shared::cta.global.mbarrier::complete_tx::bytes [%rd113], [%rd115], 8192, [%rd117];
	// end inline asm
	add.s64 	%rd149, %rd126, %rd3;
	add.s64 	%rd141, %rd141, -4;
	add.s64 	%rd140, %rd140, %rd14;
	setp.eq.s64 	%p15, %rd141, 0;
	@%p15 bra 	$L__BB30_10;
	bra.uni 	$L__BB30_9;
$L__BB30_10:
	setp.eq.s64 	%p16, %rd150, 0;
	@%p16 bra 	$L__BB30_26;
	cvt.u32.u64 	%r81, %rd148;
	shl.b64 	%rd127, %rd149, 13;
	add.s64 	%rd151, %rd48, %rd127;
	shl.b64 	%rd43, %rd3, 13;
	mov.u32 	%r69, _ZZ13tma_bw_kernelILi1ELi8192EEvPKhPymE7bwd_bar;
	mov.u32 	%r71, _ZZ13tma_bw_kernelILi1ELi8192EEvPKhPymE7fwd_bar;
	mov.u32 	%r74, smem;
	cvt.u64.u32 	%rd137, %r74;
$L__BB30_12:
	.pragma "nounroll";
	not.b32 	%r73, %r81;
	and.b32  	%r70, %r73, 1;
	// begin inline asm
	{
.reg .pred                P1;
LAB_WAIT:
mbarrier.try_wait.parity.shared::cta.b64 P1, [%r69], %r70;
@P1                       bra.uni DONE;
bra.uni                   LAB_WAIT;
DONE:
}

	// end inline asm
	mov.b32 	%r72, 8192;
	// begin inline asm
	mbarrier.arrive.expect_tx.shared::cta.b64 _, [%r71], %r72;

	// end inline asm
	cvta.shared.u64 	%rd129, %rd137;
	// begin inline asm
	cvta.to.shared.u64 %rd128, %rd129;
	// end inline asm
	// begin inline asm
	cvta.to.global.u64 %rd130, %rd151;
	// end inline asm
	cvt.u64.u32 	%rd138, %r71;
	cvta.shared.u64 	%rd133, %rd138;
	// begin inline asm
	cvta.to.shared.u64 %rd132, %rd133;
	// end inline asm
	// begin inline asm
	cp.async.bulk.shared::cta.global.mbarrier::complete_tx::bytes [%rd128], [%rd130], 8192, [%rd132];
	// end inline asm
	add.s32 	%r81, %r81, 1;
	add.s64 	%rd151, %rd151, %rd43;
	add.s64 	%rd150, %rd150, -1;
	setp.ne.s64 	%p17, %rd150, 0;
	@%p17 bra 	$L__BB30_12;
	bra.uni 	$L__BB30_26;
$L__BB30_13:
	setp.ne.s32 	%p3, %r1, 32;
	@%p3 bra 	$L__BB30_26;
	mov.u32 	%r19, %ctaid.x;
	cvt.u64.u32 	%rd23, %r19;
	setp.le.u64 	%p4, %rd1, %rd23;
	mov.b64 	%rd147, 0;
	@%p4 bra 	$L__BB30_25;
	mov.u32 	%r20, %nctaid.x;
	cvt.u64.u32 	%rd24, %r20;
	add.s64 	%rd52, %rd23, %rd24;
	max.u64 	%rd53, %rd1, %rd52;
	setp.lt.u64 	%p5, %rd52, %rd1;
	selp.u64 	%rd25, 1, 0, %p5;
	add.s64 	%rd54, %rd52, %rd25;
	sub.s64 	%rd26, %rd53, %rd54;
	and.b64  	%rd55, %rd26, -4294967296;
	setp.ne.s64 	%p6, %rd55, 0;
	@%p6 bra 	$L__BB30_17;
	cvt.u32.u64 	%r21, %rd24;
	cvt.u32.u64 	%r22, %rd26;
	div.u32 	%r23, %r22, %r21;
	cvt.u64.u32 	%rd143, %r23;
	bra.uni 	$L__BB30_18;
$L__BB30_17:
	div.u64 	%rd143, %rd26, %rd24;
$L__BB30_18:
	add.s64 	%rd57, %rd143, %rd25;
	add.s64 	%rd30, %rd57, 1;
	and.b64  	%rd146, %rd30, 3;
	setp.lt.u64 	%p7, %rd57, 3;
	mov.b32 	%r80, 0;
	mov.b64 	%rd145, 0;
	@%p7 bra 	$L__BB30_21;
	and.b64  	%rd145, %rd30, -4;
	mov.b32 	%r80, 0;
	mov.u32 	%r27, _ZZ13tma_bw_kernelILi1ELi8192EEvPKhPymE7fwd_bar;
	mov.u32 	%r37, _ZZ13tma_bw_kernelILi1ELi8192EEvPKhPymE7bwd_bar;
	mov.u64 	%rd144, %rd145;
$L__BB30_20:
	mov.b32 	%r32, 0;
	// begin inline asm
	{
.reg .pred                P1;
LAB_WAIT:
mbarrier.try_wait.parity.shared::cta.b64 P1, [%r27], %r32;
@P1                       bra.uni DONE;
bra.uni                   LAB_WAIT;
DONE:
}

	// end inline asm
	ld.shared.u32 	%r35, [smem];
	add.s32 	%r36, %r35, %r80;
	cvt.u64.u32 	%rd70, %r37;
	cvta.shared.u64 	%rd59, %rd70;
	// begin inline asm
	cvta.to.shared.u64 %rd58, %rd59;
	// end inline asm
	// begin inline asm
	mbarrier.arrive.shared::cta.b64 _, [%rd58];
	// end inline asm
	mov.b32 	%r34, 1;
	// begin inline asm
	{
.reg .pred                P1;
LAB_WAIT:
mbarrier.try_wait.parity.shared::cta.b64 P1, [%r27], %r34;
@P1                       bra.uni DONE;
bra.uni                   LAB_WAIT;
DONE:
}

	// end inline asm
	ld.shared.u32 	%r38, [smem];
	add.s32 	%r39, %r38, %r36;
	// begin inline asm
	cvta.to.shared.u64 %rd61, %rd59;
	// end inline asm
	// begin inline asm
	mbarrier.arrive.shared::cta.b64 _, [%rd61];
	// end inline asm
	// begin inline asm
	{
.reg .pred                P1;
LAB_WAIT:
mbarrier.try_wait.parity.shared::cta.b64 P1, [%r27], %r32;
@P1                       bra.uni DONE;
bra.uni                   LAB_WAIT;
DONE:
}

	// end inline asm
	ld.shared.u32 	%r40, [smem];
	add.s32 	%r41, %r40, %r39;
	// begin inline asm
	cvta.to.shared.u64 %rd64, %rd59;
	// end inline asm
	// begin inline asm
	mbarrier.arrive.shared::cta.b64 _, [%rd64];
	// end inline asm
	// begin inline asm
	{
.reg .pred                P1;
LAB_WAIT:
mbarrier.try_wait.parity.shared::cta.b64 P1, [%r27], %r34;
@P1                       bra.uni DONE;
bra.uni                   LAB_WAIT;
DONE:
}

	// end inline asm
	ld.shared.u32 	%r42, [smem];
	add.s32 	%r80, %r42, %r41;
	// begin inline asm
	cvta.to.shared.u64 %rd67, %rd59;
	// end inline asm
	// begin inline asm
	mbarrier.arrive.shared::cta.b64 _, [%rd67];
	// end inline asm
	add.s64 	%rd144, %rd144, -4;
	setp.ne.s64 	%p8, %rd144, 0;
	@%p8 bra 	$L__BB30_20;
$L__BB30_21:
	setp.eq.s64 	%p9, %rd146, 0;
	@%p9 bra 	$L__BB30_24;
	cvt.u32.u64 	%r78, %rd145;
	mov.u32 	%r43, _ZZ13tma_bw_kernelILi1ELi8192EEvPKhPymE7fwd_bar;
	mov.u32 	%r46, _ZZ13tma_bw_kernelILi1ELi8192EEvPKhPymE7bwd_bar;
	cvt.u64.u32 	%rd74, %r46;
$L__BB30_23:
	.pragma "nounroll";
	and.b32  	%r44, %r78, 1;
	// begin inline asm
	{
.reg .pred                P1;
LAB_WAIT:
mbarrier.try_wait.parity.shared::cta.b64 P1, [%r43], %r44;
@P1                       bra.uni DONE;
bra.uni                   LAB_WAIT;
DONE:
}

	// end inline asm
	ld.shared.u32 	%r45, [smem];
	add.s32 	%r80, %r45, %r80;
	cvta.shared.u64 	%rd72, %rd74;
	// begin inline asm
	cvta.to.shared.u64 %rd71, %rd72;
	// end inline asm
	// begin inline asm
	mbarrier.arrive.shared::cta.b64 _, [%rd71];
	// end inline asm
	add.s32 	%r78, %r78, 1;
	add.s64 	%rd146, %rd146, -1;
	setp.ne.s64 	%p10, %rd146, 0;
	@%p10 bra 	$L__BB30_23;
$L__BB30_24:
	cvt.s64.s32 	%rd147, %r80;
$L__BB30_25:
	cvta.to.global.u64 	%rd75, %rd49;
	shl.b64 	%rd76, %rd23, 3;
	add.s64 	%rd77, %rd75, %rd76;
	st.global.u64 	[%rd77], %rd147;
$L__BB30_26:
	ret;

}
	// .globl	_Z13tma_bw_kernelILi2ELi8192EEvPKhPym
.visible .entry _Z13tma_bw_kernelILi2ELi8192EEvPKhPym(
	.param .u64 .ptr .align 1 _Z13tma_bw_kernelILi2ELi8192EEvPKhPym_param_0,
	.param .u64 .ptr .align 1 _Z13tma_bw_kernelILi2ELi8192EEvPKhPym_param_1,
	.param .u64 _Z13tma_bw_kernelILi2ELi8192EEvPKhPym_param_2
)
{
	.reg .pred 	%p<19>;
	.reg .b32 	%r<95>;
	.reg .b64 	%rd<171>;
	// demoted variable
	.shared .align 8 .b8 _ZZ13tma_bw_kernelILi2ELi8192EEvPKhPymE7fwd_bar[16];
	// demoted variable
	.shared .align 8 .b8 _ZZ13tma_bw_kernelILi2ELi8192EEvPKhPymE7bwd_bar[16];
	ld.param.u64 	%rd55, [_Z13tma_bw_kernelILi2ELi8192EEvPKhPym_param_0];
	ld.param.u64 	%rd56, [_Z13tma_bw_kernelILi2ELi8192EEvPKhPym_param_1];
	ld.param.u64 	%rd57, [_Z13tma_bw_kernelILi2ELi8192EEvPKhPym_param_2];
	mov.u32 	%r1, %tid.x;
	setp.ne.s32 	%p1, %r1, 0;
	@%p1 bra 	$L__BB31_2;
	mov.u32 	%r12, _ZZ13tma_bw_kernelILi2ELi8192EEvPKhPymE7fwd_bar;
	mov.b32 	%r19, 1;
	// begin inline asm
	mbarrier.init.shared::cta.b64 [%r12], %r19;

	// end inline asm
	mov.u32 	%r14, _ZZ13tma_bw_kernelILi2ELi8192EEvPKhPymE7bwd_bar;
	// begin inline asm
	mbarrier.init.shared::cta.b64 [%r14], %r19;

	// end inline asm
	add.s32 	%r16, %r12, 8;
	// begin inline asm
	mbarrier.init.shared::cta.b64 [%r16], %r19;

	// end inline asm
	add.s32 	%r18, %r14, 8;
	// begin inline asm
	mbarrier.init.shared::cta.b64 [%r18], %r19;

	// end inline asm
$L__BB31_2:
	setp.ne.s32 	%p2, %r1, 0;
	bar.sync 	0;
	shr.u64 	%rd1, %rd57, 13;
	@%p2 bra 	$L__BB31_13;
	mov.u32 	%r57, %ctaid.x;
	cvt.u64.u32 	%rd166, %r57;
	setp.le.u64 	%p11, %rd1, %rd166;
	@%p11 bra 	$L__BB31_26;
	mov.u32 	%r58, %nctaid.x;
	cvt.u64.u32 	%rd3, %r58;
	add.s64 	%rd88, %rd166, %rd3;
	max.u64 	%rd89, %rd1, %rd88;
	setp.lt.u64 	%p12, %rd88, %rd1;
	selp.u64 	%rd4, 1, 0, %p12;
	add.s64 	%rd90, %rd88, %rd4;
	sub.s64 	%rd5, %rd89, %rd90;
	and.b64  	%rd91, %rd5, -4294967296;
	setp.ne.s64 	%p13, %rd91, 0;
	@%p13 bra 	$L__BB31_6;
	cvt.u32.u64 	%r59, %rd3;
	cvt.u32.u64 	%r60, %rd5;
	div.u32 	%r61, %r60, %r59;
	cvt.u64.u32 	%rd155, %r61;
	bra.uni 	$L__BB31_7;
$L__BB31_6:
	div.u64 	%rd155, %rd5, %rd3;
$L__BB31_7:
	add.s64 	%rd93, %rd155, %rd4;
	add.s64 	%rd9, %rd93, 1;
	and.b64  	%rd167, %rd9, 3;
	setp.lt.u64 	%p14, %rd93, 3;
	mov.b64 	%rd170, 0;
	@%p14 bra 	$L__BB31_10;
	and.b64  	%rd170, %rd9, -4;
	shl.b64 	%rd94, %rd3, 14;
	add.s64 	%rd12, %rd55, %rd94;
	shl.b64 	%rd156, %rd166, 13;
	shl.b64 	%rd14, %rd3, 15;
	mad.lo.s64 	%rd15, %rd3, 24576, %rd55;
	shl.b64 	%rd95, %rd3, 13;
	add.s64 	%rd16, %rd55, %rd95;
	mov.u32 	%r62, _ZZ13tma_bw_kernelILi2ELi8192EEvPKhPymE7bwd_bar;
	mov.u32 	%r64, _ZZ13tma_bw_kernelILi2ELi8192EEvPKhPymE7fwd_bar;
	mov.u32 	%r78, smem;
	add.s32 	%r74, %r62, 8;
	add.s32 	%r76, %r64, 8;
	mov.u64 	%rd157, %rd170;
$L__BB31_9:
	add.s64 	%rd99, %rd55, %rd156;
	mov.b32 	%r67, 1;
	// begin inline asm
	{
.reg .pred                P1;
LAB_WAIT:
mbarrier.try_wait.parity.shared::cta.b64 P1, [%r62], %r67;
@P1                       bra.uni DONE;
bra.uni                   LAB_WAIT;
DONE:
}

	// end inline asm
	mov.b32 	%r77, 8192;
	// begin inline asm
	mbarrier.arrive.expect_tx.shared::cta.b64 _, [%r64], %r77;

	// end inline asm
	cvt.u64.u32 	%rd132, %r78;
	cvta.shared.u64 	%rd97, %rd132;
	// begin inline asm
	cvta.to.shared.u64 %rd96, %rd97;
	// end inline asm
	// begin inline asm
	cvta.to.global.u64 %rd98, %rd99;
	// end inline asm
	cvt.u64.u32 	%rd133, %r64;
	cvta.shared.u64 	%rd101, %rd133;
	// begin inline asm
	cvta.to.shared.u64 %rd100, %rd101;
	// end inline asm
	// begin inline asm
	cp.async.bulk.shared::cta.global.mbarrier::complete_tx::bytes [%rd96], [%rd98], 8192, [%rd100];
	// end inline asm
	add.s64 	%rd134, %rd166, %rd3;
	add.s64 	%rd108, %rd16, %rd156;
	// begin inline asm
	{
.reg .pred                P1;
LAB_WAIT:
mbarrier.try_wait.parity.shared::cta.b64 P1, [%r74], %r67;
@P1                       bra.uni DONE;
bra.uni                   LAB_WAIT;
DONE:
}

	// end inline asm
	// begin inline asm
	mbarrier.arrive.expect_tx.shared::cta.b64 _, [%r76], %r77;

	// end inline asm
	add.s64 	%rd124, %rd97, 8192;
	// begin inline asm
	cvta.to.shared.u64 %rd105, %rd124;
	// end inline asm
	// begin inline asm
	cvta.to.global.u64 %rd107, %rd108;
	// end inline asm
	add.s64 	%rd128, %rd101, 8;
	// begin inline asm
	cvta.to.shared.u64 %rd109, %rd128;
	// end inline asm
	// begin inline asm
	cp.async.bulk.shared::cta.global.mbarrier::complete_tx::bytes [%rd105], [%rd107], 8192, [%rd109];
	// end inline asm
	add.s64 	%rd135, %rd134, %rd3;
	add.s64 	%rd117, %rd12, %rd156;
	mov.b32 	%r75, 0;
	// begin inline asm
	{
.reg .pred                P1;
LAB_WAIT:
mbarrier.try_wait.parity.shared::cta.b64 P1, [%r62], %r75;
@P1                       bra.uni DONE;
bra.uni                   LAB_WAIT;
DONE:
}

	// end inline asm
	// begin inline asm
	mbarrier.arrive.expect_tx.shared::cta.b64 _, [%r64], %r77;

	// end inline asm
	// begin inline asm
	cvta.to.shared.u64 %rd114, %rd97;
	// end inline asm
	// begin inline asm
	cvta.to.global.u64 %rd116, %rd117;
	// end inline asm
	// begin inline asm
	cvta.to.shared.u64 %rd118, %rd101;
	// end inline asm
	// begin inline asm
	cp.async.bulk.shared::cta.global.mbarrier::complete_tx::bytes [%rd114], [%rd116], 8192, [%rd118];
	// end inline asm
	add.s64 	%rd136, %rd135, %rd3;
	add.s64 	%rd126, %rd15, %rd156;
	// begin inline asm
	{
.reg .pred                P1;
LAB_WAIT:
mbarrier.try_wait.parity.shared::cta.b64 P1, [%r74], %r75;
@P1                       bra.uni DONE;
bra.uni                   LAB_WAIT;
DONE:
}

	// end inline asm
	// begin inline asm
	mbarrier.arrive.expect_tx.shared::cta.b64 _, [%r76], %r77;

	// end inline asm
	// begin inline asm
	cvta.to.shared.u64 %rd123, %rd124;
	// end inline asm
	// begin inline asm
	cvta.to.global.u64 %rd125, %rd126;
	// end inline asm
	// begin inline asm
	cvta.to.shared.u64 %rd127, %rd128;
	// end inline asm
	// begin inline asm
	cp.async.bulk.shared::cta.global.mbarrier::complete_tx::bytes [%rd123], [%rd125], 8192, [%rd127];
	// end inline asm
	add.s64 	%rd166, %rd136, %rd3;
	add.s64 	%rd157, %rd157, -4;
	add.s64 	%rd156, %rd156, %rd14;
	setp.eq.s64 	%p15, %rd157, 0;
	@%p15 bra 	$L__BB31_10;
	bra.uni 	$L__BB31_9;
$L__BB31_10:
	setp.eq.s64 	%p16, %rd167, 0;
	@%p16 bra 	$L__BB31_26;
	shl.b64 	%rd169, %rd170, 13;
	shl.b64 	%rd137, %rd166, 13;
	add.s64 	%rd168, %rd55, %rd137;
	shl.b64 	%rd46, %rd3, 13;
	mov.u32 	%r83, smem;
	mov.u32 	%r87, _ZZ13tma_bw_kernelILi2ELi8192EEvPKhPymE7bwd_bar;
	mov.u32 	%r88, _ZZ13tma_bw_kernelILi2ELi8192EEvPKhPymE7fwd_bar;
$L__BB31_12:
	.pragma "nounroll";
	and.b64  	%rd147, %rd169, 8192;
	cvt.u64.u32 	%rd148, %r83;
	cvta.shared.u64 	%rd149, %rd148;
	add.s64 	%rd139, %rd149, %rd147;
	and.b64  	%rd150, %rd170, 2;
	setp.eq.s64 	%p17, %rd150, 0;
	selp.u32 	%r80, 1, 0, %p17;
	cvt.u32.u64 	%r84, %rd170;
	shl.b32 	%r85, %r84, 3;
	and.b32  	%r86, %r85, 8;
	add.s32 	%r79, %r87, %r86;
	// begin inline asm
	{
.reg .pred                P1;
LAB_WAIT:
mbarrier.try_wait.parity.shared::cta.b64 P1, [%r79], %r80;
@P1                       bra.uni DONE;
bra.uni                   LAB_WAIT;
DONE:
}

	// end inline asm
	shl.b64 	%rd151, %rd170, 3;
	and.b64  	%rd152, %rd151, 8;
	cvt.u64.u32 	%rd153, %r88;
	cvta.shared.u64 	%rd154, %rd153;
	add.s64 	%rd143, %rd154, %rd152;
	add.s32 	%r81, %r88, %r86;
	mov.b32 	%r82, 8192;
	// begin inline asm
	mbarrier.arrive.expect_tx.shared::cta.b64 _, [%r81], %r82;

	// end inline asm
	// begin inline asm
	cvta.to.shared.u64 %rd138, %rd139;
	// end inline asm
	// begin inline asm
	cvta.to.global.u64 %rd140, %rd168;
	// end inline asm
	// begin inline asm
	cvta.to.shared.u64 %rd142, %rd143;
	// end inline asm
	// begin inline asm
	cp.async.bulk.shared::cta.global.mbarrier::complete_tx::bytes [%rd138], [%rd140], 8192, [%rd142];
	// end inline asm
	add.s64 	%rd170, %rd170, 1;
	add.s64 	%rd169, %rd169, 8192;
	add.s64 	%rd168, %rd168, %rd46;
	add.s64 	%rd167, %rd167, -1;
	setp.ne.s64 	%p18, %rd167, 0;
	@%p18 bra 	$L__BB31_12;
	bra.uni 	$L__BB31_26;
$L__BB31_13:
	setp.ne.s32 	%p3, %r1, 32;
	@%p3 bra 	$L__BB31_26;
	mov.u32 	%r20, %ctaid.x;
	cvt.u64.u32 	%rd23, %r20;
	setp.le.u64 	%p4, %rd1, %rd23;
	mov.b64 	%rd164, 0;
	@%p4 bra 	$L__BB31_25;
	mov.u32 	%r21, %nctaid.x;
	cvt.u64.u32 	%rd24, %r21;
	add.s64 	%rd59, %rd23, %rd24;
	max.u64 	%rd60, %rd1, %rd59;
	setp.lt.u64 	%p5, %rd59, %rd1;
	selp.u64 	%rd25, 1, 0, %p5;
	add.s64 	%rd61, %rd59, %rd25;
	sub.s64 	%rd26, %rd60, %rd61;
	and.b64  	%rd62, %rd26, -4294967296;
	setp.ne.s64 	%p6, %rd62, 0;
	@%p6 bra 	$L__BB31_17;
	cvt.u32.u64 	%r22, %rd24;
	cvt.u32.u64 	%r23, %rd26;
	div.u32 	%r24, %r23, %r22;
	cvt.u64.u32 	%rd159, %r24;
	bra.uni 	$L__BB31_18;
$L__BB31_17:
	div.u64 	%rd159, %rd26, %rd24;
$L__BB31_18:
	add.s64 	%rd64, %rd159, %rd25;
	add.s64 	%rd30, %rd64, 1;
	and.b64  	%rd162, %rd30, 3;
	setp.lt.u64 	%p7, %rd64, 3;
	mov.b32 	%r94, 0;
	mov.b64 	%rd163, 0;
	@%p7 bra 	$L__BB31_21;
	and.b64  	%rd163, %rd30, -4;
	mov.b32 	%r94, 0;
	mov.u32 	%r28, _ZZ13tma_bw_kernelILi2ELi8192EEvPKhPymE7fwd_bar;
	mov.u32 	%r38, _ZZ13tma_bw_kernelILi2ELi8192EEvPKhPymE7bwd_bar;
	add.s32 	%r34, %r28, 8;
	mov.u64 	%rd160, %rd163;
$L__BB31_20:
	mov.b32 	%r31, 0;
	// begin inline asm
	{
.reg .pred                P1;
LAB_WAIT:
mbarrier.try_wait.parity.shared::cta.b64 P1, [%r28], %r31;
@P1                       bra.uni DONE;
bra.uni                   LAB_WAIT;
DONE:
}

	// end inline asm
	ld.shared.u32 	%r36, [smem];
	add.s32 	%r37, %r36, %r94;
	cvt.u64.u32 	%rd77, %r38;
	cvta.shared.u64 	%rd66, %rd77;
	// begin inline asm
	cvta.to.shared.u64 %rd65, %rd66;
	// end inline asm
	// begin inline asm
	mbarrier.arrive.shared::cta.b64 _, [%rd65];
	// end inline asm
	// begin inline asm
	{
.reg .pred                P1;
LAB_WAIT:
mbarrier.try_wait.parity.shared::cta.b64 P1, [%r34], %r31;
@P1                       bra.uni DONE;
bra.uni                   LAB_WAIT;
DONE:
}

	// end inline asm
	ld.shared.u32 	%r39, [smem+8192];
	add.s32 	%r40, %r39, %r37;
	add.s64 	%rd75, %rd66, 8;
	// begin inline asm
	cvta.to.shared.u64 %rd68, %rd75;
	// end inline asm
	// begin inline asm
	mbarrier.arrive.shared::cta.b64 _, [%rd68];
	// end inline asm
	mov.b32 	%r35, 1;
	// begin inline asm
	{
.reg .pred                P1;
LAB_WAIT:
mbarrier.try_wait.parity.shared::cta.b64 P1, [%r28], %r35;
@P1                       bra.uni DONE;
bra.uni                   LAB_WAIT;
DONE:
}

	// end inline asm
	ld.shared.u32 	%r41, [smem];
	add.s32 	%r42, %r41, %r40;
	// begin inline asm
	cvta.to.shared.u64 %rd71, %rd66;
	// end inline asm
	// begin inline asm
	mbarrier.arrive.shared::cta.b64 _, [%rd71];
	// end inline asm
	// begin inline asm
	{
.reg .pred                P1;
LAB_WAIT:
mbarrier.try_wait.parity.shared::cta.b64 P1, [%r34], %r35;
@P1                       bra.uni DONE;
bra.uni                   LAB_WAIT;
DONE:
}

	// end inline asm
	ld.shared.u32 	%r43, [smem+8192];
	add.s32 	%r94, %r43, %r42;
	// begin inline asm
	cvta.to.shared.u64 %rd74, %rd75;
	// end inline asm
	// begin inline asm
	mbarrier.arrive.shared::cta.b64 _, [%rd74];
	// end inline asm
	add.s64 	%rd160, %rd160, -4;
	setp.ne.s64 	%p8, %rd160, 0;
	@%p8 bra 	$L__BB31_20;
$L__BB31_21:
	setp.eq.s64 	%p9, %rd162, 0;
	@%p9 bra 	$L__BB31_24;
	cvt.u32.u64 	%r44, %rd163;
	shl.b32 	%r92, %r44, 13;
	mov.u32 	%r49, smem;
	mov.u32 	%r54, _ZZ13tma_bw_kernelILi2ELi8192EEvPKhPymE7fwd_bar;
	mov.u32 	%r56, _ZZ13tma_bw_kernelILi2ELi8192EEvPKhPymE7bwd_bar;
	cvt.u64.u32 	%rd83, %r56;
$L__BB31_23:
	.pragma "nounroll";
	cvt.u32.u64 	%r47, %rd163;
	and.b32  	%r48, %r92, 8192;
	add.s32 	%r50, %r49, %r48;
	shr.u32 	%r51, %r47, 1;
	and.b32  	%r46, %r51, 1;
	shl.b32 	%r52, %r47, 3;
	and.b32  	%r53, %r52, 8;
	add.s32 	%r45, %r54, %r53;
	// begin inline asm
	{
.reg .pred                P1;
LAB_WAIT:
mbarrier.try_wait.parity.shared::cta.b64 P1, [%r45], %r46;
@P1                       bra.uni DONE;
bra.uni                   LAB_WAIT;
DONE:
}

	// end inline asm
	ld.shared.u32 	%r55, [%r50];
	add.s32 	%r94, %r55, %r94;
	shl.b64 	%rd81, %rd163, 3;
	and.b64  	%rd82, %rd81, 8;
	cvta.shared.u64 	%rd84, %rd83;
	add.s64 	%rd79, %rd84, %rd82;
	// begin inline asm
	cvta.to.shared.u64 %rd78, %rd79;
	// end inline asm
	// begin inline asm
	mbarrier.arrive.shared::cta.b64 _, [%rd78];
	// end inline asm
	add.s64 	%rd163, %rd163, 1;
	add.s32 	%r92, %r92, 8192;
	add.s64 	%rd162, %rd162, -1;
	setp.ne.s64 	%p10, %rd162, 0;
	@%p10 bra 	$L__BB31_23;
$L__BB31_24:
	cvt.s64.s32 	%rd164, %r94;
$L__BB31_25:
	cvta.to.global.u64 	%rd85, %rd56;
	shl.b64 	%rd86, %rd23, 3;
	add.s64 	%rd87, %rd85, %rd86;
	st.global.u64 	[%rd87], %rd164;
$L__BB31_26:
	ret;

}
	// .globl	_Z13tma_bw_kernelILi4ELi8192EEvPKhPym
.visible .entry _Z13tma_bw_kernelILi4ELi8192EEvPKhPym(
	.param .u64 .ptr .align 1 _Z13tma_bw_kernelILi4ELi8192EEvPKhPym_param_0,
	.param .u64 .ptr .align 1 _Z13tma_bw_kernelILi4ELi8192EEvPKhPym_param_1,
	.param .u64 _Z13tma_bw_kernelILi4ELi8192EEvPKhPym_param_2
)
{
	.reg .pred 	%p<23>;
	.reg .b32 	%r<120>;
	.reg .b64 	%rd<179>;
	// demoted variable
	.shared .align 8 .b8 _ZZ13tma_bw_kernelILi4ELi8192EEvPKhPymE7fwd_bar[32];
	// demoted variable
	.shared .align 8 .b8 _ZZ13tma_bw_kernelILi4ELi8192EEvPKhPymE7bwd_bar[32];
	ld.param.u64 	%rd59, [_Z13tma_bw_kernelILi4ELi8192EEvPKhPym_param_0];
	ld.param.u64 	%rd60, [_Z13tma_bw_kernelILi4ELi8192EEvPKhPym_param_1];
	ld.param.u64 	%rd61, [_Z13tma_bw_kernelILi4ELi8192EEvPKhPym_param_2];
	mov.u32 	%r1, %tid.x;
	setp.ne.s32 	%p1, %r1, 0;
	@%p1 bra 	$L__BB32_2;
	mov.u32 	%r23, _ZZ13tma_bw_kernelILi4ELi8192EEvPKhPymE7fwd_bar;
	mov.b32 	%r38, 1;
	// begin inline asm
	mbarrier.init.shared::cta.b64 [%r23], %r38;

	// end inline asm
	mov.u32 	%r25, _ZZ13tma_bw_kernelILi4ELi8192EEvPKhPymE7bwd_bar;
	// begin inline asm
	mbarrier.init.shared::cta.b64 [%r25], %r38;

	// end inline asm
	add.s32 	%r27, %r23, 8;
	// begin inline asm
	mbarrier.init.shared::cta.b64 [%r27], %r38;

	// end inline asm
	add.s32 	%r29, %r25, 8;
	// begin inline asm
	mbarrier.init.shared::cta.b64 [%r29], %r38;

	// end inline asm
	add.s32 	%r31, %r23, 16;
	// begin inline asm
	mbarrier.init.shared::cta.b64 [%r31], %r38;

	// end inline asm
	add.s32 	%r33, %r25, 16;
	// begin inline asm
	mbarrier.init.shared::cta.b64 [%r33], %r38;

	// end inline asm
	add.s32 	%r35, %r23, 24;
	// begin inline asm
	mbarrier.init.shared::cta.b64 [%r35], %r38;

	// end inline asm
	add.s32 	%r37, %r25, 24;
	// begin inline asm
	mbarrier.init.shared::cta.b64 [%r37], %r38;

	// end inline asm
$L__BB32_2:
	setp.ne.s32 	%p2, %r1, 0;
	bar.sync 	0;
	shr.u64 	%rd1, %rd61, 13;
	@%p2 bra 	$L__BB32_13;
	mov.u32 	%r80, %ctaid.x;
	cvt.u64.u32 	%rd173, %r80;
	setp.le.u64 	%p11, %rd1, %rd173;
	@%p11 bra 	$L__BB32_26;
	mov.u32 	%r81, %nctaid.x;
	cvt.u64.u32 	%rd3, %r81;
	add.s64 	%rd4, %rd173, %rd3;
	max.u64 	%rd90, %rd1, %rd4;
	setp.lt.u64 	%p12, %rd4, %rd1;
	selp.u64 	%rd5, 1, 0, %p12;
	add.s64 	%rd91, %rd4, %rd5;
	sub.s64 	%rd6, %rd90, %rd91;
	and.b64  	%rd92, %rd6, -4294967296;
	setp.ne.s64 	%p13, %rd92, 0;
	@%p13 bra 	$L__BB32_6;
	cvt.u32.u64 	%r82, %rd3;
	cvt.u32.u64 	%r83, %rd6;
	div.u32 	%r84, %r83, %r82;
	cvt.u64.u32 	%rd162, %r84;
	bra.uni 	$L__BB32_7;
$L__BB32_6:
	div.u64 	%rd162, %rd6, %rd3;
$L__BB32_7:
	add.s64 	%rd94, %rd162, %rd5;
	add.s64 	%rd10, %rd94, 1;
	and.b64  	%rd174, %rd10, 3;
	setp.lt.u64 	%p14, %rd94, 3;
	mov.b64 	%rd178, 0;
	@%p14 bra 	$L__BB32_10;
	and.b64  	%rd178, %rd10, -4;
	neg.s64 	%rd13, %rd178;
	shl.b64 	%rd96, %rd3, 14;
	shl.b64 	%rd14, %rd173, 13;
	add.s64 	%rd15, %rd96, %rd14;
	shl.b64 	%rd16, %rd3, 15;
	mad.lo.s64 	%rd17, %rd3, 24576, %rd14;
	shl.b64 	%rd18, %rd4, 13;
	mov.b64 	%rd164, 0;
	mov.u32 	%r85, _ZZ13tma_bw_kernelILi4ELi8192EEvPKhPymE7bwd_bar;
	mov.u32 	%r87, _ZZ13tma_bw_kernelILi4ELi8192EEvPKhPymE7fwd_bar;
	mov.u32 	%r101, smem;
	add.s32 	%r89, %r85, 8;
	add.s32 	%r91, %r87, 8;
	add.s32 	%r93, %r85, 16;
	mov.u64 	%rd163, %rd59;
$L__BB32_9:
	add.s64 	%rd100, %rd163, %rd14;
	and.b64  	%rd133, %rd164, 4;
	setp.eq.s64 	%p15, %rd133, 0;
	selp.u32 	%r86, 1, 0, %p15;
	// begin inline asm
	{
.reg .pred                P1;
LAB_WAIT:
mbarrier.try_wait.parity.shared::cta.b64 P1, [%r85], %r86;
@P1                       bra.uni DONE;
bra.uni                   LAB_WAIT;
DONE:
}

	// end inline asm
	mov.b32 	%r100, 8192;
	// begin inline asm
	mbarrier.arrive.expect_tx.shared::cta.b64 _, [%r87], %r100;

	// end inline asm
	cvt.u64.u32 	%rd134, %r101;
	cvta.shared.u64 	%rd98, %rd134;
	// begin inline asm
	cvta.to.shared.u64 %rd97, %rd98;
	// end inline asm
	// begin inline asm
	cvta.to.global.u64 %rd99, %rd100;
	// end inline asm
	cvt.u64.u32 	%rd135, %r87;
	cvta.shared.u64 	%rd102, %rd135;
	// begin inline asm
	cvta.to.shared.u64 %rd101, %rd102;
	// end inline asm
	// begin inline asm
	cp.async.bulk.shared::cta.global.mbarrier::complete_tx::bytes [%rd97], [%rd99], 8192, [%rd101];
	// end inline asm
	add.s64 	%rd136, %rd173, %rd3;
	add.s64 	%rd137, %rd164, 1;
	add.s64 	%rd109, %rd163, %rd18;
	and.b64  	%rd138, %rd137, 4;
	setp.eq.s64 	%p16, %rd138, 0;
	selp.u32 	%r90, 1, 0, %p16;
	// begin inline asm
	{
.reg .pred                P1;
LAB_WAIT:
mbarrier.try_wait.parity.shared::cta.b64 P1, [%r89], %r90;
@P1                       bra.uni DONE;
bra.uni                   LAB_WAIT;
DONE:
}

	// end inline asm
	// begin inline asm
	mbarrier.arrive.expect_tx.shared::cta.b64 _, [%r91], %r100;

	// end inline asm
	add.s64 	%rd107, %rd98, 8192;
	// begin inline asm
	cvta.to.shared.u64 %rd106, %rd107;
	// end inline asm
	// begin inline asm
	cvta.to.global.u64 %rd108, %rd109;
	// end inline asm
	add.s64 	%rd111, %rd102, 8;
	// begin inline asm
	cvta.to.shared.u64 %rd110, %rd111;
	// end inline asm
	// begin inline asm
	cp.async.bulk.shared::cta.global.mbarrier::complete_tx::bytes [%rd106], [%rd108], 8192, [%rd110];
	// end inline asm
	add.s64 	%rd139, %rd136, %rd3;
	add.s64 	%rd140, %rd164, 2;
	add.s64 	%rd118, %rd163, %rd15;
	and.b64  	%rd141, %rd140, 4;
	setp.eq.s64 	%p17, %rd141, 0;
	selp.u32 	%r94, 1, 0, %p17;
	// begin inline asm
	{
.reg .pred                P1;
LAB_WAIT:
mbarrier.try_wait.parity.shared::cta.b64 P1, [%r93], %r94;
@P1                       bra.uni DONE;
bra.uni                   LAB_WAIT;
DONE:
}

	// end inline asm
	add.s32 	%r95, %r87, 16;
	// begin inline asm
	mbarrier.arrive.expect_tx.shared::cta.b64 _, [%r95], %r100;

	// end inline asm
	add.s64 	%rd116, %rd98, 16384;
	// begin inline asm
	cvta.to.shared.u64 %rd115, %rd116;
	// end inline asm
	// begin inline asm
	cvta.to.global.u64 %rd117, %rd118;
	// end inline asm
	add.s64 	%rd120, %rd102, 16;
	// begin inline asm
	cvta.to.shared.u64 %rd119, %rd120;
	// end inline asm
	// begin inline asm
	cp.async.bulk.shared::cta.global.mbarrier::complete_tx::bytes [%rd115], [%rd117], 8192, [%rd119];
	// end inline asm
	add.s64 	%rd142, %rd139, %rd3;
	add.s64 	%rd143, %rd164, 3;
	add.s64 	%rd127, %rd163, %rd17;
	and.b64  	%rd144, %rd143, 4;
	setp.eq.s64 	%p18, %rd144, 0;
	selp.u32 	%r98, 1, 0, %p18;
	add.s32 	%r97, %r85, 24;
	// begin inline asm
	{
.reg .pred                P1;
LAB_WAIT:
mbarrier.try_wait.parity.shared::cta.b64 P1, [%r97], %r98;
@P1                       bra.uni DONE;
bra.uni                   LAB_WAIT;
DONE:
}

	// end inline asm
	add.s32 	%r99, %r87, 24;
	// begin inline asm
	mbarrier.arrive.expect_tx.shared::cta.b64 _, [%r99], %r100;

	// end inline asm
	add.s64 	%rd125, %rd98, 24576;
	// begin inline asm
	cvta.to.shared.u64 %rd124, %rd125;
	// end inline asm
	// begin inline asm
	cvta.to.global.u64 %rd126, %rd127;
	// end inline asm
	add.s64 	%rd129, %rd102, 24;
	// begin inline asm
	cvta.to.shared.u64 %rd128, %rd129;
	// end inline asm
	// begin inline asm
	cp.async.bulk.shared::cta.global.mbarrier::complete_tx::bytes [%rd124], [%rd126], 8192, [%rd128];
	// end inline asm
	add.s64 	%rd173, %rd142, %rd3;
	add.s64 	%rd164, %rd164, 4;
	add.s64 	%rd145, %rd13, %rd164;
	add.s64 	%rd163, %rd163, %rd16;
	setp.eq.s64 	%p19, %rd145, 0;
	@%p19 bra 	$L__BB32_10;
	bra.uni 	$L__BB32_9;
$L__BB32_10:
	setp.eq.s64 	%p20, %rd174, 0;
	@%p20 bra 	$L__BB32_26;
	shl.b64 	%rd176, %rd178, 13;
	shl.b64 	%rd147, %rd173, 13;
	add.s64 	%rd175, %rd59, %rd147;
	shl.b64 	%rd48, %rd3, 13;
	mov.u32 	%r119, _ZZ13tma_bw_kernelILi4ELi8192EEvPKhPymE7fwd_bar;
	cvt.u64.u32 	%rd148, %r119;
	cvta.shared.u64 	%rd177, %rd148;
	mov.u32 	%r118, _ZZ13tma_bw_kernelILi4ELi8192EEvPKhPymE7bwd_bar;
	mov.u32 	%r108, smem;
$L__BB32_12:
	.pragma "nounroll";
	and.b64  	%rd158, %rd176, 24576;
	cvt.u64.u32 	%rd159, %r108;
	cvta.shared.u64 	%rd160, %rd159;
	add.s64 	%rd150, %rd160, %rd158;
	and.b64  	%rd161, %rd178, 4;
	setp.eq.s64 	%p21, %rd161, 0;
	selp.u32 	%r105, 1, 0, %p21;
	// begin inline asm
	{
.reg .pred                P1;
LAB_WAIT:
mbarrier.try_wait.parity.shared::cta.b64 P1, [%r118], %r105;
@P1                       bra.uni DONE;
bra.uni                   LAB_WAIT;
DONE:
}

	// end inline asm
	mov.b32 	%r107, 8192;
	// begin inline asm
	mbarrier.arrive.expect_tx.shared::cta.b64 _, [%r119], %r107;

	// end inline asm
	// begin inline asm
	cvta.to.shared.u64 %rd149, %rd150;
	// end inline asm
	// begin inline asm
	cvta.to.global.u64 %rd151, %rd175;
	// end inline asm
	// begin inline asm
	cvta.to.shared.u64 %rd153, %rd177;
	// end inline asm
	// begin inline asm
	cp.async.bulk.shared::cta.global.mbarrier::complete_tx::bytes [%rd149], [%rd151], 8192, [%rd153];
	// end inline asm
	add.s64 	%rd178, %rd178, 1;
	add.s64 	%rd177, %rd177, 8;
	add.s32 	%r119, %r119, 8;
	add.s32 	%r118, %r118, 8;
	add.s64 	%rd176, %rd176, 8192;
	add.s64 	%rd175, %rd175, %rd48;
	add.s64 	%rd174, %rd174, -1;
	setp.ne.s64 	%p22, %rd174, 0;
	@%p22 bra 	$L__BB32_12;
	bra.uni 	$L__BB32_26;
$L__BB32_13:
	setp.ne.s32 	%p3, %r1, 32;
	@%p3 bra 	$L__BB32_26;
	mov.u32 	%r39, %ctaid.x;
	cvt.u64.u32 	%rd25, %r39;
	setp.le.u64 	%p4, %rd1, %rd25;
	mov.b64 	%rd171, 0;
	@%p4 bra 	$L__BB32_25;
	mov.u32 	%r40, %nctaid.x;
	cvt.u64.u32 	%rd26, %r40;
	add.s64 	%rd63, %rd25, %rd26;
	max.u64 	%rd64, %rd1, %rd63;
	setp.lt.u64 	%p5, %rd63, %rd1;
	selp.u64 	%rd27, 1, 0, %p5;
	add.s64 	%rd65, %rd63, %rd27;
	sub.s64 	%rd28, %rd64, %rd65;
	and.b64  	%rd66, %rd28, -4294967296;
	setp.ne.s64 	%p6, %rd66, 0;
	@%p6 bra 	$L__BB32_17;
	cvt.u32.u64 	%r41, %rd26;
	cvt.u32.u64 	%r42, %rd28;
	div.u32 	%r43, %r42, %r41;
	cvt.u64.u32 	%rd166, %r43;
	bra.uni 	$L__BB32_18;
$L__BB32_17:
	div.u64 	%rd166, %rd28, %rd26;
$L__BB32_18:
	add.s64 	%rd68, %rd166, %rd27;
	add.s64 	%rd32, %rd68, 1;
	and.b64  	%rd169, %rd32, 3;
	setp.lt.u64 	%p7, %rd68, 3;
	mov.b32 	%r117, 0;
	mov.b64 	%rd168, 0;
	@%p7 bra 	$L__BB32_21;
	and.b64  	%rd168, %rd32, -4;
	mov.b32 	%r117, 0;
	mov.b32 	%r109, 1;
	mov.u32 	%r48, _ZZ13tma_bw_kernelILi4ELi8192EEvPKhPymE7fwd_bar;
	mov.u32 	%r60, _ZZ13tma_bw_kernelILi4ELi8192EEvPKhPymE7bwd_bar;
	add.s32 	%r50, %r48, 8;
	mov.u64 	%rd167, %rd168;
$L__BB32_20:
	add.s32 	%r56, %r109, -1;
	shr.u32 	%r57, %r56, 2;
	and.b32  	%r49, %r57, 1;
	// begin inline asm
	{
.reg .pred                P1;
LAB_WAIT:
mbarrier.try_wait.parity.shared::cta.b64 P1, [%r48], %r49;
@P1                       bra.uni DONE;
bra.uni                   LAB_WAIT;
DONE:
}

	// end inline asm
	ld.shared.u32 	%r58, [smem];
	add.s32 	%r59, %r58, %r117;
	cvt.u64.u32 	%rd81, %r60;
	cvta.shared.u64 	%rd70, %rd81;
	// begin inline asm
	cvta.to.shared.u64 %rd69, %rd70;
	// end inline asm
	// begin inline asm
	mbarrier.arrive.shared::cta.b64 _, [%rd69];
	// end inline asm
	add.s32 	%r61, %r109, 2;
	shr.u32 	%r62, %r109, 2;
	and.b32  	%r51, %r62, 1;
	// begin inline asm
	{
.reg .pred                P1;
LAB_WAIT:
mbarrier.try_wait.parity.shared::cta.b64 P1, [%r50], %r51;
@P1                       bra.uni DONE;
bra.uni                   LAB_WAIT;
DONE:
}

	// end inline asm
	ld.shared.u32 	%r63, [smem+8192];
	add.s32 	%r64, %r63, %r59;
	add.s64 	%rd73, %rd70, 8;
	// begin inline asm
	cvta.to.shared.u64 %rd72, %rd73;
	// end inline asm
	// begin inline asm
	mbarrier.arrive.shared::cta.b64 _, [%rd72];
	// end inline asm
	add.s32 	%r65, %r109, 1;
	shr.u32 	%r66, %r65, 2;
	and.b32  	%r53, %r66, 1;
	add.s32 	%r52, %r48, 16;
	// begin inline asm
	{
.reg .pred                P1;
LAB_WAIT:
mbarrier.try_wait.parity.shared::cta.b64 P1, [%r52], %r53;
@P1                       bra.uni DONE;
bra.uni                   LAB_WAIT;
DONE:
}

	// end inline asm
	ld.shared.u32 	%r67, [smem+16384];
	add.s32 	%r68, %r67, %r64;
	add.s64 	%rd76, %rd70, 16;
	// begin inline asm
	cvta.to.shared.u64 %rd75, %rd76;
	// end inline asm
	// begin inline asm
	mbarrier.arrive.shared::cta.b64 _, [%rd75];
	// end inline asm
	shr.u32 	%r69, %r61, 2;
	and.b32  	%r55, %r69, 1;
	add.s32 	%r54, %r48, 24;
	// begin inline asm
	{
.reg .pred                P1;
LAB_WAIT:
mbarrier.try_wait.parity.shared::cta.b64 P1, [%r54], %r55;
@P1                       bra.uni DONE;
bra.uni                   LAB_WAIT;
DONE:
}

	// end inline asm
	ld.shared.u32 	%r70, [smem+24576];
	add.s32 	%r117, %r70, %r68;
	add.s64 	%rd79, %rd70, 24;
	// begin inline asm
	cvta.to.shared.u64 %rd78, %rd79;
	// end inline asm
	// begin inline asm
	mbarrier.arrive.shared::cta.b64 _, [%rd78];
	// end inline asm
	add.s64 	%rd167, %rd167, -4;
	add.s32 	%r109, %r109, 4;
	setp.ne.s64 	%p8, %rd167, 0;
	@%p8 bra 	$L__BB32_20;
$L__BB32_21:
	setp.eq.s64 	%p9, %rd169, 0;
	@%p9 bra 	$L__BB32_24;
	cvt.u32.u64 	%r114, %rd168;
	mov.u32 	%r72, _ZZ13tma_bw_kernelILi4ELi8192EEvPKhPymE7bwd_bar;
	cvt.u64.u32 	%rd83, %r72;
	cvta.shared.u64 	%rd170, %rd83;
	shl.b32 	%r113, %r114, 13;
	mov.u32 	%r115, _ZZ13tma_bw_kernelILi4ELi8192EEvPKhPymE7fwd_bar;
	mov.u32 	%r76, smem;
$L__BB32_23:
	.pragma "nounroll";
	and.b32  	%r75, %r113, 24576;
	add.s32 	%r77, %r76, %r75;
	shr.u32 	%r78, %r114, 2;
	and.b32  	%r74, %r78, 1;
	// begin inline asm
	{
.reg .pred                P1;
LAB_WAIT:
mbarrier.try_wait.parity.shared::cta.b64 P1, [%r115], %r74;
@P1                       bra.uni DONE;
bra.uni                   LAB_WAIT;
DONE:
}

	// end inline asm
	ld.shared.u32 	%r79, [%r77];
	add.s32 	%r117, %r79, %r117;
	// begin inline asm
	cvta.to.shared.u64 %rd84, %rd170;
	// end inline asm
	// begin inline asm
	mbarrier.arrive.shared::cta.b64 _, [%rd84];
	// end inline asm
	add.s64 	%rd170, %rd170, 8;
	add.s32 	%r115, %r115, 8;
	add.s32 	%r114, %r114, 1;
	add.s32 	%r113, %r113, 8192;
	add.s64 	%rd169, %rd169, -1;
	setp.ne.s64 	%p10, %rd169, 0;
	@%p10 bra 	$L__BB32_23;
$L__BB32_24:
	cvt.s64.s32 	%rd171, %r117;
$L__BB32_25:
	cvta.to.global.u64 	%rd87, %rd60;
	shl.b64 	%rd88, %rd25, 3;
	add.s64 	%rd89, %rd87, %rd88;
	st.global.u64 	[%rd89], %rd171;
$L__BB32_26:
	ret;

}
	// .globl	_Z13tma_bw_kernelILi8ELi8192EEvPKhPym
.visible .entry _Z13tma_bw_kernelILi8ELi8192EEvPKhPym(
	.param .u64 .ptr .align 1 _Z13tma_bw_kernelILi8ELi8192EEvPKhPym_param_0,
	.param .u64 .ptr .align 1 _Z13tma_bw_kernelILi8ELi8192EEvPKhPym_param_1,
	.param .u64 _Z13tma_bw_kernelILi8ELi8192EEvPKhPym_param_2
)
{
	.reg .pred 	%p<23>;
	.reg .b16 	%rs<5>;
	.reg .b32 	%r<181>;
	.reg .b64 	%rd<214>;
	// demoted variable
	.shared .align 8 .b8 _ZZ13tma_bw_kernelILi8ELi8192EEvPKhPymE7fwd_bar[64];
	// demoted variable
	.shared .align 8 .b8 _ZZ13tma_bw_kernelILi8ELi8192EEvPKhPymE7bwd_bar[64];
	ld.param.u64 	%rd63, [_Z13tma_bw_kernelILi8ELi8192EEvPKhPym_param_0];
	ld.param.u64 	%rd64, [_Z13tma_bw_kernelILi8ELi8192EEvPKhPym_param_1];
	ld.param.u64 	%rd65, [_Z13tma_bw_kernelILi8ELi8192EEvPKhPym_param_2];
	mov.u32 	%r1, %tid.x;
	setp.ne.s32 	%p1, %r1, 0;
	@%p1 bra 	$L__BB33_2;
	mov.u32 	%r28, _ZZ13tma_bw_kernelILi8ELi8192EEvPKhPymE7fwd_bar;
	mov.b32 	%r59, 1;
	// begin inline asm
	mbarrier.init.shared::cta.b64 [%r28], %r59;

	// end inline asm
	mov.u32 	%r30, _ZZ13tma_bw_kernelILi8ELi8192EEvPKhPymE7bwd_bar;
	// begin inline asm
	mbarrier.init.shared::cta.b64 [%r30], %r59;

	// end inline asm
	add.s32 	%r32, %r28, 8;
	// begin inline asm
	mbarrier.init.shared::cta.b64 [%r32], %r59;

	// end inline asm
	add.s32 	%r34, %r30, 8;
	// begin inline asm
	mbarrier.init.shared::cta.b64 [%r34], %r59;

	// end inline asm
	add.s32 	%r36, %r28, 16;
	// begin inline asm
	mbarrier.init.shared::cta.b64 [%r36], %r59;

	// end inline asm
	add.s32 	%r38, %r30, 16;
	// begin inline asm
	mbarrier.init.shared::cta.b64 [%r38], %r59;

	// end inline asm
	add.s32 	%r40, %r28, 24;
	// begin inline asm
	mbarrier.init.shared::cta.b64 [%r40], %r59;

	// end inline asm
	add.s32 	%r42, %r30, 24;
	// begin inline asm
	mbarrier.init.shared::cta.b64 [%r42], %r59;

	// end inline asm
	add.s32 	%r44, %r28, 32;
	// begin inline asm
	mbarrier.init.shared::cta.b64 [%r44], %r59;

	// end inline asm
	add.s32 	%r46, %r30, 32;
	// begin inline asm
	mbarrier.init.shared::cta.b64 [%r46], %r59;

	// end inline asm
	add.s32 	%r48, %r28, 40;
	// begin inline asm
	mbarrier.init.shared::cta.b64 [%r48], %r59;

	// end inline asm
	add.s32 	%r50, %r30, 40;
	// begin inline asm
	mbarrier.init.shared::cta.b64 [%r50], %r59;

	// end inline asm
	add.s32 	%r52, %r28, 48;
	// begin inline asm
	mbarrier.init.shared::cta.b64 [%r52], %r59;

	// end inline asm
	add.s32 	%r54, %r30, 48;
	// begin inline asm
	mbarrier.init.shared::cta.b64 [%r54], %r59;

	// end inline asm
	add.s32 	%r56, %r28, 56;
	// begin inline asm
	mbarrier.init.shared::cta.b64 [%r56], %r59;

	// end inline asm
	add.s32 	%r58, %r30, 56;
	// begin inline asm
	mbarrier.init.shared::cta.b64 [%r58], %r59;

	// end inline asm
$L__BB33_2:
	setp.ne.s32 	%p2, %r1, 0;
	bar.sync 	0;
	shr.u64 	%rd1, %rd65, 13;
	@%p2 bra 	$L__BB33_13;
	mov.u32 	%r126, %ctaid.x;
	cvt.u64.u32 	%rd208, %r126;
	setp.le.u64 	%p11, %rd1, %rd208;
	@%p11 bra 	$L__BB33_26;
	mov.u32 	%r127, %nctaid.x;
	cvt.u64.u32 	%rd3, %r127;
	add.s64 	%rd4, %rd208, %rd3;
	max.u64 	%rd106, %rd1, %rd4;
	setp.lt.u64 	%p12, %rd4, %rd1;
	selp.u64 	%rd5, 1, 0, %p12;
	add.s64 	%rd107, %rd4, %rd5;
	sub.s64 	%rd6, %rd106, %rd107;
	and.b64  	%rd108, %rd6, -4294967296;
	setp.ne.s64 	%p13, %rd108, 0;
	@%p13 bra 	$L__BB33_6;
	cvt.u32.u64 	%r128, %rd3;
	cvt.u32.u64 	%r129, %rd6;
	div.u32 	%r130, %r129, %r128;
	cvt.u64.u32 	%rd196, %r130;
	bra.uni 	$L__BB33_7;
$L__BB33_6:
	div.u64 	%rd196, %rd6, %rd3;
$L__BB33_7:
	add.s64 	%rd110, %rd196, %rd5;
	add.s64 	%rd10, %rd110, 1;
	and.b64  	%rd209, %rd10, 3;
	setp.lt.u64 	%p14, %rd110, 3;
	mov.b64 	%rd213, 0;
	@%p14 bra 	$L__BB33_10;
	and.b64  	%rd213, %rd10, -4;
	neg.s64 	%rd13, %rd213;
	shl.b64 	%rd113, %rd3, 14;
	shl.b64 	%rd14, %rd208, 13;
	add.s64 	%rd15, %rd113, %rd14;
	mad.lo.s64 	%rd16, %rd3, 24576, %rd14;
	shl.b64 	%rd17, %rd4, 13;
	mov.b64 	%rd199, 0;
	mov.b64 	%rd198, 24576;
	mov.u32 	%r147, smem;
	mov.u32 	%r151, _ZZ13tma_bw_kernelILi8ELi8192EEvPKhPymE7bwd_bar;
	mov.u32 	%r152, _ZZ13tma_bw_kernelILi8ELi8192EEvPKhPymE7fwd_bar;
	mov.u64 	%rd197, %rd63;
$L__BB33_9:
	add.s64 	%rd150, %rd198, -24576;
	and.b64  	%rd151, %rd150, 32768;
	cvt.u64.u32 	%rd152, %r147;
	cvta.shared.u64 	%rd153, %rd152;
	add.s64 	%rd115, %rd153, %rd151;
	add.s64 	%rd117, %rd197, %rd14;
	and.b64  	%rd154, %rd199, 8;
	setp.eq.s64 	%p15, %rd154, 0;
	selp.u32 	%r132, 1, 0, %p15;
	cvt.u32.u64 	%r148, %rd199;
	shl.b32 	%r149, %r148, 3;
	and.b32  	%r150, %r149, 32;
	add.s32 	%r131, %r151, %r150;
	// begin inline asm
	{
.reg .pred                P1;
LAB_WAIT:
mbarrier.try_wait.parity.shared::cta.b64 P1, [%r131], %r132;
@P1                       bra.uni DONE;
bra.uni                   LAB_WAIT;
DONE:
}

	// end inline asm
	shl.b64 	%rd155, %rd199, 3;
	and.b64  	%rd156, %rd155, 32;
	cvt.u64.u32 	%rd157, %r152;
	cvta.shared.u64 	%rd158, %rd157;
	add.s64 	%rd119, %rd158, %rd156;
	add.s32 	%r133, %r152, %r150;
	mov.b32 	%r146, 8192;
	// begin inline asm
	mbarrier.arrive.expect_tx.shared::cta.b64 _, [%r133], %r146;

	// end inline asm
	// begin inline asm
	cvta.to.shared.u64 %rd114, %rd115;
	// end inline asm
	// begin inline asm
	cvta.to.global.u64 %rd116, %rd117;
	// end inline asm
	// begin inline asm
	cvta.to.shared.u64 %rd118, %rd119;
	// end inline asm
	// begin inline asm
	cp.async.bulk.shared::cta.global.mbarrier::complete_tx::bytes [%rd114], [%rd116], 8192, [%rd118];
	// end inline asm
	add.s64 	%rd159, %rd208, %rd3;
	add.s64 	%rd160, %rd199, 1;
	add.s64 	%rd161, %rd198, -16384;
	and.b64  	%rd162, %rd161, 40960;
	add.s64 	%rd124, %rd153, %rd162;
	add.s64 	%rd126, %rd197, %rd17;
	and.b64  	%rd163, %rd160, 8;
	setp.eq.s64 	%p16, %rd163, 0;
	selp.u32 	%r136, 1, 0, %p16;
	cvt.u32.u64 	%r153, %rd160;
	shl.b32 	%r154, %r153, 3;
	and.b32  	%r155, %r154, 40;
	add.s32 	%r135, %r151, %r155;
	// begin inline asm
	{
.reg .pred                P1;
LAB_WAIT:
mbarrier.try_wait.parity.shared::cta.b64 P1, [%r135], %r136;
@P1                       bra.uni DONE;
bra.uni                   LAB_WAIT;
DONE:
}

	// end inline asm
	shl.b64 	%rd164, %rd160, 3;
	and.b64  	%rd165, %rd164, 40;
	add.s64 	%rd128, %rd158, %rd165;
	add.s32 	%r137, %r152, %r155;
	// begin inline asm
	mbarrier.arrive.expect_tx.shared::cta.b64 _, [%r137], %r146;

	// end inline asm
	// begin inline asm
	cvta.to.shared.u64 %rd123, %rd124;
	// end inline asm
	// begin inline asm
	cvta.to.global.u64 %rd125, %rd126;
	// end inline asm
	// begin inline asm
	cvta.to.shared.u64 %rd127, %rd128;
	// end inline asm
	// begin inline asm
	cp.async.bulk.shared::cta.global.mbarrier::complete_tx::bytes [%rd123], [%rd125], 8192, [%rd127];
	// end inline asm
	add.s64 	%rd166, %rd159, %rd3;
	add.s64 	%rd167, %rd199, 2;
	add.s64 	%rd168, %rd198, -8192;
	and.b64  	%rd169, %rd168, 49152;
	add.s64 	%rd133, %rd153, %rd169;
	add.s64 	%rd135, %rd197, %rd15;
	and.b64  	%rd170, %rd167, 8;
	setp.eq.s64 	%p17, %rd170, 0;
	selp.u32 	%r140, 1, 0, %p17;
	cvt.u32.u64 	%r156, %rd167;
	shl.b32 	%r157, %r156, 3;
	and.b32  	%r158, %r157, 48;
	add.s32 	%r139, %r151, %r158;
	// begin inline asm
	{
.reg .pred                P1;
LAB_WAIT:
mbarrier.try_wait.parity.shared::cta.b64 P1, [%r139], %r140;
@P1                       bra.uni DONE;
bra.uni                   LAB_WAIT;
DONE:
}

	// end inline asm
	shl.b64 	%rd171, %rd167, 3;
	and.b64  	%rd172, %rd171, 48;
	add.s64 	%rd137, %rd158, %rd172;
	add.s32 	%r141, %r152, %r158;
	// begin inline asm
	mbarrier.arrive.expect_tx.shared::cta.b64 _, [%r141], %r146;

	// end inline asm
	// begin inline asm
	cvta.to.shared.u64 %rd132, %rd133;
	// end inline asm
	// begin inline asm
	cvta.to.global.u64 %rd134, %rd135;
	// end inline asm
	// begin inline asm
	cvta.to.shared.u64 %rd136, %rd137;
	// end inline asm
	// begin inline asm
	cp.async.bulk.shared::cta.global.mbarrier::complete_tx::bytes [%rd132], [%rd134], 8192, [%rd136];
	// end inline asm
	add.s64 	%rd173, %rd166, %rd3;
	add.s64 	%rd174, %rd199, 3;
	and.b64  	%rd175, %rd198, 57344;
	add.s64 	%rd142, %rd153, %rd175;
	add.s64 	%rd144, %rd197, %rd16;
	and.b64  	%rd176, %rd174, 8;
	setp.eq.s64 	%p18, %rd176, 0;
	selp.u32 	%r144, 1, 0, %p18;
	add.s32 	%r143, %r135, 16;
	// begin inline asm
	{
.reg .pred                P1;
LAB_WAIT:
mbarrier.try_wait.parity.shared::cta.b64 P1, [%r143], %r144;
@P1                       bra.uni DONE;
bra.uni                   LAB_WAIT;
DONE:
}

	// end inline asm
	add.s64 	%rd146, %rd128, 16;
	add.s32 	%r145, %r137, 16;
	// begin inline asm
	mbarrier.arrive.expect_tx.shared::cta.b64 _, [%r145], %r146;

	// end inline asm
	// begin inline asm
	cvta.to.shared.u64 %rd141, %rd142;
	// end inline asm
	// begin inline asm
	cvta.to.global.u64 %rd143, %rd144;
	// end inline asm
	// begin inline asm
	cvta.to.shared.u64 %rd145, %rd146;
	// end inline asm
	// begin inline asm
	cp.async.bulk.shared::cta.global.mbarrier::complete_tx::bytes [%rd141], [%rd143], 8192, [%rd145];
	// end inline asm
	add.s64 	%rd208, %rd173, %rd3;
	add.s64 	%rd199, %rd199, 4;
	add.s64 	%rd177, %rd13, %rd199;
	add.s64 	%rd198, %rd198, 32768;
	shl.b64 	%rd178, %rd3, 15;
	add.s64 	%rd197, %rd197, %rd178;
	setp.eq.s64 	%p19, %rd177, 0;
	@%p19 bra 	$L__BB33_10;
	bra.uni 	$L__BB33_9;
$L__BB33_10:
	setp.eq.s64 	%p20, %rd209, 0;
	@%p20 bra 	$L__BB33_26;
	cvt.u32.u64 	%r159, %rd213;
	and.b32  	%r160, %r159, 7;
	mul.wide.u32 	%rd179, %r160, 8;
	mov.u32 	%r161, _ZZ13tma_bw_kernelILi8ELi8192EEvPKhPymE7fwd_bar;
	cvt.u64.u32 	%rd180, %r161;
	cvta.shared.u64 	%rd181, %rd180;
	add.s64 	%rd212, %rd181, %rd179;
	cvt.u16.u64 	%rs3, %rd213;
	and.b16  	%rs4, %rs3, 7;
	mul.wide.u16 	%r162, %rs4, 8;
	add.s32 	%r180, %r162, %r161;
	mov.u32 	%r163, _ZZ13tma_bw_kernelILi8ELi8192EEvPKhPymE7bwd_bar;
	add.s32 	%r179, %r162, %r163;
	shl.b64 	%rd211, %rd213, 13;
	shl.b64 	%rd182, %rd208, 13;
	add.s64 	%rd210, %rd63, %rd182;
	shl.b64 	%rd52, %rd3, 13;
	mov.u32 	%r168, smem;
$L__BB33_12:
	.pragma "nounroll";
	and.b64  	%rd192, %rd211, 57344;
	cvt.u64.u32 	%rd193, %r168;
	cvta.shared.u64 	%rd194, %rd193;
	add.s64 	%rd184, %rd194, %rd192;
	and.b64  	%rd195, %rd213, 8;
	setp.eq.s64 	%p21, %rd195, 0;
	selp.u32 	%r165, 1, 0, %p21;
	// begin inline asm
	{
.reg .pred                P1;
LAB_WAIT:
mbarrier.try_wait.parity.shared::cta.b64 P1, [%r179], %r165;
@P1                       bra.uni DONE;
bra.uni                   LAB_WAIT;
DONE:
}

	// end inline asm
	mov.b32 	%r167, 8192;
	// begin inline asm
	mbarrier.arrive.expect_tx.shared::cta.b64 _, [%r180], %r167;

	// end inline asm
	// begin inline asm
	cvta.to.shared.u64 %rd183, %rd184;
	// end inline asm
	// begin inline asm
	cvta.to.global.u64 %rd185, %rd210;
	// end inline asm
	// begin inline asm
	cvta.to.shared.u64 %rd187, %rd212;
	// end inline asm
	// begin inline asm
	cp.async.bulk.shared::cta.global.mbarrier::complete_tx::bytes [%rd183], [%rd185], 8192, [%rd187];
	// end inline asm
	add.s64 	%rd213, %rd213, 1;
	add.s64 	%rd212, %rd212, 8;
	add.s32 	%r180, %r180, 8;
	add.s32 	%r179, %r179, 8;
	add.s64 	%rd211, %rd211, 8192;
	add.s64 	%rd210, %rd210, %rd52;
	add.s64 	%rd209, %rd209, -1;
	setp.ne.s64 	%p22, %rd209, 0;
	@%p22 bra 	$L__BB33_12;
	bra.uni 	$L__BB33_26;
$L__BB33_13:
	setp.ne.s32 	%p3, %r1, 32;
	@%p3 bra 	$L__BB33_26;
	mov.u32 	%r60, %ctaid.x;
	cvt.u64.u32 	%rd26, %r60;
	setp.le.u64 	%p4, %rd1, %rd26;
	mov.b64 	%rd206, 0;
	@%p4 bra 	$L__BB33_25;
	mov.u32 	%r61, %nctaid.x;
	cvt.u64.u32 	%rd27, %r61;
	add.s64 	%rd67, %rd26, %rd27;
	max.u64 	%rd68, %rd1, %rd67;
	setp.lt.u64 	%p5, %rd67, %rd1;
	selp.u64 	%rd28, 1, 0, %p5;
	add.s64 	%rd69, %rd67, %rd28;
	sub.s64 	%rd29, %rd68, %rd69;
	and.b64  	%rd70, %rd29, -4294967296;
	setp.ne.s64 	%p6, %rd70, 0;
	@%p6 bra 	$L__BB33_17;
	cvt.u32.u64 	%r62, %rd27;
	cvt.u32.u64 	%r63, %rd29;
	div.u32 	%r64, %r63, %r62;
	cvt.u64.u32 	%rd201, %r64;
	bra.uni 	$L__BB33_18;
$L__BB33_17:
	div.u64 	%rd201, %rd29, %rd27;
$L__BB33_18:
	add.s64 	%rd72, %rd201, %rd28;
	add.s64 	%rd33, %rd72, 1;
	and.b64  	%rd204, %rd33, 3;
	setp.lt.u64 	%p7, %rd72, 3;
	mov.b32 	%r178, 0;
	mov.b64 	%rd203, 0;
	@%p7 bra 	$L__BB33_21;
	and.b64  	%rd203, %rd33, -4;
	neg.s64 	%rd36, %rd203;
	mov.b32 	%r178, 0;
	mov.b64 	%rd202, 0;
	mov.b32 	%r170, 1;
	mov.b32 	%r169, 24576;
	mov.u32 	%r82, smem;
	mov.u32 	%r88, _ZZ13tma_bw_kernelILi8ELi8192EEvPKhPymE7fwd_bar;
$L__BB33_20:
	add.s32 	%r78, %r170, -1;
	add.s32 	%r79, %r169, -8192;
	add.s32 	%r80, %r169, -24576;
	and.b32  	%r81, %r80, 32768;
	add.s32 	%r83, %r82, %r81;
	shr.u32 	%r84, %r78, 3;
	and.b32  	%r71, %r84, 1;
	cvt.u32.u64 	%r85, %rd202;
	shl.b32 	%r86, %r85, 3;
	and.b32  	%r87, %r86, 32;
	add.s32 	%r70, %r88, %r87;
	// begin inline asm
	{
.reg .pred                P1;
LAB_WAIT:
mbarrier.try_wait.parity.shared::cta.b64 P1, [%r70], %r71;
@P1                       bra.uni DONE;
bra.uni                   LAB_WAIT;
DONE:
}

	// end inline asm
	ld.shared.u32 	%r89, [%r83];
	add.s32 	%r90, %r89, %r178;
	shl.b64 	%rd86, %rd202, 3;
	and.b64  	%rd87, %rd86, 32;
	mov.u32 	%r91, _ZZ13tma_bw_kernelILi8ELi8192EEvPKhPymE7bwd_bar;
	cvt.u64.u32 	%rd88, %r91;
	cvta.shared.u64 	%rd89, %rd88;
	add.s64 	%rd75, %rd89, %rd87;
	// begin inline asm
	cvta.to.shared.u64 %rd74, %rd75;
	// end inline asm
	// begin inline asm
	mbarrier.arrive.shared::cta.b64 _, [%rd74];
	// end inline asm
	add.s64 	%rd90, %rd202, 1;
	add.s32 	%r92, %r170, 2;
	add.s32 	%r93, %r169, -16384;
	and.b32  	%r94, %r93, 40960;
	add.s32 	%r95, %r82, %r94;
	shr.u32 	%r96, %r170, 3;
	and.b32  	%r73, %r96, 1;
	cvt.u32.u64 	%r97, %rd90;
	shl.b32 	%r98, %r97, 3;
	and.b32  	%r99, %r98, 40;
	add.s32 	%r72, %r88, %r99;
	// begin inline asm
	{
.reg .pred                P1;
LAB_WAIT:
mbarrier.try_wait.parity.shared::cta.b64 P1, [%r72], %r73;
@P1                       bra.uni DONE;
bra.uni                   LAB_WAIT;
DONE:
}

	// end inline asm
	ld.shared.u32 	%r100, [%r95];
	add.s32 	%r101, %r100, %r90;
	shl.b64 	%rd91, %rd90, 3;
	and.b64  	%rd92, %rd91, 40;
	add.s64 	%rd78, %rd89, %rd92;
	// begin inline asm
	cvta.to.shared.u64 %rd77, %rd78;
	// end inline asm
	// begin inline asm
	mbarrier.arrive.shared::cta.b64 _, [%rd77];
	// end inline asm
	add.s64 	%rd93, %rd202, 2;
	add.s32 	%r102, %r170, 1;
	and.b32  	%r103, %r79, 49152;
	add.s32 	%r104, %r82, %r103;
	shr.u32 	%r105, %r102, 3;
	and.b32  	%r75, %r105, 1;
	cvt.u32.u64 	%r106, %rd93;
	shl.b32 	%r107, %r106, 3;
	and.b32  	%r108, %r107, 48;
	add.s32 	%r74, %r88, %r108;
	// begin inline asm
	{
.reg .pred                P1;
LAB_WAIT:
mbarrier.try_wait.parity.shared::cta.b64 P1, [%r74], %r75;
@P1                       bra.uni DONE;
bra.uni                   LAB_WAIT;
DONE:
}

	// end inline asm
	ld.shared.u32 	%r109, [%r104];
	add.s32 	%r110, %r109, %r101;
	shl.b64 	%rd94, %rd93, 3;
	and.b64  	%rd95, %rd94, 48;
	add.s64 	%rd81, %rd89, %rd95;
	// begin inline asm
	cvta.to.shared.u64 %rd80, %rd81;
	// end inline asm
	// begin inline asm
	mbarrier.arrive.shared::cta.b64 _, [%rd80];
	// end inline asm
	and.b32  	%r111, %r169, 57344;
	add.s32 	%r112, %r82, %r111;
	shr.u32 	%r113, %r92, 3;
	and.b32  	%r77, %r113, 1;
	add.s32 	%r76, %r72, 16;
	// begin inline asm
	{
.reg .pred                P1;
LAB_WAIT:
mbarrier.try_wait.parity.shared::cta.b64 P1, [%r76], %r77;
@P1                       bra.uni DONE;
bra.uni                   LAB_WAIT;
DONE:
}

	// end inline asm
	ld.shared.u32 	%r114, [%r112];
	add.s32 	%r178, %r114, %r110;
	add.s64 	%rd84, %rd78, 16;
	// begin inline asm
	cvta.to.shared.u64 %rd83, %rd84;
	// end inline asm
	// begin inline asm
	mbarrier.arrive.shared::cta.b64 _, [%rd83];
	// end inline asm
	add.s64 	%rd202, %rd202, 4;
	add.s64 	%rd96, %rd36, %rd202;
	add.s32 	%r170, %r170, 4;
	add.s32 	%r169, %r169, 32768;
	setp.ne.s64 	%p8, %rd96, 0;
	@%p8 bra 	$L__BB33_20;
$L__BB33_21:
	setp.eq.s64 	%p9, %rd204, 0;
	@%p9 bra 	$L__BB33_24;
	cvt.u32.u64 	%r175, %rd203;
	and.b32  	%r115, %r175, 7;
	mul.wide.u32 	%rd97, %r115, 8;
	mov.u32 	%r116, _ZZ13tma_bw_kernelILi8ELi8192EEvPKhPymE7bwd_bar;
	cvt.u64.u32 	%rd98, %r116;
	cvta.shared.u64 	%rd99, %rd98;
	add.s64 	%rd205, %rd99, %rd97;
	cvt.u16.u64 	%rs1, %rd203;
	and.b16  	%rs2, %rs1, 7;
	mul.wide.u16 	%r117, %rs2, 8;
	mov.u32 	%r118, _ZZ13tma_bw_kernelILi8ELi8192EEvPKhPymE7fwd_bar;
	add.s32 	%r176, %r117, %r118;
	shl.b32 	%r174, %r175, 13;
	mov.u32 	%r122, smem;
$L__BB33_23:
	.pragma "nounroll";
	and.b32  	%r121, %r174, 57344;
	add.s32 	%r123, %r122, %r121;
	shr.u32 	%r124, %r175, 3;
	and.b32  	%r120, %r124, 1;
	// begin inline asm
	{
.reg .pred                P1;
LAB_WAIT:
mbarrier.try_wait.parity.shared::cta.b64 P1, [%r176], %r120;
@P1                       bra.uni DONE;
bra.uni                   LAB_WAIT;
DONE:
}

	// end inline asm
	ld.shared.u32 	%r125, [%r123];
	add.s32 	%r178, %r125, %r178;
	// begin inline asm
	cvta.to.shared.u64 %rd100, %rd205;
	// end inline asm
	// begin inline asm
	mbarrier.arrive.shared::cta.b64 _, [%rd100];
	// end inline asm
	add.s64 	%rd205, %rd205, 8;
	add.s32 	%r176, %r176, 8;
	add.s32 	%r175, %r175, 1;
	add.s32 	%r174, %r174, 8192;
	add.s64 	%rd204, %rd204, -1;
	setp.ne.s64 	%p10, %rd204, 0;
	@%p10 bra 	$L__BB33_23;
$L__BB33_24:
	cvt.s64.s32 	%rd206, %r178;
$L__BB33_25:
	cvta.to.global.u64 	%rd103, %rd64;
	shl.b64 	%rd104, %rd26, 3;
	add.s64 	%rd105, %rd103, %rd104;
	st.global.u64 	[%rd105], %rd206;
$L__BB33_26:
	ret;

}
	// .globl	_Z13tma_bw_kernelILi16ELi8192EEvPKhPym
.visible .entry _Z13tma_bw_kernelILi16ELi8192EEvPKhPym(
	.param .u64 .ptr .align 1 _Z13tma_bw_kernelILi16ELi8192EEvPKhPym_param_0,
	.param .u64 .ptr .align 1 _Z13tma_bw_kernelILi16ELi8192EEvPKhPym_param_1,
	.param .u64 _Z13tma_bw_kernelILi16ELi8192EEvPKhPym_param_2
)
{
	.reg .pred 	%p<23>;
	.reg .b16 	%rs<5>;
	.reg .b32 	%r<213>;
	.reg .b64 	%rd<214>;
	// demoted variable
	.shared .align 8 .b8 _ZZ13tma_bw_kernelILi16ELi8192EEvPKhPymE7fwd_bar[128];
	// demoted variable
	.shared .align 8 .b8 _ZZ13tma_bw_kernelILi16ELi8192EEvPKhPymE7bwd_bar[128];
	ld.param.u64 	%rd63, [_Z13tma_bw_kernelILi16ELi8192EEvPKhPym_param_0];
	ld.param.u64 	%rd64, [_Z13tma_bw_kernelILi16ELi8192EEvPKhPym_param_1];
	ld.param.u64 	%rd65, [_Z13tma_bw_kernelILi16ELi8192EEvPKhPym_param_2];
	mov.u32 	%r1, %tid.x;
	setp.ne.s32 	%p1, %r1, 0;
	@%p1 bra 	$L__BB34_2;
	mov.u32 	%r28, _ZZ13tma_bw_kernelILi16ELi8192EEvPKhPymE7fwd_bar;
	mov.b32 	%r91, 1;
	// begin inline asm
	mbarrier.init.shared::cta.b64 [%r28], %r91;

	// end inline asm
	mov.u32 	%r30, _ZZ13tma_bw_kernelILi16ELi8192EEvPKhPymE7bwd_bar;
	// begin inline asm
	mbarrier.init.shared::cta.b64 [%r30], %r91;

	// end inline asm
	add.s32 	%r32, %r28, 8;
	// begin inline asm
	mbarrier.init.shared::cta.b64 [%r32], %r91;

	// end inline asm
	add.s32 	%r34, %r30, 8;
	// begin inline asm
	mbarrier.init.shared::cta.b64 [%r34], %r91;

	// end inline asm
	add.s32 	%r36, %r28, 16;
	// begin inline asm
	mbarrier.init.shared::cta.b64 [%r36], %r91;

	// end inline asm
	add.s32 	%r38, %r30, 16;
	// begin inline asm
	mbarrier.init.shared::cta.b64 [%r38], %r91;

	// end inline asm
	add.s32 	%r40, %r28, 24;
	// begin inline asm
	mbarrier.init.shared::cta.b64 [%r40], %r91;

	// end inline asm
	add.s32 	%r42, %r30, 24;
	// begin inline asm
	mbarrier.init.shared::cta.b64 [%r42], %r91;

	// end inline asm
	add.s32 	%r44, %r28, 32;
	// begin inline asm
	mbarrier.init.shared::cta.b64 [%r44], %r91;

	// end inline asm
	add.s32 	%r46, %r30, 32;
	// begin inline asm
	mbarrier.init.shared::cta.b64 [%r46], %r91;

	// end inline asm
	add.s32 	%r48, %r28, 40;
	// begin inline asm
	mbarrier.init.shared::cta.b64 [%r48], %r91;

	// end inline asm
	add.s32 	%r50, %r30, 40;
	// begin inline asm
	mbarrier.init.shared::cta.b64 [%r50], %r91;

	// end inline asm
	add.s32 	%r52, %r28, 48;
	// begin inline asm
	mbarrier.init.shared::cta.b64 [%r52], %r91;

	// end inline asm
	add.s32 	%r54, %r30, 48;
	// begin inline asm
	mbarrier.init.shared::cta.b64 [%r54], %r91;

	// end inline asm
	add.s32 	%r56, %r28, 56;
	// begin inline asm
	mbarrier.init.shared::cta.b64 [%r56], %r91;

	// end inline asm
	add.s32 	%r58, %r30, 56;
	// begin inline asm
	mbarrier.init.shared::cta.b64 [%r58], %r91;

	// end inline asm
	add.s32 	%r60, %r28, 64;
	// begin inline asm
	mbarrier.init.shared::cta.b64 [%r60], %r91;

	// end inline asm
	add.s32 	%r62, %r30, 64;
	// begin inline asm
	mbarrier.init.shared::cta.b64 [%r62], %r91;

	// end inline asm
	add.s32 	%r64, %r28, 72;
	// begin inline asm
	mbarrier.init.shared::cta.b64 [%r64], %r91;

	// end inline asm
	add.s32 	%r66, %r30, 72;
	// begin inline asm
	mbarrier.init.shared::cta.b64 [%r66], %r91;

	// end inline asm
	add.s32 	%r68, %r28, 80;
	// begin inline asm
	mbarrier.init.shared::cta.b64 [%r68], %r91;

	// end inline asm
	add.s32 	%r70, %r30, 80;
	// begin inline asm
	mbarrier.init.shared::cta.b64 [%r70], %r91;

	// end inline asm
	add.s32 	%r72, %r28, 88;
	// begin inline asm
	mbarrier.init.shared::cta.b64 [%r72], %r91;

	// end inline asm
	add.s32 	%r74, %r30, 88;
	// begin inline asm
	mbarrier.init.shared::cta.b64 [%r74], %r91;

	// end inline asm
	add.s32 	%r76, %r28, 96;
	// begin inline asm
	mbarrier.init.shared::cta.b64 [%r76], %r91;

	// end inline asm
	add.s32 	%r78, %r30, 96;
	// begin inline asm
	mbarrier.init.shared::cta.b64 [%r78], %r91;

	// end inline asm
	add.s32 	%r80, %r28, 104;
	// begin inline asm
	mbarrier.init.shared::cta.b64 [%r80], %r91;

	// end inline asm
	add.s32 	%r82, %r30, 104;
	// begin inline asm
	mbarrier.init.shared::cta.b64 [%r82], %r91;

	// end inline asm
	add.s32 	%r84, %r28, 112;
	// begin inline asm
	mbarrier.init.shared::cta.b64 [%r84], %r91;

	// end inline asm
	add.s32 	%r86, %r30, 112;
	// begin inline asm
	mbarrier.init.shared::cta.b64 [%r86], %r91;

	// end inline asm
	add.s32 	%r88, %r28, 120;
	// begin inline asm
	mbarrier.init.shared::cta.b64 [%r88], %r91;

	// end inline asm
	add.s32 	%r90, %r30, 120;
	// begin inline asm
	mbarrier.init.shared::cta.b64 [%r90], %r91;

	// end inline asm
$L__BB34_2:
	setp.ne.s32 	%p2, %r1, 0;
	bar.sync 	0;
	shr.u64 	%rd1, %rd65, 13;
	@%p2 bra 	$L__BB34_13;
	mov.u32 	%r158, %ctaid.x;
	cvt.u64.u32 	%rd208, %r158;
	setp.le.u64 	%p11, %rd1, %rd208;
	@%p11 bra 	$L__BB34_26;
	mov.u32 	%r159, %nctaid.x;
	cvt.u64.u32 	%rd3, %r159;
	add.s64 	%rd4, %rd208, %rd3;
	max.u64 	%rd106, %rd1, %rd4;
	setp.lt.u64 	%p12, %rd4, %rd1;
	selp.u64 	%rd5, 1, 0, %p12;
	add.s64 	%rd107, %rd4, %rd5;
	sub.s64 	%rd6, %rd106, %rd107;
	and.b64  	%rd108, %rd6, -4294967296;
	setp.ne.s64 	%p13, %rd108, 0;
	@%p13 bra 	$L__BB34_6;
	cvt.u32.u64 	%r160, %rd3;
	cvt.u32.u64 	%r161, %rd6;
	div.u32 	%r162, %r161, %r160;
	cvt.u64.u32 	%rd196, %r162;
	bra.uni 	$L__BB34_7;
$L__BB34_6:
	div.u64 	%rd196, %rd6, %rd3;
$L__BB34_7:
	add.s64 	%rd110, %rd196, %rd5;
	add.s64 	%rd10, %rd110, 1;
	and.b64  	%rd209, %rd10, 3;
	setp.lt.u64 	%p14, %rd110, 3;
	mov.b64 	%rd213, 0;
	@%p14 bra 	$L__BB34_10;
	and.b64  	%rd213, %rd10, -4;
	neg.s64 	%rd13, %rd213;
	shl.b64 	%rd113, %rd3, 14;
	shl.b64 	%rd14, %rd208, 13;
	add.s64 	%rd15, %rd113, %rd14;
	mad.lo.s64 	%rd16, %rd3, 24576, %rd14;
	shl.b64 	%rd17, %rd4, 13;
	mov.b64 	%rd199, 0;
	mov.b64 	%rd198, 24576;
	mov.u32 	%r179, smem;
	mov.u32 	%r183, _ZZ13tma_bw_kernelILi16ELi8192EEvPKhPymE7bwd_bar;
	mov.u32 	%r184, _ZZ13tma_bw_kernelILi16ELi8192EEvPKhPymE7fwd_bar;
	mov.u64 	%rd197, %rd63;
$L__BB34_9:
	add.s64 	%rd150, %rd198, -24576;
	and.b64  	%rd151, %rd150, 98304;
	cvt.u64.u32 	%rd152, %r179;
	cvta.shared.u64 	%rd153, %rd152;
	add.s64 	%rd115, %rd153, %rd151;
	add.s64 	%rd117, %rd197, %rd14;
	and.b64  	%rd154, %rd199, 16;
	setp.eq.s64 	%p15, %rd154, 0;
	selp.u32 	%r164, 1, 0, %p15;
	cvt.u32.u64 	%r180, %rd199;
	shl.b32 	%r181, %r180, 3;
	and.b32  	%r182, %r181, 96;
	add.s32 	%r163, %r183, %r182;
	// begin inline asm
	{
.reg .pred                P1;
LAB_WAIT:
mbarrier.try_wait.parity.shared::cta.b64 P1, [%r163], %r164;
@P1                       bra.uni DONE;
bra.uni                   LAB_WAIT;
DONE:
}

	// end inline asm
	shl.b64 	%rd155, %rd199, 3;
	and.b64  	%rd156, %rd155, 96;
	cvt.u64.u32 	%rd157, %r184;
	cvta.shared.u64 	%rd158, %rd157;
	add.s64 	%rd119, %rd158, %rd156;
	add.s32 	%r165, %r184, %r182;
	mov.b32 	%r178, 8192;
	// begin inline asm
	mbarrier.arrive.expect_tx.shared::cta.b64 _, [%r165], %r178;

	// end inline asm
	// begin inline asm
	cvta.to.shared.u64 %rd114, %rd115;
	// end inline asm
	// begin inline asm
	cvta.to.global.u64 %rd116, %rd117;
	// end inline asm
	// begin inline asm
	cvta.to.shared.u64 %rd118, %rd119;
	// end inline asm
	// begin inline asm
	cp.async.bulk.shared::cta.global.mbarrier::complete_tx::bytes [%rd114], [%rd116], 8192, [%rd118];
	// end inline asm
	add.s64 	%rd159, %rd208, %rd3;
	add.s64 	%rd160, %rd199, 1;
	add.s64 	%rd161, %rd198, -16384;
	and.b64  	%rd162, %rd161, 106496;
	add.s64 	%rd124, %rd153, %rd162;
	add.s64 	%rd126, %rd197, %rd17;
	and.b64  	%rd163, %rd160, 16;
	setp.eq.s64 	%p16, %rd163, 0;
	selp.u32 	%r168, 1, 0, %p16;
	cvt.u32.u64 	%r185, %rd160;
	shl.b32 	%r186, %r185, 3;
	and.b32  	%r187, %r186, 104;
	add.s32 	%r167, %r183, %r187;
	// begin inline asm
	{
.reg .pred                P1;
LAB_WAIT:
mbarrier.try_wait.parity.shared::cta.b64 P1, [%r167], %r168;
@P1                       bra.uni DONE;
bra.uni                   LAB_WAIT;
DONE:
}

	// end inline asm
	shl.b64 	%rd164, %rd160, 3;
	and.b64  	%rd165, %rd164, 104;
	add.s64 	%rd128, %rd158, %rd165;
	add.s32 	%r169, %r184, %r187;
	// begin inline asm
	mbarrier.arrive.expect_tx.shared::cta.b64 _, [%r169], %r178;

	// end inline asm
	// begin inline asm
	cvta.to.shared.u64 %rd123, %rd124;
	// end inline asm
	// begin inline asm
	cvta.to.global.u64 %rd125, %rd126;
	// end inline asm
	// begin inline asm
	cvta.to.shared.u64 %rd127, %rd128;
	// end inline asm
	// begin inline asm
	cp.async.bulk.shared::cta.global.mbarrier::complete_tx::bytes [%rd123], [%rd125], 8192, [%rd127];
	// end inline asm
	add.s64 	%rd166, %rd159, %rd3;
	add.s64 	%rd167, %rd199, 2;
	add.s64 	%rd168, %rd198, -8192;
	and.b64  	%rd169, %rd168, 114688;
	add.s64 	%rd133, %rd153, %rd169;
	add.s64 	%rd135, %rd197, %rd15;
	and.b64  	%rd170, %rd167, 16;
	setp.eq.s64 	%p17, %rd170, 0;
	selp.u32 	%r172, 1, 0, %p17;
	cvt.u32.u64 	%r188, %rd167;
	shl.b32 	%r189, %r188, 3;
	and.b32  	%r190, %r189, 112;
	add.s32 	%r171, %r183, %r190;
	// begin inline asm
	{
.reg .pred                P1;
LAB_WAIT:
mbarrier.try_wait.parity.shared::cta.b64 P1, [%r171], %r172;
@P1                       bra.uni DONE;
bra.uni                   LAB_WAIT;
DONE:
}

	// end inline asm
	shl.b64 	%rd171, %rd167, 3;
	and.b64  	%rd172, %rd171, 112;
	add.s64 	%rd137, %rd158, %rd172;
	add.s32 	%r173, %r184, %r190;
	// begin inline asm
	mbarrier.arrive.expect_tx.shared::cta.b64 _, [%r173], %r178;

	// end inline asm
	// begin inline asm
	cvta.to.shared.u64 %rd132, %rd133;
	// end inline asm
	// begin inline asm
	cvta.to.global.u64 %rd134, %rd135;
	// end inline asm
	// begin inline asm
	cvta.to.shared.u64 %rd136, %rd137;
	// end inline asm
	// begin inline asm
	cp.async.bulk.shared::cta.global.mbarrier::complete_tx::bytes [%rd132], [%rd134], 8192, [%rd136];
	// end inline asm
	add.s64 	%rd173, %rd166, %rd3;
	add.s64 	%rd174, %rd199, 3;
	and.b64  	%rd175, %rd198, 122880;
	add.s64 	%rd142, %rd153, %rd175;
	add.s64 	%rd144, %rd197, %rd16;
	and.b64  	%rd176, %rd174, 16;
	setp.eq.s64 	%p18, %rd176, 0;
	selp.u32 	%r176, 1, 0, %p18;
	add.s32 	%r175, %r167, 16;
	// begin inline asm
	{
.reg .pred                P1;
LAB_WAIT:
mbarrier.try_wait.parity.shared::cta.b64 P1, [%r175], %r176;
@P1                       bra.uni DONE;
bra.uni                   LAB_WAIT;
DONE:
}

	// end inline asm
	add.s64 	%rd146, %rd128, 16;
	add.s32 	%r177, %r169, 16;
	// begin inline asm
	mbarrier.arrive.expect_tx.shared::cta.b64 _, [%r177], %r178;

	// end inline asm
	// begin inline asm
	cvta.to.shared.u64 %rd141, %rd142;
	// end inline asm
	// begin inline asm
	cvta.to.global.u64 %rd143, %rd144;
	// end inline asm
	// begin inline asm
	cvta.to.shared.u64 %rd145, %rd146;
	// end inline asm
	// begin inline asm
	cp.async.bulk.shared::cta.global.mbarrier::complete_tx::bytes [%rd141], [%rd143], 8192, [%rd145];
	// end inline asm
	add.s64 	%rd208, %rd173, %rd3;
	add.s64 	%rd199, %rd199, 4;
	add.s64 	%rd177, %rd13, %rd199;
	add.s64 	%rd198, %rd198, 32768;
	shl.b64 	%rd178, %rd3, 15;
	add.s64 	%rd197, %rd197, %rd178;
	setp.eq.s64 	%p19, %rd177, 0;
	@%p19 bra 	$L__BB34_10;
	bra.uni 	$L__BB34_9;
$L__BB34_10:
	setp.eq.s64 	%p20, %rd209, 0;
	@%p20 bra 	$L__BB34_26;
	cvt.u32.u64 	%r191, %rd213;
	and.b32  	%r192, %r191, 15;
	mul.wide.u32 	%rd179, %r192, 8;
	mov.u32 	%r193, _ZZ13tma_bw_kernelILi16ELi8192EEvPKhPymE7fwd_bar;
	cvt.u64.u32 	%rd180, %r193;
	cvta.shared.u64 	%rd181, %rd180;
	add.s64 	%rd212, %rd181, %rd179;
	cvt.u16.u64 	%rs3, %rd213;
	and.b16  	%rs4, %rs3, 15;
	mul.wide.u16 	%r194, %rs4, 8;
	add.s32 	%r212, %r194, %r193;
	mov.u32 	%r195, _ZZ13tma_bw_kernelILi16ELi8192EEvPKhPymE7bwd_bar;
	add.s32 	%r211, %r194, %r195;
	shl.b64 	%rd211, %rd213, 13;
	shl.b64 	%rd182, %rd208, 13;
	add.s64 	%rd210, %rd63, %rd182;
	shl.b64 	%rd52, %rd3, 13;
	mov.u32 	%r200, smem;
$L__BB34_12:
	.pragma "nounroll";
	and.b64  	%rd192, %rd211, 122880;
	cvt.u64.u32 	%rd193, %r200;
	cvta.shared.u64 	%rd194, %rd193;
	add.s64 	%rd184, %rd194, %rd192;
	and.b64  	%rd195, %rd213, 16;
	setp.eq.s64 	%p21, %rd195, 0;
	selp.u32 	%r197, 1, 0, %p21;
	// begin inline asm
	{
.reg .pred                P1;
LAB_WAIT:
mbarrier.try_wait.parity.shared::cta.b64 P1, [%r211], %r197;
@P1                       bra.uni DONE;
bra.uni                   LAB_WAIT;
DONE:
}

	// end inline asm
	mov.b32 	%r199, 8192;
	// begin inline asm
	mbarrier.arrive.expect_tx.shared::cta.b64 _, [%r212], %r199;

	// end inline asm
	// begin inline asm
	cvta.to.shared.u64 %rd183, %rd184;
	// end inline asm
	// begin inline asm
	cvta.to.global.u64 %rd185, %rd210;
	// end inline asm
	// begin inline asm
	cvta.to.shared.u64 %rd187, %rd212;
	// end inline asm
	// begin inline asm
	cp.async.bulk.shared::cta.global.mbarrier::complete_tx::bytes [%rd183], [%rd185], 8192, [%rd187];
	// end inline asm
	add.s64 	%rd213, %rd213, 1;
	add.s64 	%rd212, %rd212, 8;
	add.s32 	%r212, %r212, 8;
	add.s32 	%r211, %r211, 8;
	add.s64 	%rd211, %rd211, 8192;
	add.s64 	%rd210, %rd210, %rd52;
	add.s64 	%rd209, %rd209, -1;
	setp.ne.s64 	%p22, %rd209, 0;
	@%p22 bra 	$L__BB34_12;
	bra.uni 	$L__BB34_26;
$L__BB34_13:
	setp.ne.s32 	%p3, %r1, 32;
	@%p3 bra 	$L__BB34_26;
	mov.u32 	%r92, %ctaid.x;
	cvt.u64.u32 	%rd26, %r92;
	setp.le.u64 	%p4, %rd1, %rd26;
	mov.b64 	%rd206, 0;
	@%p4 bra 	$L__BB34_25;
	mov.u32 	%r93, %nctaid.x;
	cvt.u64.u32 	%rd27, %r93;
	add.s64 	%rd67, %rd26, %rd27;
	max.u64 	%rd68, %rd1, %rd67;
	setp.lt.u64 	%p5, %rd67, %rd1;
	selp.u64 	%rd28, 1, 0, %p5;
	add.s64 	%rd69, %rd67, %rd28;
	sub.s64 	%rd29, %rd68, %rd69;
	and.b64  	%rd70, %rd29, -4294967296;
	setp.ne.s64 	%p6, %rd70, 0;
	@%p6 bra 	$L__BB34_17;
	cvt.u32.u64 	%r94, %rd27;
	cvt.u32.u64 	%r95, %rd29;
	div.u32 	%r96, %r95, %r94;
	cvt.u64.u32 	%rd201, %r96;
	bra.uni 	$L__BB34_18;
$L__BB34_17:
	div.u64 	%rd201, %rd29, %rd27;
$L__BB34_18:
	add.s64 	%rd72, %rd201, %rd28;
	add.s64 	%rd33, %rd72, 1;
	and.b64  	%rd204, %rd33, 3;
	setp.lt.u64 	%p7, %rd72, 3;
	mov.b32 	%r210, 0;
	mov.b64 	%rd203, 0;
	@%p7 bra 	$L__BB34_21;
	and.b64  	%rd203, %rd33, -4;
	neg.s64 	%rd36, %rd203;
	mov.b32 	%r210, 0;
	mov.b64 	%rd202, 0;
	mov.b32 	%r202, 1;
	mov.b32 	%r201, 24576;
	mov.u32 	%r114, smem;
	mov.u32 	%r120, _ZZ13tma_bw_kernelILi16ELi8192EEvPKhPymE7fwd_bar;
$L__BB34_20:
	add.s32 	%r110, %r202, -1;
	add.s32 	%r111, %r201, -8192;
	add.s32 	%r112, %r201, -24576;
	and.b32  	%r113, %r112, 98304;
	add.s32 	%r115, %r114, %r113;
	shr.u32 	%r116, %r110, 4;
	and.b32  	%r103, %r116, 1;
	cvt.u32.u64 	%r117, %rd202;
	shl.b32 	%r118, %r117, 3;
	and.b32  	%r119, %r118, 96;
	add.s32 	%r102, %r120, %r119;
	// begin inline asm
	{
.reg .pred                P1;
LAB_WAIT:
mbarrier.try_wait.parity.shared::cta.b64 P1, [%r102], %r103;
@P1                       bra.uni DONE;
bra.uni                   LAB_WAIT;
DONE:
}

	// end inline asm
	ld.shared.u32 	%r121, [%r115];
	add.s32 	%r122, %r121, %r210;
	shl.b64 	%rd86, %rd202, 3;
	and.b64  	%rd87, %rd86, 96;
	mov.u32 	%r123, _ZZ13tma_bw_kernelILi16ELi8192EEvPKhPymE7bwd_bar;
	cvt.u64.u32 	%rd88, %r123;
	cvta.shared.u64 	%rd89, %rd88;
	add.s64 	%rd75, %rd89, %rd87;
	// begin inline asm
	cvta.to.shared.u64 %rd74, %rd75;
	// end inline asm
	// begin inline asm
	mbarrier.arrive.shared::cta.b64 _, [%rd74];
	// end inline asm
	add.s64 	%rd90, %rd202, 1;
	add.s32 	%r124, %r202, 2;
	add.s32 	%r125, %r201, -16384;
	and.b32  	%r126, %r125, 106496;
	add.s32 	%r127, %r114, %r126;
	shr.u32 	%r128, %r202, 4;
	and.b32  	%r105, %r128, 1;
	cvt.u32.u64 	%r129, %rd90;
	shl.b32 	%r130, %r129, 3;
	and.b32  	%r131, %r130, 104;
	add.s32 	%r104, %r120, %r131;
	// begin inline asm
	{
.reg .pred                P1;
LAB_WAIT:
mbarrier.try_wait.parity.shared::cta.b64 P1, [%r104], %r105;
@P1                       bra.uni DONE;
bra.uni                   LAB_WAIT;
DONE:
}

	// end inline asm
	ld.shared.u32 	%r132, [%r127];
	add.s32 	%r133, %r132, %r122;
	shl.b64 	%rd91, %rd90, 3;
	and.b64  	%rd92, %rd91, 104;
	add.s64 	%rd78, %rd89, %rd92;
	// begin inline asm
	cvta.to.shared.u64 %rd77, %rd78;
	// end inline asm
	// begin inline asm
	mbarrier.arrive.shared::cta.b64 _, [%rd77];
	// end inline asm
	add.s64 	%rd93, %rd202, 2;
	add.s32 	%r134, %r202, 1;
	and.b32  	%r135, %r111, 114688;
	add.s32 	%r136, %r114, %r135;
	shr.u32 	%r137, %r134, 4;
	and.b32  	%r107, %r137, 1;
	cvt.u32.u64 	%r138, %rd93;
	shl.b32 	%r139, %r138, 3;
	and.b32  	%r140, %r139, 112;
	add.s32 	%r106, %r120, %r140;
	// begin inline asm
	{
.reg .pred                P1;
LAB_WAIT:
mbarrier.try_wait.parity.shared::cta.b64 P1, [%r106], %r107;
@P1                       bra.uni DONE;
bra.uni                   LAB_WAIT;
DONE:
}

	// end inline asm
	ld.shared.u32 	%r141, [%r136];
	add.s32 	%r142, %r141, %r133;
	shl.b64 	%rd94, %rd93, 3;
	and.b64  	%rd95, %rd94, 112;
	add.s64 	%rd81, %rd89, %rd95;
	// begin inline asm
	cvta.to.shared.u64 %rd80, %rd81;
	// end inline asm
	// begin inline asm
	mbarrier.arrive.shared::cta.b64 _, [%rd80];
	// end inline asm
	and.b32  	%r143, %r201, 122880;
	add.s32 	%r144, %r114, %r143;
	shr.u32 	%r145, %r124, 4;
	and.b32  	%r109, %r145, 1;
	add.s32 	%r108, %r104, 16;
	// begin inline asm
	{
.reg .pred                P1;
LAB_WAIT:
mbarrier.try_wait.parity.shared::cta.b64 P1, [%r108], %r109;
@P1                       bra.uni DONE;
bra.uni                   LAB_WAIT;
DONE:
}

	// end inline asm
	ld.shared.u32 	%r146, [%r144];
	add.s32 	%r210, %r146, %r142;
	add.s64 	%rd84, %rd78, 16;
	// begin inline asm
	cvta.to.shared.u64 %rd83, %rd84;
	// end inline asm
	// begin inline asm
	mbarrier.arrive.shared::cta.b64 _, [%rd83];
	// end inline asm
	add.s64 	%rd202, %rd202, 4;
	add.s64 	%rd96, %rd36, %rd202;
	add.s32 	%r202, %r202, 4;
	add.s32 	%r201, %r201, 32768;
	setp.ne.s64 	%p8, %rd96, 0;
	@%p8 bra 	$L__BB34_20;
$L__BB34_21:
	setp.eq.s64 	%p9, %rd204, 0;
	@%p9 bra 	$L__BB34_24;
	cvt.u32.u64 	%r207, %rd203;
	and.b32  	%r147, %r207, 15;
	mul.wide.u32 	%rd97, %r147, 8;
	mov.u32 	%r148, _ZZ13tma_bw_kernelILi16ELi8192EEvPKhPymE7bwd_bar;
	cvt.u64.u32 	%rd98, %r148;
	cvta.shared.u64 	%rd99, %rd98;
	add.s64 	%rd205, %rd99, %rd97;
	cvt.u16.u64 	%rs1, %rd203;
	and.b16  	%rs2, %rs1, 15;
	mul.wide.u16 	%r149, %rs2, 8;
	mov.u32 	%r150, _ZZ13tma_bw_kernelILi16ELi8192EEvPKhPymE7fwd_bar;
	add.s32 	%r208, %r149, %r150;
	shl.b32 	%r206, %r207, 13;
	mov.u32 	%r154, smem;
$L__BB34_23:
	.pragma "nounroll";
	and.b32  	%r153, %r206, 122880;
	add.s32 	%r155, %r154, %r153;
	shr.u32 	%r156, %r207, 4;
	and.b32  	%r152, %r156, 1;
	// begin inline asm
	{
.reg .pred                P1;
LAB_WAIT:
mbarrier.try_wait.parity.shared::cta.b64 P1, [%r208], %r152;
@P1                       bra.uni DONE;
bra.uni                   LAB_WAIT;
DONE:
}

	// end inline asm
	ld.shared.u32 	%r157, [%r155];
	add.s32 	%r210, %r157, %r210;
	// begin inline asm
	cvta.to.shared.u64 %rd100, %rd205;
	// end inline asm
	// begin inline asm
	mbarrier.arrive.shared::cta.b64 _, [%rd100];
	// end inline asm
	add.s64 	%rd205, %rd205, 8;
	add.s32 	%r208, %r208, 8;
	add.s32 	%r207, %r207, 1;
	add.s32 	%r206, %r206, 8192;
	add.s64 	%rd204, %rd204, -1;
	setp.ne.s64 	%p10, %rd204, 0;
	@%p10 bra 	$L__BB34_23;
$L__BB34_24:
	cvt.s64.s32 	%rd206, %r210;
$L__BB34_25:
	cvta.to.global.u64 	%rd103, %rd64;
	shl.b64 	%rd104, %rd26, 3;
	add.s64 	%rd105, %rd103, %rd104;
	st.global.u64 	[%rd105], %rd206;
$L__BB34_26:
	ret;

}
	// .globl	_Z13tma_bw_kernelILi32ELi8192EEvPKhPym
.visible .entry _Z13tma_bw_kernelILi32ELi8192EEvPKhPym(
	.param .u64 .ptr .align 1 _Z13tma_bw_kernelILi32ELi8192EEvPKhPym_param_0,
	.param .u64 .ptr .align 1 _Z13tma_bw_kernelILi32ELi8192EEvPKhPym_param_1,
	.param .u64 _Z13tma_bw_kernelILi32ELi8192EEvPKhPym_param_2
)
{
	.reg .pred 	%p<23>;
	.reg .b16 	%rs<5>;
	.reg .b32 	%r<277>;
	.reg .b64 	%rd<214>;
	// demoted variable
	.shared .align 8 .b8 _ZZ13tma_bw_kernelILi32ELi8192EEvPKhPymE7fwd_bar[256];
	// demoted variable
	.shared .align 8 .b8 _ZZ13tma_bw_kernelILi32ELi8192EEvPKhPymE7bwd_bar[256];
	ld.param.u64 	%rd63, [_Z13tma_bw_kernelILi32ELi8192EEvPKhPym_param_0];
	ld.param.u64 	%rd64, [_Z13tma_bw_kernelILi32ELi8192EEvPKhPym_param_1];
	ld.param.u64 	%rd65, [_Z13tma_bw_kernelILi32ELi8192EEvPKhPym_param_2];
	mov.u32 	%r1, %tid.x;
	setp.ne.s32 	%p1, %r1, 0;
	@%p1 bra 	$L__BB35_2;
	mov.u32 	%r28, _ZZ13tma_bw_kernelILi32ELi8192EEvPKhPymE7fwd_bar;
	mov.b32 	%r155, 1;
	// begin inline asm
	mbarrier.init.shared::cta.b64 [%r28], %r155;

	// end inline asm
	mov.u32 	%r30, _ZZ13tma_bw_kernelILi32ELi8192EEvPKhPymE7bwd_bar;
	// begin inline asm
	mbarrier.init.shared::cta.b64 [%r30], %r155;

	// end inline asm
	add.s32 	%r32, %r28, 8;
	// begin inline asm
	mbarrier.init.shared::cta.b64 [%r32], %r155;

	// end inline asm
	add.s32 	%r34, %r30, 8;
	// begin inline asm
	mbarrier.init.shared::cta.b64 [%r34], %r155;

	// end inline asm
	add.s32 	%r36, %r28, 16;
	// begin inline asm
	mbarrier.init.shared::cta.b64 [%r36], %r155;

	// end inline asm
	add.s32 	%r38, %r30, 16;
	// begin inline asm
	mbarrier.init.shared::cta.b64 [%r38], %r155;

	// end inline asm
	add.s32 	%r40, %r28, 24;
	// begin inline asm
	mbarrier.init.shared::cta.b64 [%r40], %r155;

	// end inline asm
	add.s32 	%r42, %r30, 24;
	// begin inline asm
	mbarrier.init.shared::cta.b64 [%r42], %r155;

	// end inline asm
	add.s32 	%r44, %r28, 32;
	// begin inline asm
	mbarrier.init.shared::cta.b64 [%r44], %r155;

	// end inline asm
	add.s32 	%r46, %r30, 32;
	// begin inline asm
	mbarrier.init.shared::cta.b64 [%r46], %r155;

	// end inline asm
	add.s32 	%r48, %r28, 40;
	// begin inline asm
	mbarrier.init.shared::cta.b64 [%r48], %r155;

	// end inline asm
	add.s32 	%r50, %r30, 40;
	// begin inline asm
	mbarrier.init.shared::cta.b64 [%r50], %r155;

	// end inline asm
	add.s32 	%r52, %r28, 48;
	// begin inline asm
	mbarrier.init.shared::cta.b64 [%r52], %r155;

	// end inline asm
	add.s32 	%r54, %r30, 48;
	// begin inline asm
	mbarrier.init.shared::cta.b64 [%r54], %r155;

	// end inline asm
	add.s32 	%r56, %r28, 56;
	// begin inline asm
	mbarrier.init.shared::cta.b64 [%r56], %r155;

	// end inline asm
	add.s32 	%r58, %r30, 56;
	// begin inline asm
	mbarrier.init.shared::cta.b64 [%r58], %r155;

	// end inline asm
	add.s32 	%r60, %r28, 64;
	// begin inline asm
	mbarrier.init.shared::cta.b64 [%r60], %r155;

	// end inline asm
	add.s32 	%r62, %r30, 64;
	// begin inline asm
	mbarrier.init.shared::cta.b64 [%r62], %r155;

	// end inline asm
	add.s32 	%r64, %r28, 72;
	// begin inline asm
	mbarrier.init.shared::cta.b64 [%r64], %r155;

	// end inline asm
	add.s32 	%r66, %r30, 72;
	// begin inline asm
	mbarrier.init.shared::cta.b64 [%r66], %r155;

	// end inline asm
	add.s32 	%r68, %r28, 80;
	// begin inline asm
	mbarrier.init.shared::cta.b64 [%r68], %r155;

	// end inline asm
	add.s32 	%r70, %r30, 80;
	// begin inline asm
	mbarrier.init.shared::cta.b64 [%r70], %r155;

	// end inline asm
	add.s32 	%r72, %r28, 88;
	// begin inline asm
	mbarrier.init.shared::cta.b64 [%r72], %r155;

	// end inline asm
	add.s32 	%r74, %r30, 88;
	// begin inline asm
	mbarrier.init.shared::cta.b64 [%r74], %r155;

	// end inline asm
	add.s32 	%r76, %r28, 96;
	// begin inline asm
	mbarrier.init.shared::cta.b64 [%r76], %r155;

	// end inline asm
	add.s32 	%r78, %r30, 96;
	// begin inline asm
	mbarrier.init.shared::cta.b64 [%r78], %r155;

	// end inline asm
	add.s32 	%r80, %r28, 104;
	// begin inline asm
	mbarrier.init.shared::cta.b64 [%r80], %r155;

	// end inline asm
	add.s32 	%r82, %r30, 104;
	// begin inline asm
	mbarrier.init.shared::cta.b64 [%r82], %r155;

	// end inline asm
	add.s32 	%r84, %r28, 112;
	// begin inline asm
	mbarrier.init.shared::cta.b64 [%r84], %r155;

	// end inline asm
	add.s32 	%r86, %r30, 112;
	// begin inline asm
	mbarrier.init.shared::cta.b64 [%r86], %r155;

	// end inline asm
	add.s32 	%r88, %r28, 120;
	// begin inline asm
	mbarrier.init.shared::cta.b64 [%r88], %r155;

	// end inline asm
	add.s32 	%r90, %r30, 120;
	// begin inline asm
	mbarrier.init.shared::cta.b64 [%r90], %r155;

	// end inline asm
	add.s32 	%r92, %r28, 128;
	// begin inline asm
	mbarrier.init.shared::cta.b64 [%r92], %r155;

	// end inline asm
	add.s32 	%r94, %r30, 128;
	// begin inline asm
	mbarrier.init.shared::cta.b64 [%r94], %r155;

	// end inline asm
	add.s32 	%r96, %r28, 136;
	// begin inline asm
	mbarrier.init.shared::cta.b64 [%r96], %r155;

	// end inline asm
	add.s32 	%r98, %r30, 136;
	// begin inline asm
	mbarrier.init.shared::cta.b64 [%r98], %r155;

	// end inline asm
	add.s32 	%r100, %r28, 144;
	// begin inline asm
	mbarrier.init.shared::cta.b64 [%r100], %r155;

	// end inline asm
	add.s32 	%r102, %r30, 144;
	// begin inline asm
	mbarrier.init.shared::cta.b64 [%r102], %r155;

	// end inline asm
	add.s32 	%r104, %r28, 152;
	// begin inline asm
	mbarrier.init.shared::cta.b64 [%r104], %r155;

	// end inline asm
	add.s32 	%r106, %r30, 152;
	// begin inline asm
	mbarrier.init.shared::cta.b64 [%r106], %r155;

	// end inline asm
	add.s32 	%r108, %r28, 160;
	// begin inline asm
	mbarrier.init.shared::cta.b64 [%r108], %r155;

	// end inline asm
	add.s32 	%r110, %r30, 160;
	// begin inline asm
	mbarrier.init.shared::cta.b64 [%r110], %r155;

	// end inline asm
	add.s32 	%r112, %r28, 168;
	// begin inline asm
	mbarrier.init.shared::cta.b64 [%r112], %r155;

	// end inline asm
	add.s32 	%r114, %r30, 168;
	// begin inline asm
	mbarrier.init.shared::cta.b64 [%r114], %r155;

	// end inline asm
	add.s32 	%r116, %r28, 176;
	// begin inline asm
	mbarrier.init.shared::cta.b64 [%r116], %r155;

	// end inline asm
	add.s32 	%r118, %r30, 176;
	// begin inline asm
	mbarrier.init.shared::cta.b64 [%r118], %r155;

	// end inline asm
	add.s32 	%r120, %r28, 184;
	// begin inline asm
	mbarrier.init.shared::cta.b64 [%r120], %r155;

	// end inline asm
	add.s32 	%r122, %r30, 184;
	// begin inline asm
	mbarrier.init.shared::cta.b64 [%r122], %r155;

	// end inline asm
	add.s32 	%r124, %r28, 192;
	// begin inline asm
	mbarrier.init.shared::cta.b64 [%r124], %r155;

	// end inline asm
	add.s32 	%r126, %r30, 192;
	// begin inline asm
	mbarrier.init.shared::cta.b64 [%r126], %r155;

	// end inline asm
	add.s32 	%r128, %r28, 200;
	// begin inline asm
	mbarrier.init.shared::cta.b64 [%r128], %r155;

	// end inline asm
	add.s32 	%r130, %r30, 200;
	// begin inline asm
	mbarrier.init.shared::cta.b64 [%r130], %r155;

	// end inline asm
	add.s32 	%r132, %r28, 208;
	// begin inline asm
	mbarrier.init.shared::cta.b64 [%r132], %r155;

	// end inline asm
	add.s32 	%r134, %r30, 208;
	// begin inline asm
	mbarrier.init.shared::cta.b64 [%r134], %r155;

	// end inline asm
	add.s32 	%r136, %r28, 216;
	// begin inline asm
	mbarrier.init.shared::cta.b64 [%r136], %r155;

	// end inline asm
	add.s32 	%r138, %r30, 216;
	// begin inline asm
	mbarrier.init.shared::cta.b64 [%r138], %r155;

	// end inline asm
	add.s32 	%r140, %r28, 224;
	// begin inline asm
	mbarrier.init.shared::cta.b64 [%r140], %r155;

	// end inline asm
	add.s32 	%r142, %r30, 224;
	// begin inline asm
	mbarrier.init.shared::cta.b64 [%r142], %r155;

	// end inline asm
	add.s32 	%r144, %r28, 232;
	// begin inline asm
	mbarrier.init.shared::cta.b64 [%r144], %r155;

	// end inline asm
	add.s32 	%r146, %r30, 232;
	// begin inline asm
	mbarrier.init.shared::cta.b64 [%r146], %r155;

	// end inline asm
	add.s32 	%r148, %r28, 240;
	// begin inline asm
	mbarrier.init.shared::cta.b64 [%r148], %r155;

	// end inline asm
	add.s32 	%r150, %r30, 240;
	// begin inline asm
	mbarrier.init.shared::cta.b64 [%r150], %r155;

	// end inline asm
	add.s32 	%r152, %r28, 248;
	// begin inline asm
	mbarrier.init.shared::cta.b64 [%r152], %r155;

	// end inline asm
	add.s32 	%r154, %r30, 248;
	// begin inline asm
	mbarrier.init.shared::cta.b64 [%r154], %r155;

	// end inline asm
$L__BB35_2:
	setp.ne.s32 	%p2, %r1, 0;
	bar.sync 	0;
	shr.u64 	%rd1, %rd65, 13;
	@%p2 bra 	$L__BB35_13;
	mov.u32 	%r222, %ctaid.x;
	cvt.u64.u32 	%rd208, %r222;
	setp.le.u64 	%p11, %rd1, %rd208;
	@%p11 bra 	$L__BB35_26;
	mov.u32 	%r223, %nctaid.x;
	cvt.u64.u32 	%rd3, %r223;
	add.s64 	%rd4, %rd208, %rd3;
	max.u64 	%rd106, %rd1, %rd4;
	setp.lt.u64 	%p12, %rd4, %rd1;
	selp.u64 	%rd5, 1, 0, %p12;
	add.s64 	%rd107, %rd4, %rd5;
	sub.s64 	%rd6, %rd106, %rd107;
	and.b64  	%rd108, %rd6, -4294967296;
	setp.ne.s64 	%p13, %rd108, 0;
	@%p13 bra 	$L__BB35_6;
	cvt.u32.u64 	%r224, %rd3;
	cvt.u32.u64 	%r225, %rd6;
	div.u32 	%r226, %r225, %r224;
	cvt.u64.u32 	%rd196, %r226;
	bra.uni 	$L__BB35_7;
$L__BB35_6:
	div.u64 	%rd196, %rd6, %rd3;
$L__BB35_7:
	add.s64 	%rd110, %rd196, %rd5;
	add.s64 	%rd10, %rd110, 1;
	and.b64  	%rd209, %rd10, 3;
	setp.lt.u64 	%p14, %rd110, 3;
	mov.b64 	%rd213, 0;
	@%p14 bra 	$L__BB35_10;
	and.b64  	%rd213, %rd10, -4;
	neg.s64 	%rd13, %rd213;
	shl.b64 	%rd113, %rd3, 14;
	shl.b64 	%rd14, %rd208, 13;
	add.s64 	%rd15, %rd113, %rd14;
	mad.lo.s64 	%rd16, %rd3, 24576, %rd14;
	shl.b64 	%rd17, %rd4, 13;
	mov.b64 	%rd199, 0;
	mov.b64 	%rd198, 24576;
	mov.u32 	%r243, smem;
	mov.u32 	%r247, _ZZ13tma_bw_kernelILi32ELi8192EEvPKhPymE7bwd_bar;
	mov.u32 	%r248, _ZZ13tma_bw_kernelILi32ELi8192EEvPKhPymE7fwd_bar;
	mov.u64 	%rd197, %rd63;
$L__BB35_9:
	add.s64 	%rd150, %rd198, -24576;
	and.b64  	%rd151, %rd150, 229376;
	cvt.u64.u32 	%rd152, %r243;
	cvta.shared.u64 	%rd153, %rd152;
	add.s64 	%rd115, %rd153, %rd151;
	add.s64 	%rd117, %rd197, %rd14;
	and.b64  	%rd154, %rd199, 32;
	setp.eq.s64 	%p15, %rd154, 0;
	selp.u32 	%r228, 1, 0, %p15;
	cvt.u32.u64 	%r244, %rd199;
	shl.b32 	%r245, %r244, 3;
	and.b32  	%r246, %r245, 224;
	add.s32 	%r227, %r247, %r246;
	// begin inline asm
	{
.reg .pred                P1;
LAB_WAIT:
mbarrier.try_wait.parity.shared::cta.b64 P1, [%r227], %r228;
@P1                       bra.uni DONE;
bra.uni                   LAB_WAIT;
DONE:
}

	// end inline asm
	shl.b64 	%rd155, %rd199, 3;
	and.b64  	%rd156, %rd155, 224;
	cvt.u64.u32 	%rd157, %r248;
	cvta.shared.u64 	%rd158, %rd157;
	add.s64 	%rd119, %rd158, %rd156;
	add.s32 	%r229, %r248, %r246;
	mov.b32 	%r242, 8192;
	// begin inline asm
	mbarrier.arrive.expect_tx.shared::cta.b64 _, [%r229], %r242;

	// end inline asm
	// begin inline asm
	cvta.to.shared.u64 %rd114, %rd115;
	// end inline asm
	// begin inline asm
	cvta.to.global.u64 %rd116, %rd117;
	// end inline asm
	// begin inline asm
	cvta.to.shared.u64 %rd118, %rd119;
	// end inline asm
	// begin inline asm
	cp.async.bulk.shared::cta.global.mbarrier::complete_tx::bytes [%rd114], [%rd116], 8192, [%rd118];
	// end inline asm
	add.s64 	%rd159, %rd208, %rd3;
	add.s64 	%rd160, %rd199, 1;
	add.s64 	%rd161, %rd198, -16384;
	and.b64  	%rd162, %rd161, 237568;
	add.s64 	%rd124, %rd153, %rd162;
	add.s64 	%rd126, %rd197, %rd17;
	and.b64  	%rd163, %rd160, 32;
	setp.eq.s64 	%p16, %rd163, 0;
	selp.u32 	%r232, 1, 0, %p16;
	cvt.u32.u64 	%r249, %rd160;
	shl.b32 	%r250, %r249, 3;
	and.b32  	%r251, %r250, 232;
	add.s32 	%r231, %r247, %r251;
	// begin inline asm
	{
.reg .pred                P1;
LAB_WAIT:
mbarrier.try_wait.parity.shared::cta.b64 P1, [%r231], %r232;
@P1                       bra.uni DONE;
bra.uni                   LAB_WAIT;
DONE:
}

	// end inline asm
	shl.b64 	%rd164, %rd160, 3;
	and.b64  	%rd165, %rd164, 232;
	add.s64 	%rd128, %rd158, %rd165;
	add.s32 	%r233, %r248, %r251;
	// begin inline asm
	mbarrier.arrive.expect_tx.shared::cta.b64 _, [%r233], %r242;

	// end inline asm
	// begin inline asm
	cvta.to.shared.u64 %rd123, %rd124;
	// end inline asm
	// begin inline asm
	cvta.to.global.u64 %rd125, %rd126;
	// end inline asm
	// begin inline asm
	cvta.to.shared.u64 %rd127, %rd128;
	// end inline asm
	// begin inline asm
	cp.async.bulk.shared::cta.global.mbarrier::complete_tx::bytes [%rd123], [%rd125], 8192, [%rd127];
	// end inline asm
	add.s64 	%rd166, %rd159, %rd3;
	add.s64 	%rd167, %rd199, 2;
	add.s64 	%rd168, %rd198, -8192;
	and.b64  	%rd169, %rd168, 245760;
	add.s64 	%rd133, %rd153, %rd169;
	add.s64 	%rd135, %rd197, %rd15;
	and.b64  	%rd170, %rd167, 32;
	setp.eq.s64 	%p17, %rd170, 0;
	selp.u32 	%r236, 1, 0, %p17;
	cvt.u32.u64 	%r252, %rd167;
	shl.b32 	%r253, %r252, 3;
	and.b32  	%r254, %r253, 240;
	add.s32 	%r235, %r247, %r254;
	// begin inline asm
	{
.reg .pred                P1;
LAB_WAIT:
mbarrier.try_wait.parity.shared::cta.b64 P1, [%r235], %r236;
@P1                       bra.uni DONE;
bra.uni                   LAB_WAIT;
DONE:
}

	// end inline asm
	shl.b64 	%rd171, %rd167, 3;
	and.b64  	%rd172, %rd171, 240;
	add.s64 	%rd137, %rd158, %rd172;
	add.s32 	%r237, %r248, %r254;
	// begin inline asm
	mbarrier.arrive.expect_tx.shared::cta.b64 _, [%r237], %r242;

	// end inline asm
	// begin inline asm
	cvta.to.shared.u64 %rd132, %rd133;
	// end inline asm
	// begin inline asm
	cvta.to.global.u64 %rd134, %rd135;
	// end inline asm
	// begin inline asm
	cvta.to.shared.u64 %rd136, %rd137;
	// end inline asm
	// begin inline asm
	cp.async.bulk.shared::cta.global.mbarrier::complete_tx::bytes [%rd132], [%rd134], 8192, [%rd136];
	// end inline asm
	add.s64 	%rd173, %rd166, %rd3;
	add.s64 	%rd174, %rd199, 3;
	and.b64  	%rd175, %rd198, 253952;
	add.s64 	%rd142, %rd153, %rd175;
	add.s64 	%rd144, %rd197, %rd16;
	and.b64  	%rd176, %rd174, 32;
	setp.eq.s64 	%p18, %rd176, 0;
	selp.u32 	%r240, 1, 0, %p18;
	add.s32 	%r239, %r231, 16;
	// begin inline asm
	{
.reg .pred                P1;
LAB_WAIT:
mbarrier.try_wait.parity.shared::cta.b64 P1, [%r239], %r240;
@P1                       bra.uni DONE;
bra.uni                   LAB_WAIT;
DONE:
}

	// end inline asm
	add.s64 	%rd146, %rd128, 16;
	add.s32 	%r241, %r233, 16;
	// begin inline asm
	mbarrier.arrive.expect_tx.shared::cta.b64 _, [%r241], %r242;

	// end inline asm
	// begin inline asm
	cvta.to.shared.u64 %rd141, %rd142;
	// end inline asm
	// begin inline asm
	cvta.to.global.u64 %rd143, %rd144;
	// end inline asm
	// begin inline asm
	cvta.to.shared.u64 %rd145, %rd146;
	// end inline asm
	// begin inline asm
	cp.async.bulk.shared::cta.global.mbarrier::complete_tx::bytes [%rd141], [%rd143], 8192, [%rd145];
	// end inline asm
	add.s64 	%rd208, %rd173, %rd3;
	add.s64 	%rd199, %rd199, 4;
	add.s64 	%rd177, %rd13, %rd199;
	add.s64 	%rd198, %rd198, 32768;
	shl.b64 	%rd178, %rd3, 15;
	add.s64 	%rd197, %rd197, %rd178;
	setp.eq.s64 	%p19, %rd177, 0;
	@%p19 bra 	$L__BB35_10;
	bra.uni 	$L__BB35_9;
$L__BB35_10:
	setp.eq.s64 	%p20, %rd209, 0;
	@%p20 bra 	$L__BB35_26;
	cvt.u32.u64 	%r255, %rd213;
	and.b32  	%r256, %r255, 31;
	mul.wide.u32 	%rd179, %r256, 8;
	mov.u32 	%r257, _ZZ13tma_bw_kernelILi32ELi8192EEvPKhPymE7fwd_bar;
	cvt.u64.u32 	%rd180, %r257;
	cvta.shared.u64 	%rd181, %rd180;
	add.s64 	%rd212, %rd181, %rd179;
	cvt.u16.u64 	%rs3, %rd213;
	and.b16  	%rs4, %rs3, 31;
	mul.wide.u16 	%r258, %rs4, 8;
	add.s32 	%r276, %r258, %r257;
	mov.u32 	%r259, _ZZ13tma_bw_kernelILi32ELi8192EEvPKhPymE7bwd_bar;
	add.s32 	%r275, %r258, %r259;
	shl.b64 	%rd211, %rd213, 13;
	shl.b64 	%rd182, %rd208, 13;
	add.s64 	%rd210, %rd63, %rd182;
	shl.b64 	%rd52, %rd3, 13;
	mov.u32 	%r264, smem;
$L__BB35_12:
	.pragma "nounroll";
	and.b64  	%rd192, %rd211, 253952;
	cvt.u64.u32 	%rd193, %r264;
	cvta.shared.u64 	%rd194, %rd193;
	add.s64 	%rd184, %rd194, %rd192;
	and.b64  	%rd195, %rd213, 32;
	setp.eq.s64 	%p21, %rd195, 0;
	selp.u32 	%r261, 1, 0, %p21;
	// begin inline asm
	{
.reg .pred                P1;
LAB_WAIT:
mbarrier.try_wait.parity.shared::cta.b64 P1, [%r275], %r261;
@P1                       bra.uni DONE;
bra.uni                   LAB_WAIT;
DONE:
}

	// end inline asm
	mov.b32 	%r263, 8192;
	// begin inline asm
	mbarrier.arrive.expect_tx.shared::cta.b64 _, [%r276], %r263;

	// end inline asm
	// begin inline asm
	cvta.to.shared.u64 %rd183, %rd184;
	// end inline asm
	// begin inline asm
	cvta.to.global.u64 %rd185, %rd210;
	// end inline asm
	// begin inline asm
	cvta.to.shared.u64 %rd187, %rd212;
	// end inline asm
	// begin inline asm
	cp.async.bulk.shared::cta.global.mbarrier::complete_tx::bytes [%rd183], [%rd185], 8192, [%rd187];
	// end inline asm
	add.s64 	%rd213, %rd213, 1;
	add.s64 	%rd212, %rd212, 8;
	add.s32 	%r276, %r276, 8;
	add.s32 	%r275, %r275, 8;
	add.s64 	%rd211, %rd211, 8192;
	add.s64 	%rd210, %rd210, %rd52;
	add.s64 	%rd209, %rd209, -1;
	setp.ne.s64 	%p22, %rd209, 0;
	@%p22 bra 	$L__BB35_12;
	bra.uni 	$L__BB35_26;
$L__BB35_13:
	setp.ne.s32 	%p3, %r1, 32;
	@%p3 bra 	$L__BB35_26;
	mov.u32 	%r156, %ctaid.x;
	cvt.u64.u32 	%rd26, %r156;
	setp.le.u64 	%p4, %rd1, %rd26;
	mov.b64 	%rd206, 0;
	@%p4 bra 	$L__BB35_25;
	mov.u32 	%r157, %nctaid.x;
	cvt.u64.u32 	%rd27, %r157;
	add.s64 	%rd67, %rd26, %rd27;
	max.u64 	%rd68, %rd1, %rd67;
	setp.lt.u64 	%p5, %rd67, %rd1;
	selp.u64 	%rd28, 1, 0, %p5;
	add.s64 	%rd69, %rd67, %rd28;
	sub.s64 	%rd29, %rd68, %rd69;
	and.b64  	%rd70, %rd29, -4294967296;
	setp.ne.s64 	%p6, %rd70, 0;
	@%p6 bra 	$L__BB35_17;
	cvt.u32.u64 	%r158, %rd27;
	cvt.u32.u64 	%r159, %rd29;
	div.u32 	%r160, %r159, %r158;
	cvt.u64.u32 	%rd201, %r160;
	bra.uni 	$L__BB35_18;
$L__BB35_17:
	div.u64 	%rd201, %rd29, %rd27;
$L__BB35_18:
	add.s64 	%rd72, %rd201, %rd28;
	add.s64 	%rd33, %rd72, 1;
	and.b64  	%rd204, %rd33, 3;
	setp.lt.u64 	%p7, %rd72, 3;
	mov.b32 	%r274, 0;
	mov.b64 	%rd203, 0;
	@%p7 bra 	$L__BB35_21;
	and.b64  	%rd203, %rd33, -4;
	neg.s64 	%rd36, %rd203;
	mov.b32 	%r274, 0;
	mov.b64 	%rd202, 0;
	mov.b32 	%r266, 1;
	mov.b32 	%r265, 24576;
	mov.u32 	%r178, smem;
	mov.u32 	%r184, _ZZ13tma_bw_kernelILi32ELi8192EEvPKhPymE7fwd_bar;
$L__BB35_20:
	add.s32 	%r174, %r266, -1;
	add.s32 	%r175, %r265, -8192;
	add.s32 	%r176, %r265, -24576;
	and.b32  	%r177, %r176, 229376;
	add.s32 	%r179, %r178, %r177;
	shr.u32 	%r180, %r174, 5;
	and.b32  	%r167, %r180, 1;
	cvt.u32.u64 	%r181, %rd202;
	shl.b32 	%r182, %r181, 3;
	and.b32  	%r183, %r182, 224;
	add.s32 	%r166, %r184, %r183;
	// begin inline asm
	{
.reg .pred                P1;
LAB_WAIT:
mbarrier.try_wait.parity.shared::cta.b64 P1, [%r166], %r167;
@P1                       bra.uni DONE;
bra.uni                   LAB_WAIT;
DONE:
}

	// end inline asm
	ld.shared.u32 	%r185, [%r179];
	add.s32 	%r186, %r185, %r274;
	shl.b64 	%rd86, %rd202, 3;
	and.b64  	%rd87, %rd86, 224;
	mov.u32 	%r187, _ZZ13tma_bw_kernelILi32ELi8192EEvPKhPymE7bwd_bar;
	cvt.u64.u32 	%rd88, %r187;
	cvta.shared.u64 	%rd89, %rd88;
	add.s64 	%rd75, %rd89, %rd87;
	// begin inline asm
	cvta.to.shared.u64 %rd74, %rd75;
	// end inline asm
	// begin inline asm
	mbarrier.arrive.shared::cta.b64 _, [%rd74];
	// end inline asm
	add.s64 	%rd90, %rd202, 1;
	add.s32 	%r188, %r266, 2;
	add.s32 	%r189, %r265, -16384;
	and.b32  	%r190, %r189, 237568;
	add.s32 	%r191, %r178, %r190;
	shr.u32 	%r192, %r266, 5;
	and.b32  	%r169, %r192, 1;
	cvt.u32.u64 	%r193, %rd90;
	shl.b32 	%r194, %r193, 3;
	and.b32  	%r195, %r194, 232;
	add.s32 	%r168, %r184, %r195;
	// begin inline asm
	{
.reg .pred                P1;
LAB_WAIT:
mbarrier.try_wait.parity.shared::cta.b64 P1, [%r168], %r169;
@P1                       bra.uni DONE;
bra.uni                   LAB_WAIT;
DONE:
}

	// end inline asm
	ld.shared.u32 	%r196, [%r191];
	add.s32 	%r197, %r196, %r186;
	shl.b64 	%rd91, %rd90, 3;
	and.b64  	%rd92, %rd91, 232;
	add.s64 	%rd78, %rd89, %rd92;
	// begin inline asm
	cvta.to.shared.u64 %rd77, %rd78;
	// end inline asm
	// begin inline asm
	mbarrier.arrive.shared::cta.b64 _, [%rd77];
	// end inline asm
	add.s64 	%rd93, %rd202, 2;
	add.s32 	%r198, %r266, 1;
	and.b32  	%r199, %r175, 245760;
	add.s32 	%r200, %r178, %r199;
	shr.u32 	%r201, %r198, 5;
	and.b32  	%r171, %r201, 1;
	cvt.u32.u64 	%r202, %rd93;
	shl.b32 	%r203, %r202, 3;
	and.b32  	%r204, %r203, 240;
	add.s32 	%r170, %r184, %r204;
	// begin inline asm
	{
.reg .pred                P1;
LAB_WAIT:
mbarrier.try_wait.parity.shared::cta.b64 P1, [%r170], %r171;
@P1                       bra.uni DONE;
bra.uni                   LAB_WAIT;
DONE:
}

	// end inline asm
	ld.shared.u32 	%r205, [%r200];
	add.s32 	%r206, %r205, %r197;
	shl.b64 	%rd94, %rd93, 3;
	and.b64  	%rd95, %rd94, 240;
	add.s64 	%rd81, %rd89, %rd95;
	// begin inline asm
	cvta.to.shared.u64 %rd80, %rd81;
	// end inline asm
	// begin inline asm
	mbarrier.arrive.shared::cta.b64 _, [%rd80];
	// end inline asm
	and.b32  	%r207, %r265, 253952;
	add.s32 	%r208, %r178, %r207;
	shr.u32 	%r209, %r188, 5;
	and.b32  	%r173, %r209, 1;
	add.s32 	%r172, %r168, 16;
	// begin inline asm
	{
.reg .pred                P1;
LAB_WAIT:
mbarrier.try_wait.parity.shared::cta.b64 P1, [%r172], %r173;
@P1                       bra.uni DONE;
bra.uni                   LAB_WAIT;
DONE:
}

	// end inline asm
	ld.shared.u32 	%r210, [%r208];
	add.s32 	%r274, %r210, %r206;
	add.s64 	%rd84, %rd78, 16;
	// begin inline asm
	cvta.to.shared.u64 %rd83, %rd84;
	// end inline asm
	// begin inline asm
	mbarrier.arrive.shared::cta.b64 _, [%rd83];
	// end inline asm
	add.s64 	%rd202, %rd202, 4;
	add.s64 	%rd96, %rd36, %rd202;
	add.s32 	%r266, %r266, 4;
	add.s32 	%r265, %r265, 32768;
	setp.ne.s64 	%p8, %rd96, 0;
	@%p8 bra 	$L__BB35_20;
$L__BB35_21:
	setp.eq.s64 	%p9, %rd204, 0;
	@%p9 bra 	$L__BB35_24;
	cvt.u32.u64 	%r271, %rd203;
	and.b32  	%r211, %r271, 31;
	mul.wide.u32 	%rd97, %r211, 8;
	mov.u32 	%r212, _ZZ13tma_bw_kernelILi32ELi8192EEvPKhPymE7bwd_bar;
	cvt.u64.u32 	%rd98, %r212;
	cvta.shared.u64 	%rd99, %rd98;
	add.s64 	%rd205, %rd99, %rd97;
	cvt.u16.u64 	%rs1, %rd203;
	and.b16  	%rs2, %rs1, 31;
	mul.wide.u16 	%r213, %rs2, 8;
	mov.u32 	%r214, _ZZ13tma_bw_kernelILi32ELi8192EEvPKhPymE7fwd_bar;
	add.s32 	%r272, %r213, %r214;
	shl.b32 	%r270, %r271, 13;
	mov.u32 	%r218, smem;
$L__BB35_23:
	.pragma "nounroll";
	and.b32  	%r217, %r270, 253952;
	add.s32 	%r219, %r218, %r217;
	shr.u32 	%r220, %r271, 5;
	and.b32  	%r216, %r220, 1;
	// begin inline asm
	{
.reg .pred                P1;
LAB_WAIT:
mbarrier.try_wait.parity.shared::cta.b64 P1, [%r272], %r216;
@P1                       bra.uni DONE;
bra.uni                   LAB_WAIT;
DONE:
}

	// end inline asm
	ld.shared.u32 	%r221, [%r219];
	add.s32 	%r274, %r221, %r274;
	// begin inline asm
	cvta.to.shared.u64 %rd100, %rd205;
	// end inline asm
	// begin inline asm
	mbarrier.arrive.shared::cta.b64 _, [%rd100];
	// end inline asm
	add.s64 	%rd205, %rd205, 8;
	add.s32 	%r272, %r272, 8;
	add.s32 	%r271, %r271, 1;
	add.s32 	%r270, %r270, 8192;
	add.s64 	%rd204, %rd204, -1;
	setp.ne.s64 	%p10, %rd204, 0;
	@%p10 bra 	$L__BB35_23;
$L__BB35_24:
	cvt.s64.s32 	%rd206, %r274;
$L__BB35_25:
	cvta.to.global.u64 	%rd103, %rd64;
	shl.b64 	%rd104, %rd26, 3;
	add.s64 	%rd105, %rd103, %rd104;
	st.global.u64 	[%rd105], %rd206;
$L__BB35_26:
	ret;

}
	// .globl	_Z13tma_bw_kernelILi1ELi16384EEvPKhPym
.visible .entry _Z13tma_bw_kernelILi1ELi16384EEvPKhPym(
	.param .u64 .ptr .align 1 _Z13tma_bw_kernelILi1ELi16384EEvPKhPym_param_0,
	.param .u64 .ptr .align 1 _Z13tma_bw_kernelILi1ELi16384EEvPKhPym_param_1,
	.param .u64 _Z13tma_bw_kernelILi1ELi16384EEvPKhPym_param_2
)
{
	.reg .pred 	%p<18>;
	.reg .b32 	%r<82>;
	.reg .b64 	%rd<152>;
	// demoted variable
	.shared .align 8 .b8 _ZZ13tma_bw_kernelILi1ELi16384EEvPKhPymE7fwd_bar[8];
	// demoted variable
	.shared .align 8 .b8 _ZZ13tma_bw_kernelILi1ELi16384EEvPKhPymE7bwd_bar[8];
	ld.param.u64 	%rd48, [_Z13tma_bw_kernelILi1ELi16384EEvPKhPym_param_0];
	ld.param.u64 	%rd49, [_Z13tma_bw_kernelILi1ELi16384EEvPKhPym_param_1];
	ld.param.u64 	%rd50, [_Z13tma_bw_kernelILi1ELi16384EEvPKhPym_param_2];
	mov.u32 	%r1, %tid.x;
	setp.ne.s32 	%p1, %r1, 0;
	@%p1 bra 	$L__BB36_2;
	mov.u32 	%r15, _ZZ13tma_bw_kernelILi1ELi16384EEvPKhPymE7fwd_bar;
	mov.b32 	%r18, 1;
	// begin inline asm
	mbarrier.init.shared::cta.b64 [%r15], %r18;

	// end inline asm
	mov.u32 	%r17, _ZZ13tma_bw_kernelILi1ELi16384EEvPKhPymE7bwd_bar;
	// begin inline asm
	mbarrier.init.shared::cta.b64 [%r17], %r18;

	// end inline asm
$L__BB36_2:
	setp.ne.s32 	%p2, %r1, 0;
	bar.sync 	0;
	shr.u64 	%rd1, %rd50, 14;
	@%p2 bra 	$L__BB36_13;
	mov.u32 	%r47, %ctaid.x;
	cvt.u64.u32 	%rd149, %r47;
	setp.le.u64 	%p11, %rd1, %rd149;
	@%p11 bra 	$L__BB36_26;
	mov.u32 	%r48, %nctaid.x;
	cvt.u64.u32 	%rd3, %r48;
	add.s64 	%rd78, %rd149, %rd3;
	max.u64 	%rd79, %rd1, %rd78;
	setp.lt.u64 	%p12, %rd78, %rd1;
	selp.u64 	%rd4, 1, 0, %p12;
	add.s64 	%rd80, %rd78, %rd4;
	sub.s64 	%rd5, %rd79, %rd80;
	and.b64  	%rd81, %rd5, -4294967296;
	setp.ne.s64 	%p13, %rd81, 0;
	@%p13 bra 	$L__BB36_6;
	cvt.u32.u64 	%r49, %rd3;
	cvt.u32.u64 	%r50, %rd5;
	div.u32 	%r51, %r50, %r49;
	cvt.u64.u32 	%rd139, %r51;
	bra.uni 	$L__BB36_7;
$L__BB36_6:
	div.u64 	%rd139, %rd5, %rd3;
$L__BB36_7:
	add.s64 	%rd83, %rd139, %rd4;
	add.s64 	%rd9, %rd83, 1;
	and.b64  	%rd150, %rd9, 3;
	setp.lt.u64 	%p14, %rd83, 3;
	mov.b64 	%rd148, 0;
	@%p14 bra 	$L__BB36_10;
	and.b64  	%rd148, %rd9, -4;
	shl.b64 	%rd84, %rd3, 15;
	add.s64 	%rd12, %rd48, %rd84;
	shl.b64 	%rd140, %rd149, 14;
	shl.b64 	%rd14, %rd3, 16;
	mad.lo.s64 	%rd15, %rd3, 49152, %rd48;
	shl.b64 	%rd85, %rd3, 14;
	add.s64 	%rd16, %rd48, %rd85;
	mov.u32 	%r52, _ZZ13tma_bw_kernelILi1ELi16384EEvPKhPymE7bwd_bar;
	mov.u32 	%r54, _ZZ13tma_bw_kernelILi1ELi16384EEvPKhPymE7fwd_bar;
	mov.u32 	%r68, smem;
	mov.u64 	%rd141, %rd148;
$L__BB36_9:
	add.s64 	%rd89, %rd48, %rd140;
	mov.b32 	%r61, 1;
	// begin inline asm
	{
.reg .pred                P1;
LAB_WAIT:
mbarrier.try_wait.parity.shared::cta.b64 P1, [%r52], %r61;
@P1                       bra.uni DONE;
bra.uni                   LAB_WAIT;
DONE:
}

	// end inline asm
	mov.b32 	%r67, 16384;
	// begin inline asm
	mbarrier.arrive.expect_tx.shared::cta.b64 _, [%r54], %r67;

	// end inline asm
	cvt.u64.u32 	%rd122, %r68;
	cvta.shared.u64 	%rd87, %rd122;
	// begin inline asm
	cvta.to.shared.u64 %rd86, %rd87;
	// end inline asm
	// begin inline asm
	cvta.to.global.u64 %rd88, %rd89;
	// end inline asm
	cvt.u64.u32 	%rd123, %r54;
	cvta.shared.u64 	%rd91, %rd123;
	// begin inline asm
	cvta.to.shared.u64 %rd90, %rd91;
	// end inline asm
	// begin inline asm
	cp.async.bulk.shared::cta.global.mbarrier::complete_tx::bytes [%rd86], [%rd88], 16384, [%rd90];
	// end inline asm
	add.s64 	%rd124, %rd149, %rd3;
	add.s64 	%rd98, %rd16, %rd140;
	mov.b32 	%r65, 0;
	// begin inline asm
	{
.reg .pred                P1;
LAB_WAIT:
mbarrier.try_wait.parity.shared::cta.b64 P1, [%r52], %r65;
@P1                       bra.uni DONE;
bra.uni                   LAB_WAIT;
DONE:
}

	// end inline asm
	// begin inline asm
	mbarrier.arrive.expect_tx.shared::cta.b64 _, [%r54], %r67;

	// end inline asm
	// begin inline asm
	cvta.to.shared.u64 %rd95, %rd87;
	// end inline asm
	// begin inline asm
	cvta.to.global.u64 %rd97, %rd98;
	// end inline asm
	// begin inline asm
	cvta.to.shared.u64 %rd99, %rd91;
	// end inline asm
	// begin inline asm
	cp.async.bulk.shared::cta.global.mbarrier::complete_tx::bytes [%rd95], [%rd97], 16384, [%rd99];
	// end inline asm
	add.s64 	%rd125, %rd124, %rd3;
	add.s64 	%rd107, %rd12, %rd140;
	// begin inline asm
	{
.reg .pred                P1;
LAB_WAIT:
mbarrier.try_wait.parity.shared::cta.b64 P1, [%r52], %r61;
@P1                       bra.uni DONE;
bra.uni                   LAB_WAIT;
DONE:
}

	// end inline asm
	// begin inline asm
	mbarrier.arrive.expect_tx.shared::cta.b64 _, [%r54], %r67;

	// end inline asm
	// begin inline asm
	cvta.to.shared.u64 %rd104, %rd87;
	// end inline asm
	// begin inline asm
	cvta.to.global.u64 %rd106, %rd107;
	// end inline asm
	// begin inline asm
	cvta.to.shared.u64 %rd108, %rd91;
	// end inline asm
	// begin inline asm
	cp.async.bulk.shared::cta.global.mbarrier::complete_tx::bytes [%rd104], [%rd106], 16384, [%rd108];
	// end inline asm
	add.s64 	%rd126, %rd125, %rd3;
	add.s64 	%rd116, %rd15, %rd140;
	// begin inline asm
	{
.reg .pred                P1;
LAB_WAIT:
mbarrier.try_wait.parity.shared::cta.b64 P1, [%r52], %r65;
@P1                       bra.uni DONE;
bra.uni                   LAB_WAIT;
DONE:
}

	// end inline asm
	// begin inline asm
	mbarrier.arrive.expect_tx.shared::cta.b64 _, [%r54], %r67;

	// end inline asm
	// begin inline asm
	cvta.to.shared.u64 %rd113, %rd87;
	// end inline asm
	// begin inline asm
	cvta.to.global.u64 %rd115, %rd116;
	// end inline asm
	// begin inline asm
	cvta.to.shared.u64 %rd117, %rd91;
	// end inline asm
	// begin inline asm
	cp.async.bulk.shared::cta.global.mbarrier::complete_tx::bytes [%rd113], [%rd115], 16384, [%rd117];
	// end inline asm
	add.s64 	%rd149, %rd126, %rd3;
	add.s64 	%rd141, %rd141, -4;
	add.s64 	%rd140, %rd140, %rd14;
	setp.eq.s64 	%p15, %rd141, 0;
	@%p15 bra 	$L__BB36_10;
	bra.uni 	$L__BB36_9;
$L__BB36_10:
	setp.eq.s64 	%p16, %rd150, 0;
	@%p16 bra 	$L__BB36_26;
	cvt.u32.u64 	%r81, %rd148;
	shl.b64 	%rd127, %rd149, 14;
	add.s64 	%rd151, %rd48, %rd127;
	shl.b64 	%rd43, %rd3, 14;
	mov.u32 	%r69, _ZZ13tma_bw_kernelILi1ELi16384EEvPKhPymE7bwd_bar;
	mov.u32 	%r71, _ZZ13tma_bw_kernelILi1ELi16384EEvPKhPymE7fwd_bar;
	mov.u32 	%r74, smem;
	cvt.u64.u32 	%rd137, %r74;
$L__BB36_12:
	.pragma "nounroll";
	not.b32 	%r73, %r81;
	and.b32  	%r70, %r73, 1;
	// begin inline asm
	{
.reg .pred                P1;
LAB_WAIT:
mbarrier.try_wait.parity.shared::cta.b64 P1, [%r69], %r70;
@P1                       bra.uni DONE;
bra.uni                   LAB_WAIT;
DONE:
}

	// end inline asm
	mov.b32 	%r72, 16384;
	// begin inline asm
	mbarrier.arrive.expect_tx.shared::cta.b64 _, [%r71], %r72;

	// end inline asm
	cvta.shared.u64 	%rd129, %rd137;
	// begin inline asm
	cvta.to.shared.u64 %rd128, %rd129;
	// end inline asm
	// begin inline asm
	cvta.to.global.u64 %rd130, %rd151;
	// end inline asm
	cvt.u64.u32 	%rd138, %r71;
	cvta.shared.u64 	%rd133, %rd138;
	// begin inline asm
	cvta.to.shared.u64 %rd132, %rd133;
	// end inline asm
	// begin inline asm
	cp.async.bulk.shared::cta.global.mbarrier::complete_tx::bytes [%rd128], [%rd130], 16384, [%rd132];
	// end inline asm
	add.s32 	%r81, %r81, 1;
	add.s64 	%rd151, %rd151, %rd43;
	add.s64 	%rd150, %rd150, -1;
	setp.ne.s64 	%p17, %rd150, 0;
	@%p17 bra 	$L__BB36_12;
	bra.uni 	$L__BB36_26;
$L__BB36_13:
	setp.ne.s32 	%p3, %r1, 32;
	@%p3 bra 	$L__BB36_26;
	mov.u32 	%r19, %ctaid.x;
	cvt.u64.u32 	%rd23, %r19;
	setp.le.u64 	%p4, %rd1, %rd23;
	mov.b64 	%rd147, 0;
	@%p4 bra 	$L__BB36_25;
	mov.u32 	%r20, %nctaid.x;
	cvt.u64.u32 	%rd24, %r20;
	add.s64 	%rd52, %rd23, %rd24;
	max.u64 	%rd53, %rd1, %rd52;
	setp.lt.u64 	%p5, %rd52, %rd1;
	selp.u64 	%rd25, 1, 0, %p5;
	add.s64 	%rd54, %rd52, %rd25;
	sub.s64 	%rd26, %rd53, %rd54;
	and.b64  	%rd55, %rd26, -4294967296;
	setp.ne.s64 	%p6, %rd55, 0;
	@%p6 bra 	$L__BB36_17;
	cvt.u32.u64 	%r21, %rd24;
	cvt.u32.u64 	%r22, %rd26;
	div.u32 	%r23, %r22, %r21;
	cvt.u64.u32 	%rd143, %r23;
	bra.uni 	$L__BB36_18;
$L__BB36_17:
	div.u64 	%rd143, %rd26, %rd24;
$L__BB36_18:
	add.s64 	%rd57, %rd143, %rd25;
	add.s64 	%rd30, %rd57, 1;
	and.b64  	%rd146, %rd30, 3;
	setp.lt.u64 	%p7, %rd57, 3;
	mov.b32 	%r80, 0;
	mov.b64 	%rd145, 0;
	@%p7 bra 	$L__BB36_21;
	and.b64  	%rd145, %rd30, -4;
	mov.b32 	%r80, 0;
	mov.u32 	%r27, _ZZ13tma_bw_kernelILi1ELi16384EEvPKhPymE7fwd_bar;
	mov.u32 	%r37, _ZZ13tma_bw_kernelILi1ELi16384EEvPKhPymE7bwd_bar;
	mov.u64 	%rd144, %rd145;
$L__BB36_20:
	mov.b32 	%r32, 0;
	// begin inline asm
	{
.reg .pred                P1;
LAB_WAIT:
mbarrier.try_wait.parity.shared::cta.b64 P1, [%r27], %r32;
@P1                       bra.uni DONE;
bra.uni                   LAB_WAIT;
DONE:
}

	// end inline asm
	ld.shared.u32 	%r35, [smem];
	add.s32 	%r36, %r35, %r80;
	cvt.u64.u32 	%rd70, %r37;
	cvta.shared.u64 	%rd59, %rd70;
	// begin inline asm
	cvta.to.shared.u64 %rd58, %rd59;
	// end inline asm
	// begin inline asm
	mbarrier.arrive.shared::cta.b64 _, [%rd58];
	// end inline asm
	mov.b32 	%r34, 1;
	// begin inline asm
	{
.reg .pred                P1;
LAB_WAIT:
mbarrier.try_wait.parity.shared::cta.b64 P1, [%r27], %r34;
@P1                       bra.uni DONE;
bra.uni                   LAB_WAIT;
DONE:
}

	// end inline asm
	ld.shared.u32 	%r38, [smem];
	add.s32 	%r39, %r38, %r36;
	// begin inline asm
	cvta.to.shared.u64 %rd61, %rd59;
	// end inline asm
	// begin inline asm
	mbarrier.arrive.shared::cta.b64 _, [%rd61];
	// end inline asm
	// begin inline asm
	{
.reg .pred                P1;
LAB_WAIT:
mbarrier.try_wait.parity.shared::cta.b64 P1, [%r27], %r32;
@P1                       bra.uni DONE;
bra.uni                   LAB_WAIT;
DONE:
}

	// end inline asm
	ld.shared.u32 	%r40, [smem];
	add.s32 	%r41, %r40, %r39;
	// begin inline asm
	cvta.to.shared.u64 %rd64, %rd59;
	// end inline asm
	// begin inline asm
	mbarrier.arrive.shared::cta.b64 _, [%rd64];
	// end inline asm
	// begin inline asm
	{
.reg .pred                P1;
LAB_WAIT:
mbarrier.try_wait.parity.shared::cta.b64 P1, [%r27], %r34;
@P1                       bra.uni DONE;
bra.uni                   LAB_WAIT;
DONE:
}

	// end inline asm
	ld.shared.u32 	%r42, [smem];
	add.s32 	%r80, %r42, %r41;
	// begin inline asm
	cvta.to.shared.u64 %rd67, %rd59;
	// end inline asm
	// begin inline asm
	mbarrier.arrive.shared::cta.b64 _, [%rd67];
	// end inline asm
	add.s64 	%rd144, %rd144, -4;
	setp.ne.s64 	%p8, %rd144, 0;
	@%p8 bra 	$L__BB36_20;
$L__BB36_21:
	setp.eq.s64 	%p9, %rd146, 0;
	@%p9 bra 	$L__BB36_24;
	cvt.u32.u64 	%r78, %rd145;
	mov.u32 	%r43, _ZZ13tma_bw_kernelILi1ELi16384EEvPKhPymE7fwd_bar;
	mov.u32 	%r46, _ZZ13tma_bw_kernelILi1ELi16384EEvPKhPymE7bwd_bar;
	cvt.u64.u32 	%rd74, %r46;
$L__BB36_23:
	.pragma "nounroll";
	and.b32  	%r44, %r78, 1;
	// begin inline asm
	{
.reg .pred                P1;
LAB_WAIT:
mbarrier.try_wait.parity.shared::cta.b64 P1, [%r43], %r44;
@P1                       bra.uni DONE;
bra.uni                   LAB_WAIT;
DONE:
}

	// end inline asm
	ld.shared.u32 	%r45, [smem];
	add.s32 	%r80, %r45, %r80;
	cvta.shared.u64 	%rd72, %rd74;
	// begin inline asm
	cvta.to.shared.u64 %rd71, %rd72;
	// end inline asm
	// begin inline asm
	mbarrier.arrive.shared::cta.b64 _, [%rd71];
	// end inline asm
	add.s32 	%r78, %r78, 1;
	add.s64 	%rd146, %rd146, -1;
	setp.ne.s64 	%p10, %rd146, 0;
	@%p10 bra 	$L__BB36_23;
$L__BB36_24:
	cvt.s64.s32 	%rd147, %r80;
$L__BB36_25:
	cvta.to.global.u64 	%rd75, %rd49;
	shl.b64 	%rd76, %rd23, 3;
	add.s64 	%rd77, %rd75, %rd76;
	st.global.u64 	[%rd77], %rd147;
$L__BB36_26:
	ret;

}
	// .globl	_Z13tma_bw_kernelILi2ELi16384EEvPKhPym
.visible .entry _Z13tma_bw_kernelILi2ELi16384EEvPKhPym(
	.param .u64 .ptr .align 1 _Z13tma_bw_kernelILi2ELi16384EEvPKhPym_param_0,
	.param .u64 .ptr .align 1 _Z13tma_bw_kernelILi2ELi16384EEvPKhPym_param_1,
	.param .u64 _Z13tma_bw_kernelILi2ELi16384EEvPKhPym_param_2
)
{
	.reg .pred 	%p<19>;
	.reg .b32 	%r<95>;
	.reg .b64 	%rd<171>;
	// demoted variable
	.shared .align 8 .b8 _ZZ13tma_bw_kernelILi2ELi16384EEvPKhPymE7fwd_bar[16];
	// demoted variable
	.shared .align 8 .b8 _ZZ13tma_bw_kernelILi2ELi16384EEvPKhPymE7bwd_bar[16];
	ld.param.u64 	%rd55, [_Z13tma_bw_kernelILi2ELi16384EEvPKhPym_param_0];
	ld.param.u64 	%rd56, [_Z13tma_bw_kernelILi2ELi16384EEvPKhPym_param_1];
	ld.param.u64 	%rd57, [_Z13tma_bw_kernelILi2ELi16384EEvPKhPym_param_2];
	mov.u32 	%r1, %tid.x;
	setp.ne.s32 	%p1, %r1, 0;
	@%p1 bra 	$L__BB37_2;
	mov.u32 	%r12, _ZZ13tma_bw_kernelILi2ELi16384EEvPKhPymE7fwd_bar;
	mov.b32 	%r19, 1;
	// begin inline asm
	mbarrier.init.shared::cta.b64 [%r12], %r19;

	// end inline asm
	mov.u32 	%r14, _ZZ13tma_bw_kernelILi2ELi16384EEvPKhPymE7bwd_bar;
	// begin inline asm
	mbarrier.init.shared::cta.b64 [%r14], %r19;

	// end inline asm
	add.s32 	%r16, %r12, 8;
	// begin inline asm
	mbarrier.init.shared::cta.b64 [%r16], %r19;

	// end inline asm
	add.s32 	%r18, %r14, 8;
	// begin inline asm
	mbarrier.init.shared::cta.b64 [%r18], %r19;

	// end inline asm
$L__BB37_2:
	setp.ne.s32 	%p2, %r1, 0;
	bar.sync 	0;
	shr.u64 	%rd1, %rd57, 14;
	@%p2 bra 	$L__BB37_13;
	mov.u32 	%r57, %ctaid.x;
	cvt.u64.u32 	%rd166, %r57;
	setp.le.u64 	%p11, %rd1, %rd166;
	@%p11 bra 	$L__BB37_26;
	mov.u32 	%r58, %nctaid.x;
	cvt.u64.u32 	%rd3, %r58;
	add.s64 	%rd88, %rd166, %rd3;
	max.u64 	%rd89, %rd1, %rd88;
	setp.lt.u64 	%p12, %rd88, %rd1;
	selp.u64 	%rd4, 1, 0, %p12;
	add.s64 	%rd90, %rd88, %rd4;
	sub.s64 	%rd5, %rd89, %rd90;
	and.b64  	%rd91, %rd5, -4294967296;
	setp.ne.s64 	%p13, %rd91, 0;
	@%p13 bra 	$L__BB37_6;
	cvt.u32.u64 	%r59, %rd3;
	cvt.u32.u64 	%r60, %rd5;
	div.u32 	%r61, %r60, %r59;
	cvt.u64.u32 	%rd155, %r61;
	bra.uni 	$L__BB37_7;
$L__BB37_6:
	div.u64 	%rd155, %rd5, %rd3;
$L__BB37_7:
	add.s64 	%rd93, %rd155, %rd4;
	add.s64 	%rd9, %rd93, 1;
	and.b64  	%rd167, %rd9, 3;
	setp.lt.u64 	%p14, %rd93, 3;
	mov.b64 	%rd170, 0;
	@%p14 bra 	$L__BB37_10;
	and.b64  	%rd170, %rd9, -4;
	shl.b64 	%rd94, %rd3, 15;
	add.s64 	%rd12, %rd55, %rd94;
	shl.b64 	%rd156, %rd166, 14;
	shl.b64 	%rd14, %rd3, 16;
	mad.lo.s64 	%rd15, %rd3, 49152, %rd55;
	shl.b64 	%rd95, %rd3, 14;
	add.s64 	%rd16, %rd55, %rd95;
	mov.u32 	%r62, _ZZ13tma_bw_kernelILi2ELi16384EEvPKhPymE7bwd_bar;
	mov.u32 	%r64, _ZZ13tma_bw_kernelILi2ELi16384EEvPKhPymE7fwd_bar;
	mov.u32 	%r78, smem;
	add.s32 	%r74, %r62, 8;
	add.s32 	%r76, %r64, 8;
	mov.u64 	%rd157, %rd170;
$L__BB37_9:
	add.s64 	%rd99, %rd55, %rd156;
	mov.b32 	%r67, 1;
	// begin inline asm
	{
.reg .pred                P1;
LAB_WAIT:
mbarrier.try_wait.parity.shared::cta.b64 P1, [%r62], %r67;
@P1                       bra.uni DONE;
bra.uni                   LAB_WAIT;
DONE:
}

	// end inline asm
	mov.b32 	%r77, 16384;
	// begin inline asm
	mbarrier.arrive.expect_tx.shared::cta.b64 _, [%r64], %r77;

	// end inline asm
	cvt.u64.u32 	%rd132, %r78;
	cvta.shared.u64 	%rd97, %rd132;
	// begin inline asm
	cvta.to.shared.u64 %rd96, %rd97;
	// end inline asm
	// begin inline asm
	cvta.to.global.u64 %rd98, %rd99;
	// end inline asm
	cvt.u64.u32 	%rd133, %r64;
	cvta.shared.u64 	%rd101, %rd133;
	// begin inline asm
	cvta.to.shared.u64 %rd100, %rd101;
	// end inline asm
	// begin inline asm
	cp.async.bulk.shared::cta.global.mbarrier::complete_tx::bytes [%rd96], [%rd98], 16384, [%rd100];
	// end inline asm
	add.s64 	%rd134, %rd166, %rd3;
	add.s64 	%rd108, %rd16, %rd156;
	// begin inline asm
	{
.reg .pred                P1;
LAB_WAIT:
mbarrier.try_wait.parity.shared::cta.b64 P1, [%r74], %r67;
@P1                       bra.uni DONE;
bra.uni                   LAB_WAIT;
DONE:
}

	// end inline asm
	// begin inline asm
	mbarrier.arrive.expect_tx.shared::cta.b64 _, [%r76], %r77;

	// end inline asm
	add.s64 	%rd124, %rd97, 16384;
	// begin inline asm
	cvta.to.shared.u64 %rd105, %rd124;
	// end inline asm
	// begin inline asm
	cvta.to.global.u64 %rd107, %rd108;
	// end inline asm
	add.s64 	%rd128, %rd101, 8;
	// begin inline asm
	cvta.to.shared.u64 %rd109, %rd128;
	// end inline asm
	// begin inline asm
	cp.async.bulk.shared::cta.global.mbarrier::complete_tx::bytes [%rd105], [%rd107], 16384, [%rd109];
	// end inline asm
	add.s64 	%rd135, %rd134, %rd3;
	add.s64 	%rd117, %rd12, %rd156;
	mov.b32 	%r75, 0;
	// begin inline asm
	{
.reg .pred                P1;
LAB_WAIT:
mbarrier.try_wait.parity.shared::cta.b64 P1, [%r62], %r75;
@P1                       bra.uni DONE;
bra.uni                   LAB_WAIT;
DONE:
}

	// end inline asm
	// begin inline asm
	mbarrier.arrive.expect_tx.shared::cta.b64 _, [%r64], %r77;

	// end inline asm
	// begin inline asm
	cvta.to.shared.u64 %rd114, %rd97;
	// end inline asm
	// begin inline asm
	cvta.to.global.u64 %rd116, %rd117;
	// end inline asm
	// begin inline asm
	cvta.to.shared.u64 %rd118, %rd101;
	// end inline asm
	// begin inline asm
	cp.async.bulk.shared::cta.global.mbarrier::complete_tx::bytes [%rd114], [%rd116], 16384, [%rd118];
	// end inline asm
	add.s64 	%rd136, %rd135, %rd3;
	add.s64 	%rd126, %rd15, %rd156;
	// begin inline asm
	{
.reg .pred                P1;
LAB_WAIT:
mbarrier.try_wait.parity.shared::cta.b64 P1, [%r74], %r75;
@P1                       bra.uni DONE;
bra.uni                   LAB_WAIT;
DONE:
}

	// end inline asm
	// begin inline asm
	mbarrier.arrive.expect_tx.shared::cta.b64 _, [%r76], %r77;

	// end inline asm
	// begin inline asm
	cvta.to.shared.u64 %rd123, %rd124;
	// end inline asm
	// begin inline asm
	cvta.to.global.u64 %rd125, %rd126;
	// end inline asm
	// begin inline asm
	cvta.to.shared.u64 %rd127, %rd128;
	// end inline asm
	// begin inline asm
	cp.async.bulk.shared::cta.global.mbarrier::complete_tx::bytes [%rd123], [%rd125], 16384, [%rd127];
	// end inline asm
	add.s64 	%rd166, %rd136, %rd3;
	add.s64 	%rd157, %rd157, -4;
	add.s64 	%rd156, %rd156, %rd14;
	setp.eq.s64 	%p15, %rd157, 0;
	@%p15 bra 	$L__BB37_10;
	bra.uni 	$L__BB37_9;
$L__BB37_10:
	setp.eq.s64 	%p16, %rd167, 0;
	@%p16 bra 	$L__BB37_26;
	shl.b64 	%rd169, %rd170, 14;
	shl.b64 	%rd137, %rd166, 14;
	add.s64 	%rd168, %rd55, %rd137;
	shl.b64 	%rd46, %rd3, 14;
	mov.u32 	%r83, smem;
	mov.u32 	%r87, _ZZ13tma_bw_kernelILi2ELi16384EEvPKhPymE7bwd_bar;
	mov.u32 	%r88, _ZZ13tma_bw_kernelILi2ELi16384EEvPKhPymE7fwd_bar;
$L__BB37_12:
	.pragma "nounroll";
	and.b64  	%rd147, %rd169, 16384;
	cvt.u64.u32 	%rd148, %r83;
	cvta.shared.u64 	%rd149, %rd148;
	add.s64 	%rd139, %rd149, %rd147;
	and.b64  	%rd150, %rd170, 2;
	setp.eq.s64 	%p17, %rd150, 0;
	selp.u32 	%r80, 1, 0, %p17;
	cvt.u32.u64 	%r84, %rd170;
	shl.b32 	%r85, %r84, 3;
	and.b32  	%r86, %r85, 8;
	add.s32 	%r79, %r87, %r86;
	// begin inline asm
	{
.reg .pred                P1;
LAB_WAIT:
mbarrier.try_wait.parity.shared::cta.b64 P1, [%r79], %r80;
@P1                       bra.uni DONE;
bra.uni                   LAB_WAIT;
DONE:
}

	// end inline asm
	shl.b64 	%rd151, %rd170, 3;
	and.b64  	%rd152, %rd151, 8;
	cvt.u64.u32 	%rd153, %r88;
	cvta.shared.u64 	%rd154, %rd153;
	add.s64 	%rd143, %rd154, %rd152;
	add.s32 	%r81, %r88, %r86;
	mov.b32 	%r82, 16384;
	// begin inline asm
	mbarrier.arrive.expect_tx.shared::cta.b64 _, [%r81], %r82;

	// end inline asm
	// begin inline asm
	cvta.to.shared.u64 %rd138, %rd139;
	// end inline asm
	// begin inline asm
	cvta.to.global.u64 %rd140, %rd168;
	// end inline asm
	// begin inline asm
	cvta.to.shared.u64 %rd142, %rd143;
	// end inline asm
	// begin inline asm
	cp.async.bulk.shared::cta.global.mbarrier::complete_tx::bytes [%rd138], [%rd140], 16384, [%rd142];
	// end inline asm
	add.s64 	%rd170, %rd170, 1;
	add.s64 	%rd169, %rd169, 16384;
	add.s64 	%rd168, %rd168, %rd46;
	add.s64 	%rd167, %rd167, -1;
	setp.ne.s64 	%p18, %rd167, 0;
	@%p18 bra 	$L__BB37_12;
	bra.uni 	$L__BB37_26;
$L__BB37_13:
	setp.ne.s32 	%p3, %r1, 32;
	@%p3 bra 	$L__BB37_26;
	mov.u32 	%r20, %ctaid.x;
	cvt.u64.u32 	%rd23, %r20;
	setp.le.u64 	%p4, %rd1, %rd23;
	mov.b64 	%rd164, 0;
	@%p4 bra 	$L__BB37_25;
	mov.u32 	%r21, %nctaid.x;
	cvt.u64.u32 	%rd24, %r21;
	add.s64 	%rd59, %rd23, %rd24;
	max.u64 	%rd60, %rd1, %rd59;
	setp.lt.u64 	%p5, %rd59, %rd1;
	selp.u64 	%rd25, 1, 0, %p5;
	add.s64 	%rd61, %rd59, %rd25;
	sub.s64 	%rd26, %rd60, %rd61;
	and.b64  	%rd62, %rd26, -4294967296;
	setp.ne.s64 	%p6, %rd62, 0;
	@%p6 bra 	$L__BB37_17;
	cvt.u32.u64 	%r22, %rd24;
	cvt.u32.u64 	%r23, %rd26;
	div.u32 	%r24, %r23, %r22;
	cvt.u64.u32 	%rd159, %r24;
	bra.uni 	$L__BB37_18;
$L__BB37_17:
	div.u64 	%rd159, %rd26, %rd24;
$L__BB37_18:
	add.s64 	%rd64, %rd159, %rd25;
	add.s64 	%rd30, %rd64, 1;
	and.b64  	%rd162, %rd30, 3;
	setp.lt.u64 	%p7, %rd64, 3;
	mov.b32 	%r94, 0;
	mov.b64 	%rd163, 0;
	@%p7 bra 	$L__BB37_21;
	and.b64  	%rd163, %rd30, -4;
	mov.b32 	%r94, 0;
	mov.u32 	%r28, _ZZ13tma_bw_kernelILi2ELi16384EEvPKhPymE7fwd_bar;
	mov.u32 	%r38, _ZZ13tma_bw_kernelILi2ELi16384EEvPKhPymE7bwd_bar;
	add.s32 	%r34, %r28, 8;
	mov.u64 	%rd160, %rd163;
$L__BB37_20:
	mov.b32 	%r31, 0;
	// begin inline asm
	{
.reg .pred                P1;
LAB_WAIT:
mbarrier.try_wait.parity.shared::cta.b64 P1, [%r28], %r31;
@P1                       bra.uni DONE;
bra.uni                   LAB_WAIT;
DONE:
}

	// end inline asm
	ld.shared.u32 	%r36, [smem];
	add.s32 	%r37, %r36, %r94;
	cvt.u64.u32 	%rd77, %r38;
	cvta.shared.u64 	%rd66, %rd77;
	// begin inline asm
	cvta.to.shared.u64 %rd65, %rd66;
	// end inline asm
	// begin inline asm
	mbarrier.arrive.shared::cta.b64 _, [%rd65];
	// end inline asm
	// begin inline asm
	{
.reg .pred                P1;
LAB_WAIT:
mbarrier.try_wait.parity.shared::cta.b64 P1, [%r34], %r31;
@P1                       bra.uni DONE;
bra.uni                   LAB_WAIT;
DONE:
}

	// end inline asm
	ld.shared.u32 	%r39, [smem+16384];
	add.s32 	%r40, %r39, %r37;
	add.s64 	%rd75, %rd66, 8;
	// begin inline asm
	cvta.to.shared.u64 %rd68, %rd75;
	// end inline asm
	// begin inline asm
	mbarrier.arrive.shared::cta.b64 _, [%rd68];
	// end inline asm
	mov.b32 	%r35, 1;
	// begin inline asm
	{
.reg .pred                P1;
LAB_WAIT:
mbarrier.try_wait.parity.shared::cta.b64 P1, [%r28], %r35;
@P1                       bra.uni DONE;
bra.uni                   LAB_WAIT;
DONE:
}

	// end inline asm
	ld.shared.u32 	%r41, [smem];
	add.s32 	%r42, %r41, %r40;
	// begin inline asm
	cvta.to.shared.u64 %rd71, %rd66;
	// end inline asm
	// begin inline asm
	mbarrier.arrive.shared::cta.b64 _, [%rd71];
	// end inline asm
	// begin inline asm
	{
.reg .pred                P1;
LAB_WAIT:
mbarrier.try_wait.parity.shared::cta.b64 P1, [%r34], %r35;
@P1                       bra.uni DONE;
bra.uni                   LAB_WAIT;
DONE:
}

	// end inline asm
	ld.shared.u32 	%r43, [smem+16384];
	add.s32 	%r94, %r43, %r42;
	// begin inline asm
	cvta.to.shared.u64 %rd74, %rd75;
	// end inline asm
	// begin inline asm
	mbarrier.arrive.shared::cta.b64 _, [%rd74];
	// end inline asm
	add.s64 	%rd160, %rd160, -4;
	setp.ne.s64 	%p8, %rd160, 0;
	@%p8 bra 	$L__BB37_20;
$L__BB37_21:
	setp.eq.s64 	%p9, %rd162, 0;
	@%p9 bra 	$L__BB37_24;
	cvt.u32.u64 	%r44, %rd163;
	shl.b32 	%r92, %r44, 14;
	mov.u32 	%r49, smem;
	mov.u32 	%r54, _ZZ13tma_bw_kernelILi2ELi16384EEvPKhPymE7fwd_bar;
	mov.u32 	%r56, _ZZ13tma_bw_kernelILi2ELi16384EEvPKhPymE7bwd_bar;
	cvt.u64.u32 	%rd83, %r56;
$L__BB37_23:
	.pragma "nounroll";
	cvt.u32.u64 	%r47, %rd163;
	and.b32  	%r48, %r92, 16384;
	add.s32 	%r50, %r49, %r48;
	shr.u32 	%r51, %r47, 1;
	and.b32  	%r46, %r51, 1;
	shl.b32 	%r52, %r47, 3;
	and.b32  	%r53, %r52, 8;
	add.s32 	%r45, %r54, %r53;
	// begin inline asm
	{
.reg .pred                P1;
LAB_WAIT:
mbarrier.try_wait.parity.shared::cta.b64 P1, [%r45], %r46;
@P1                       bra.uni DONE;
bra.uni                   LAB_WAIT;
DONE:
}

	// end inline asm
	ld.shared.u32 	%r55, [%r50];
	add.s32 	%r94, %r55, %r94;
	shl.b64 	%rd81, %rd163, 3;
	and.b64  	%rd82, %rd81, 8;
	cvta.shared.u64 	%rd84, %rd83;
	add.s64 	%rd79, %rd84, %rd82;
	// begin inline asm
	cvta.to.shared.u64 %rd78, %rd79;
	// end inline asm
	// begin inline asm
	mbarrier.arrive.shared::cta.b64 _, [%rd78];
	// end inline asm
	add.s64 	%rd163, %rd163, 1;
	add.s32 	%r92, %r92, 16384;
	add.s64 	%rd162, %rd162, -1;
	setp.ne.s64 	%p10, %rd162, 0;
	@%p10 bra 	$L__BB37_23;
$L__BB37_24:
	cvt.s64.s32 	%rd164, %r94;
$L__BB37_25:
	cvta.to.global.u64 	%rd85, %rd56;
	shl.b64 	%rd86, %rd23, 3;
	add.s64 	%rd87, %rd85, %rd86;
	st.global.u64 	[%rd87], %rd164;
$L__BB37_26:
	ret;

}
	// .globl	_Z13tma_bw_kernelILi4ELi16384EEvPKhPym
.visible .entry _Z13tma_bw_kernelILi4ELi16384EEvPKhPym(
	.param .u64 .ptr .align 1 _Z13tma_bw_kernelILi4ELi16384EEvPKhPym_param_0,
	.param .u64 .ptr .align 1 _Z13tma_bw_kernelILi4ELi16384EEvPKhPym_param_1,
	.param .u64 _Z13tma_bw_kernelILi4ELi16384EEvPKhPym_param_2
)
{
	.reg .pred 	%p<23>;
	.reg .b32 	%r<120>;
	.reg .b64 	%rd<179>;
	// demoted variable
	.shared .align 8 .b8 _ZZ13tma_bw_kernelILi4ELi16384EEvPKhPymE7fwd_bar[32];
	// demoted variable
	.shared .align 8 .b8 _ZZ13tma_bw_kernelILi4ELi16384EEvPKhPymE7bwd_bar[32];
	ld.param.u64 	%rd59, [_Z13tma_bw_kernelILi4ELi16384EEvPKhPym_param_0];
	ld.param.u64 	%rd60, [_Z13tma_bw_kernelILi4ELi16384EEvPKhPym_param_1];
	ld.param.u64 	%rd61, [_Z13tma_bw_kernelILi4ELi16384EEvPKhPym_param_2];
	mov.u32 	%r1, %tid.x;
	setp.ne.s32 	%p1, %r1, 0;
	@%p1 bra 	$L__BB38_2;
	mov.u32 	%r23, _ZZ13tma_bw_kernelILi4ELi16384EEvPKhPymE7fwd_bar;
	mov.b32 	%r38, 1;
	// begin inline asm
	mbarrier.init.shared::cta.b64 [%r23], %r38;

	// end inline asm
	mov.u32 	%r25, _ZZ13tma_bw_kernelILi4ELi16384EEvPKhPymE7bwd_bar;
	// begin inline asm
	mbarrier.init.shared::cta.b64 [%r25], %r38;

	// end inline asm
	add.s32 	%r27, %r23, 8;
	// begin inline asm
	mbarrier.init.shared::cta.b64 [%r27], %r38;

	// end inline asm
	add.s32 	%r29, %r25, 8;
	// begin inline asm
	mbarrier.init.shared::cta.b64 [%r29], %r38;

	// end inline asm
	add.s32 	%r31, %r23, 16;
	// begin inline asm
	mbarrier.init.shared::cta.b64 [%r31], %r38;

	// end inline asm
	add.s32 	%r33, %r25, 16;
	// begin inline asm
	mbarrier.init.shared::cta.b64 [%r33], %r38;

	// end inline asm
	add.s32 	%r35, %r23, 24;
	// begin inline asm
	mbarrier.init.shared::cta.b64 [%r35], %r38;

	// end inline asm
	add.s32 	%r37, %r25, 24;
	// begin inline asm
	mbarrier.init.shared::cta.b64 [%r37], %r38;

	// end inline asm
$L__BB38_2:
	setp.ne.s32 	%p2, %r1, 0;
	bar.sync 	0;
	shr.u64 	%rd1, %rd61, 14;
	@%p2 bra 	$L__BB38_13;
	mov.u32 	%r80, %ctaid.x;
	cvt.u64.u32 	%rd173, %r80;
	setp.le.u64 	%p11, %rd1, %rd173;
	@%p11 bra 	$L__BB38_26;
	mov.u32 	%r81, %nctaid.x;
	cvt.u64.u32 	%rd3, %r81;
	add.s64 	%rd4, %rd173, %rd3;
	max.u64 	%rd90, %rd1, %rd4;
	setp.lt.u64 	%p12, %rd4, %rd1;
	selp.u64 	%rd5, 1, 0, %p12;
	add.s64 	%rd91, %rd4, %rd5;
	sub.s64 	%rd6, %rd90, %rd91;
	and.b64  	%rd92, %rd6, -4294967296;
	setp.ne.s64 	%p13, %rd92, 0;
	@%p13 bra 	$L__BB38_6;
	cvt.u32.u64 	%r82, %rd3;
	cvt.u32.u64 	%r83, %rd6;
	div.u32 	%r84, %r83, %r82;
	cvt.u64.u32 	%rd162, %r84;
	bra.uni 	$L__BB38_7;
$L__BB38_6:
	div.u64 	%rd162, %rd6, %rd3;
$L__BB38_7:
	add.s64 	%rd94, %rd162, %rd5;
	add.s64 	%rd10, %rd94, 1;
	and.b64  	%rd174, %rd10, 3;
	setp.lt.u64 	%p14, %rd94, 3;
	mov.b64 	%rd178, 0;
	@%p14 bra 	$L__BB38_10;
	and.b64  	%rd178, %rd10, -4;
	neg.s64 	%rd13, %rd178;
	shl.b64 	%rd96, %rd3, 15;
	shl.b64 	%rd14, %rd173, 14;
	add.s64 	%rd15, %rd96, %rd14;
	shl.b64 	%rd16, %rd3, 16;
	mad.lo.s64 	%rd17, %rd3, 49152, %rd14;
	shl.b64 	%rd18, %rd4, 14;
	mov.b64 	%rd164, 0;
	mov.u32 	%r85, _ZZ13tma_bw_kernelILi4ELi16384EEvPKhPymE7bwd_bar;
	mov.u32 	%r87, _ZZ13tma_bw_kernelILi4ELi16384EEvPKhPymE7fwd_bar;
	mov.u32 	%r101, smem;
	add.s32 	%r89, %r85, 8;
	add.s32 	%r91, %r87, 8;
	add.s32 	%r93, %r85, 16;
	mov.u64 	%rd163, %rd59;
$L__BB38_9:
	add.s64 	%rd100, %rd163, %rd14;
	and.b64  	%rd133, %rd164, 4;
	setp.eq.s64 	%p15, %rd133, 0;
	selp.u32 	%r86, 1, 0, %p15;
	// begin inline asm
	{
.reg .pred                P1;
LAB_WAIT:
mbarrier.try_wait.parity.shared::cta.b64 P1, [%r85], %r86;
@P1                       bra.uni DONE;
bra.uni                   LAB_WAIT;
DONE:
}

	// end inline asm
	mov.b32 	%r100, 16384;
	// begin inline asm
	mbarrier.arrive.expect_tx.shared::cta.b64 _, [%r87], %r100;

	// end inline asm
	cvt.u64.u32 	%rd134, %r101;
	cvta.shared.u64 	%rd98, %rd134;
	// begin inline asm
	cvta.to.shared.u64 %rd97, %rd98;
	// end inline asm
	// begin inline asm
	cvta.to.global.u64 %rd99, %rd100;
	// end inline asm
	cvt.u64.u32 	%rd135, %r87;
	cvta.shared.u64 	%rd102, %rd135;
	// begin inline asm
	cvta.to.shared.u64 %rd101, %rd102;
	// end inline asm
	// begin inline asm
	cp.async.bulk.shared::cta.global.mbarrier::complete_tx::bytes [%rd97], [%rd99], 16384, [%rd101];
	// end inline asm
	add.s64 	%rd136, %rd173, %rd3;
	add.s64 	%rd137, %rd164, 1;
	add.s64 	%rd109, %rd163, %rd18;
	and.b64  	%rd138, %rd137, 4;
	setp.eq.s64 	%p16, %rd138, 0;
	selp.u32 	%r90, 1, 0, %p16;
	// begin inline asm
	{
.reg .pred                P1;
LAB_WAIT:
mbarrier.try_wait.parity.shared::cta.b64 P1, [%r89], %r90;
@P1                       bra.uni DONE;
bra.uni                   LAB_WAIT;
DONE:
}

	// end inline asm
	// begin inline asm
	mbarrier.arrive.expect_tx.shared::cta.b64 _, [%r91], %r100;

	// end inline asm
	add.s64 	%rd107, %rd98, 16384;
	// begin inline asm
	cvta.to.shared.u64 %rd106, %rd107;
	// end inline asm
	// begin inline asm
	cvta.to.global.u64 %rd108, %rd109;
	// end inline asm
	add.s64 	%rd111, %rd102, 8;
	// begin inline asm
	cvta.to.shared.u64 %rd110, %rd111;
	// end inline asm
	// begin inline asm
	cp.async.bulk.shared::cta.global.mbarrier::complete_tx::bytes [%rd106], [%rd108], 16384, [%rd110];
	// end inline asm
	add.s64 	%rd139, %rd136, %rd3;
	add.s64 	%rd140, %rd164, 2;
	add.s64 	%rd118, %rd163, %rd15;
	and.b64  	%rd141, %rd140, 4;
	setp.eq.s64 	%p17, %rd141, 0;
	selp.u32 	%r94, 1, 0, %p17;
	// begin inline asm
	{
.reg .pred                P1;
LAB_WAIT:
mbarrier.try_wait.parity.shared::cta.b64 P1, [%r93], %r94;
@P1                       bra.uni DONE;
bra.uni                   LAB_WAIT;
DONE:
}

	// end inline asm
	add.s32 	%r95, %r87, 16;
	// begin inline asm
	mbarrier.arrive.expect_tx.shared::cta.b64 _, [%r95], %r100;

	// end inline asm
	add.s64 	%rd116, %rd98, 32768;
	// begin inline asm
	cvta.to.shared.u64 %rd115, %rd116;
	// end inline asm
	// begin inline asm
	cvta.to.global.u64 %rd117, %rd118;
	// end inline asm
	add.s64 	%rd120, %rd102, 16;
	// begin inline asm
	cvta.to.shared.u64 %rd119, %rd120;
	// end inline asm
	// begin inline asm
	cp.async.bulk.shared::cta.global.mbarrier::complete_tx::bytes [%rd115], [%rd117], 16384, [%rd119];
	// end inline asm
	add.s64 	%rd142, %rd139, %rd3;
	add.s64 	%rd143, %rd164, 3;
	add.s64 	%rd127, %rd163, %rd17;
	and.b64  	%rd144, %rd143, 4;
	setp.eq.s64 	%p18, %rd144, 0;
	selp.u32 	%r98, 1, 0, %p18;
	add.s32 	%r97, %r85, 24;
	// begin inline asm
	{
.reg .pred                P1;
LAB_WAIT:
mbarrier.try_wait.parity.shared::cta.b64 P1, [%r97], %r98;
@P1                       bra.uni DONE;
bra.uni                   LAB_WAIT;
DONE:
}

	// end inline asm
	add.s32 	%r99, %r87, 24;
	// begin inline asm
	mbarrier.arrive.expect_tx.shared::cta.b64 _, [%r99], %r100;

	// end inline asm
	add.s64 	%rd125, %rd98, 49152;
	// begin inline asm
	cvta.to.shared.u64 %rd124, %rd125;
	// end inline asm
	// begin inline asm
	cvta.to.global.u64 %rd126, %rd127;
	// end inline asm
	add.s64 	%rd129, %rd102, 24;
	// begin inline asm
	cvta.to.shared.u64 %rd128, %rd129;
	// end inline asm
	// begin inline asm
	cp.async.bulk.shared::cta.global.mbarrier::complete_tx::bytes [%rd124], [%rd126], 16384, [%rd128];
	// end inline asm
	add.s64 	%rd173, %rd142, %rd3;
	add.s64 	%rd164, %rd164, 4;
	add.s64 	%rd145, %rd13, %rd164;
	add.s64 	%rd163, %rd163, %rd16;
	setp.eq.s64 	%p19, %rd145, 0;
	@%p19 bra 	$L__BB38_10;
	bra.uni 	$L__BB38_9;
$L__BB38_10:
	setp.eq.s64 	%p20, %rd174, 0;
	@%p20 bra 	$L__BB38_26;
	shl.b64 	%rd176, %rd178, 14;
	shl.b64 	%rd147, %rd173, 14;
	add.s64 	%rd175, %rd59, %rd147;
	shl.b64 	%rd48, %rd3, 14;
	mov.u32 	%r119, _ZZ13tma_bw_kernelILi4ELi16384EEvPKhPymE7fwd_bar;
	cvt.u64.u32 	%rd148, %r119;
	cvta.shared.u64 	%rd177, %rd148;
	mov.u32 	%r118, _ZZ13tma_bw_kernelILi4ELi16384EEvPKhPymE7bwd_bar;
	mov.u32 	%r108, smem;
$L__BB38_12:
	.pragma "nounroll";
	and.b64  	%rd158, %rd176, 49152;
	cvt.u64.u32 	%rd159, %r108;
	cvta.shared.u64 	%rd160, %rd159;
	add.s64 	%rd150, %rd160, %rd158;
	and.b64  	%rd161, %rd178, 4;
	setp.eq.s64 	%p21, %rd161, 0;
	selp.u32 	%r105, 1, 0, %p21;
	// begin inline asm
	{
.reg .pred                P1;
LAB_WAIT:
mbarrier.try_wait.parity.shared::cta.b64 P1, [%r118], %r105;
@P1                       bra.uni DONE;
bra.uni                   LAB_WAIT;
DONE:
}

	// end inline asm
	mov.b32 	%r107, 16384;
	// begin inline asm
	mbarrier.arrive.expect_tx.shared::cta.b64 _, [%r119], %r107;

	// end inline asm
	// begin inline asm
	cvta.to.shared.u64 %rd149, %rd150;
	// end inline asm
	// begin inline asm
	cvta.to.global.u64 %rd151, %rd175;
	// end inline asm
	// begin inline asm
	cvta.to.shared.u64 %rd153, %rd177;
	// end inline asm
	// begin inline asm
	cp.async.bulk.shared::cta.global.mbarrier::complete_tx::bytes [%rd149], [%rd151], 16384, [%rd153];
	// end inline asm
	add.s64 	%rd178, %rd178, 1;
	add.s64 	%rd177, %rd177, 8;
	add.s32 	%r119, %r119, 8;
	add.s32 	%r118, %r118, 8;
	add.s64 	%rd176, %rd176, 16384;
	add.s64 	%rd175, %rd175, %rd48;
	add.s64 	%rd174, %rd174, -1;
	setp.ne.s64 	%p22, %rd174, 0;
	@%p22 bra 	$L__BB38_12;
	bra.uni 	$L__BB38_26;
$L__BB38_13:
	setp.ne.s32 	%p3, %r1, 32;
	@%p3 bra 	$L__BB38_26;
	mov.u32 	%r39, %ctaid.x;
	cvt.u64.u32 	%rd25, %r39;
	setp.le.u64 	%p4, %rd1, %rd25;
	mov.b64 	%rd171, 0;
	@%p4 bra 	$L__BB38_25;
	mov.u32 	%r40, %nctaid.x;
	cvt.u64.u32 	%rd26, %r40;
	add.s64 	%rd63, %rd25, %rd26;
	max.u64 	%rd64, %rd1, %rd63;
	setp.lt.u64 	%p5, %rd63, %rd1;
	selp.u64 	%rd27, 1, 0, %p5;
	add.s64 	%rd65, %rd63, %rd27;
	sub.s64 	%rd28, %rd64, %rd65;
	and.b64  	%rd66, %rd28, -4294967296;
	setp.ne.s64 	%p6, %rd66, 0;
	@%p6 bra 	$L__BB38_17;
	cvt.u32.u64 	%r41, %rd26;
	cvt.u32.u64 	%r42, %rd28;
	div.u32 	%r43, %r42, %r41;
	cvt.u64.u32 	%rd166, %r43;
	bra.uni 	$L__BB38_18;
$L__BB38_17:
	div.u64 	%rd166, %rd28, %rd26;
$L__BB38_18:
	add.s64 	%rd68, %rd166, %rd27;
	add.s64 	%rd32, %rd68, 1;
	and.b64  	%rd169, %rd32, 3;
	setp.lt.u64 	%p7, %rd68, 3;
	mov.b32 	%r117, 0;
	mov.b64 	%rd168, 0;
	@%p7 bra 	$L__BB38_21;
	and.b64  	%rd168, %rd32, -4;
	mov.b32 	%r117, 0;
	mov.b32 	%r109, 1;
	mov.u32 	%r48, _ZZ13tma_bw_kernelILi4ELi16384EEvPKhPymE7fwd_bar;
	mov.u32 	%r60, _ZZ13tma_bw_kernelILi4ELi16384EEvPKhPymE7bwd_bar;
	add.s32 	%r50, %r48, 8;
	mov.u64 	%rd167, %rd168;
$L__BB38_20:
	add.s32 	%r56, %r109, -1;
	shr.u32 	%r57, %r56, 2;
	and.b32  	%r49, %r57, 1;
	// begin inline asm
	{
.reg .pred                P1;
LAB_WAIT:
mbarrier.try_wait.parity.shared::cta.b64 P1, [%r48], %r49;
@P1                       bra.uni DONE;
bra.uni                   LAB_WAIT;
DONE:
}

	// end inline asm
	ld.shared.u32 	%r58, [smem];
	add.s32 	%r59, %r58, %r117;
	cvt.u64.u32 	%rd81, %r60;
	cvta.shared.u64 	%rd70, %rd81;
	// begin inline asm
	cvta.to.shared.u64 %rd69, %rd70;
	// end inline asm
	// begin inline asm
	mbarrier.arrive.shared::cta.b64 _, [%rd69];
	// end inline asm
	add.s32 	%r61, %r109, 2;
	shr.u32 	%r62, %r109, 2;
	and.b32  	%r51, %r62, 1;
	// begin inline asm
	{
.reg .pred                P1;
LAB_WAIT:
mbarrier.try_wait.parity.shared::cta.b64 P1, [%r50], %r51;
@P1                       bra.uni DONE;
bra.uni                   LAB_WAIT;
DONE:
}

	// end inline asm
	ld.shared.u32 	%r63, [smem+16384];
	add.s32 	%r64, %r63, %r59;
	add.s64 	%rd73, %rd70, 8;
	// begin inline asm
	cvta.to.shared.u64 %rd72, %rd73;
	// end inline asm
	// begin inline asm
	mbarrier.arrive.shared::cta.b64 _, [%rd72];
	// end inline asm
	add.s32 	%r65, %r109, 1;
	shr.u32 	%r66, %r65, 2;
	and.b32  	%r53, %r66, 1;
	add.s32 	%r52, %r48, 16;
	// begin inline asm
	{
.reg .pred                P1;
LAB_WAIT:
mbarrier.try_wait.parity.shared::cta.b64 P1, [%r52], %r53;
@P1                       bra.uni DONE;
bra.uni                   LAB_WAIT;
DONE:
}

	// end inline asm
	ld.shared.u32 	%r67, [smem+32768];
	add.s32 	%r68, %r67, %r64;
	add.s64 	%rd76, %rd70, 16;
	// begin inline asm
	cvta.to.shared.u64 %rd75, %rd76;
	// end inline asm
	// begin inline asm
	mbarrier.arrive.shared::cta.b64 _, [%rd75];
	// end inline asm
	shr.u32 	%r69, %r61, 2;
	and.b32  	%r55, %r69, 1;
	add.s32 	%r54, %r48, 24;
	// begin inline asm
	{
.reg .pred                P1;
LAB_WAIT:
mbarrier.try_wait.parity.shared::cta.b64 P1, [%r54], %r55;
@P1                       bra.uni DONE;
bra.uni                   LAB_WAIT;
DONE:
}

	// end inline asm
	ld.shared.u32 	%r70, [smem+49152];
	add.s32 	%r117, %r70, %r68;
	add.s64 	%rd79, %rd70, 24;
	// begin inline asm
	cvta.to.shared.u64 %rd78, %rd79;
	// end inline asm
	// begin inline asm
	mbarrier.arrive.shared::cta.b64 _, [%rd78];
	// end inline asm
	add.s64 	%rd167, %rd167, -4;
	add.s32 	%r109, %r109, 4;
	setp.ne.s64 	%p8, %rd167, 0;
	@%p8 bra 	$L__BB38_20;
$L__BB38_21:
	setp.eq.s64 	%p9, %rd169, 0;
	@%p9 bra 	$L__BB38_24;
	cvt.u32.u64 	%r114, %rd168;
	mov.u32 	%r72, _ZZ13tma_bw_kernelILi4ELi16384EEvPKhPymE7bwd_bar;
	cvt.u64.u32 	%rd83, %r72;
	cvta.shared.u64 	%rd170, %rd83;
	shl.b32 	%r113, %r114, 14;
	mov.u32 	%r115, _ZZ13tma_bw_kernelILi4ELi16384EEvPKhPymE7fwd_bar;
	mov.u32 	%r76, smem;
$L__BB38_23:
	.pragma "nounroll";
	and.b32  	%r75, %r113, 49152;
	add.s32 	%r77, %r76, %r75;
	shr.u32 	%r78, %r114, 2;
	and.b32  	%r74, %r78, 1;
	// begin inline asm
	{
.reg .pred                P1;
LAB_WAIT:
mbarrier.try_wait.parity.shared::cta.b64 P1, [%r115], %r74;
@P1                       bra.uni DONE;
bra.uni                   LAB_WAIT;
DONE:
}

	// end inline asm
	ld.shared.u32 	%r79, [%r77];
	add.s32 	%r117, %r79, %r117;
	// begin inline asm
	cvta.to.shared.u64 %rd84, %rd170;
	// end inline asm
	// begin inline asm
	mbarrier.arrive.shared::cta.b64 _, [%rd84];
	// end inline asm
	add.s64 	%rd170, %rd170, 8;
	add.s32 	%r115, %r115, 8;
	add.s32 	%r114, %r114, 1;
	add.s32 	%r113, %r113, 16384;
	add.s64 	%rd169, %rd169, -1;
	setp.ne.s64 	%p10, %rd169, 0;
	@%p10 bra 	$L__BB38_23;
$L__BB38_24:
	cvt.s64.s32 	%rd171, %r117;
$L__BB38_25:
	cvta.to.global.u64 	%rd87, %rd60;
	shl.b64 	%rd88, %rd25, 3;
	add.s64 	%rd89, %rd87, %rd88;
	st.global.u64 	[%rd89], %rd171;
$L__BB38_26:
	ret;

}
	// .globl	_Z13tma_bw_kernelILi8ELi16384EEvPKhPym
.visible .entry _Z13tma_bw_kernelILi8ELi16384EEvPKhPym(
	.param .u64 .ptr .align 1 _Z13tma_bw_kernelILi8ELi16384EEvPKhPym_param_0,
	.param .u64 .ptr .align 1 _Z13tma_bw_kernelILi8ELi16384EEvPKhPym_param_1,
	.param .u64 _Z13tma_bw_kernelILi8ELi16384EEvPKhPym_param_2
)
{
	.reg .pred 	%p<23>;
	.reg .b16 	%rs<5>;
	.reg .b32 	%r<181>;
	.reg .b64 	%rd<214>;
	// demoted variable
	.shared .align 8 .b8 _ZZ13tma_bw_kernelILi8ELi16384EEvPKhPymE7fwd_bar[64];
	// demoted variable
	.shared .align 8 .b8 _ZZ13tma_bw_kernelILi8ELi16384EEvPKhPymE7bwd_bar[64];
	ld.param.u64 	%rd63, [_Z13tma_bw_kernelILi8ELi16384EEvPKhPym_param_0];
	ld.param.u64 	%rd64, [_Z13tma_bw_kernelILi8ELi16384EEvPKhPym_param_1];
	ld.param.u64 	%rd65, [_Z13tma_bw_kernelILi8ELi16384EEvPKhPym_param_2];
	mov.u32 	%r1, %tid.x;
	setp.ne.s32 	%p1, %r1, 0;
	@%p1 bra 	$L__BB39_2;
	mov.u32 	%r28, _ZZ13tma_bw_kernelILi8ELi16384EEvPKhPymE7fwd_bar;
	mov.b32 	%r59, 1;
	// begin inline asm
	mbarrier.init.shared::cta.b64 [%r28], %r59;

	// end inline asm
	mov.u32 	%r30, _ZZ13tma_bw_kernelILi8ELi16384EEvPKhPymE7bwd_bar;
	// begin inline asm
	mbarrier.init.shared::cta.b64 [%r30], %r59;

	// end inline asm
	add.s32 	%r32, %r28, 8;
	// begin inline asm
	mbarrier.init.shared::cta.b64 [%r32], %r59;

	// end inline asm
	add.s32 	%r34, %r30, 8;
	// begin inline asm
	mbarrier.init.shared::cta.b64 [%r34], %r59;

	// end inline asm
	add.s32 	%r36, %r28, 16;
	// begin inline asm
	mbarrier.init.shared::cta.b64 [%r36], %r59;

	// end inline asm
	add.s32 	%r38, %r30, 16;
	// begin inline asm
	mbarrier.init.shared::cta.b64 [%r38], %r59;

	// end inline asm
	add.s32 	%r40, %r28, 24;
	// begin inline asm
	mbarrier.init.shared::cta.b64 [%r40], %r59;

	// end inline asm
	add.s32 	%r42, %r30, 24;
	// begin inline asm
	mbarrier.init.shared::cta.b64 [%r42], %r59;

	// end inline asm
	add.s32 	%r44, %r28, 32;
	// begin inline asm
	mbarrier.init.shared::cta.b64 [%r44], %r59;

	// end inline asm
	add.s32 	%r46, %r30, 32;
	// begin inline asm
	mbarrier.init.shared::cta.b64 [%r46], %r59;

	// end inline asm
	add.s32 	%r48, %r28, 40;
	// begin inline asm
	mbarrier.init.shared::cta.b64 [%r48], %r59;

	// end inline asm
	add.s32 	%r50, %r30, 40;
	// begin inline asm
	mbarrier.init.shared::cta.b64 [%r50], %r59;

	// end inline asm
	add.s32 	%r52, %r28, 48;
	// begin inline asm
	mbarrier.init.shared::cta.b64 [%r52], %r59;

	// end inline asm
	add.s32 	%r54, %r30, 48;
	// begin inline asm
	mbarrier.init.shared::cta.b64 [%r54], %r59;

	// end inline asm
	add.s32 	%r56, %r28, 56;
	// begin inline asm
	mbarrier.init.shared::cta.b64 [%r56], %r59;

	// end inline asm
	add.s32 	%r58, %r30, 56;
	// begin inline asm
	mbarrier.init.shared::cta.b64 [%r58], %r59;

	// end inline asm
$L__BB39_2:
	setp.ne.s32 	%p2, %r1, 0;
	bar.sync 	0;
	shr.u64 	%rd1, %rd65, 14;
	@%p2 bra 	$L__BB39_13;
	mov.u32 	%r126, %ctaid.x;
	cvt.u64.u32 	%rd208, %r126;
	setp.le.u64 	%p11, %rd1, %rd208;
	@%p11 bra 	$L__BB39_26;
	mov.u32 	%r127, %nctaid.x;
	cvt.u64.u32 	%rd3, %r127;
	add.s64 	%rd4, %rd208, %rd3;
	max.u64 	%rd106, %rd1, %rd4;
	setp.lt.u64 	%p12, %rd4, %rd1;
	selp.u64 	%rd5, 1, 0, %p12;
	add.s64 	%rd107, %rd4, %rd5;
	sub.s64 	%rd6, %rd106, %rd107;
	and.b64  	%rd108, %rd6, -4294967296;
	setp.ne.s64 	%p13, %rd108, 0;
	@%p13 bra 	$L__BB39_6;
	cvt.u32.u64 	%r128, %rd3;
	cvt.u32.u64 	%r129, %rd6;
	div.u32 	%r130, %r129, %r128;
	cvt.u64.u32 	%rd196, %r130;
	bra.uni 	$L__BB39_7;
$L__BB39_6:
	div.u64 	%rd196, %rd6, %rd3;
$L__BB39_7:
	add.s64 	%rd110, %rd196, %rd5;
	add.s64 	%rd10, %rd110, 1;
	and.b64  	%rd209, %rd10, 3;
	setp.lt.u64 	%p14, %rd110, 3;
	mov.b64 	%rd213, 0;
	@%p14 bra 	$L__BB39_10;
	and.b64  	%rd213, %rd10, -4;
	neg.s64 	%rd13, %rd213;
	shl.b64 	%rd113, %rd3, 15;
	shl.b64 	%rd14, %rd208, 14;
	add.s64 	%rd15, %rd113, %rd14;
	mad.lo.s64 	%rd16, %rd3, 49152, %rd14;
	shl.b64 	%rd17, %rd4, 14;
	mov.b64 	%rd199, 0;
	mov.b64 	%rd198, 49152;
	mov.u32 	%r147, smem;
	mov.u32 	%r151, _ZZ13tma_bw_kernelILi8ELi16384EEvPKhPymE7bwd_bar;
	mov.u32 	%r152, _ZZ13tma_bw_kernelILi8ELi16384EEvPKhPymE7fwd_bar;
	mov.u64 	%rd197, %rd63;
$L__BB39_9:
	add.s64 	%rd150, %rd198, -49152;
	and.b64  	%rd151, %rd150, 65536;
	cvt.u64.u32 	%rd152, %r147;
	cvta.shared.u64 	%rd153, %rd152;
	add.s64 	%rd115, %rd153, %rd151;
	add.s64 	%rd117, %rd197, %rd14;
	and.b64  	%rd154, %rd199, 8;
	setp.eq.s64 	%p15, %rd154, 0;
	selp.u32 	%r132, 1, 0, %p15;
	cvt.u32.u64 	%r148, %rd199;
	shl.b32 	%r149, %r148, 3;
	and.b32  	%r150, %r149, 32;
	add.s32 	%r131, %r151, %r150;
	// begin inline asm
	{
.reg .pred                P1;
LAB_WAIT:
mbarrier.try_wait.parity.shared::cta.b64 P1, [%r131], %r132;
@P1                       bra.uni DONE;
bra.uni                   LAB_WAIT;
DONE:
}

	// end inline asm
	shl.b64 	%rd155, %rd199, 3;
	and.b64  	%rd156, %rd155, 32;
	cvt.u64.u32 	%rd157, %r152;
	cvta.shared.u64 	%rd158, %rd157;
	add.s64 	%rd119, %rd158, %rd156;
	add.s32 	%r133, %r152, %r150;
	mov.b32 	%r146, 16384;
	// begin inline asm
	mbarrier.arrive.expect_tx.shared::cta.b64 _, [%r133], %r146;

	// end inline asm
	// begin inline asm
	cvta.to.shared.u64 %rd114, %rd115;
	// end inline asm
	// begin inline asm
	cvta.to.global.u64 %rd116, %rd117;
	// end inline asm
	// begin inline asm
	cvta.to.shared.u64 %rd118, %rd119;
	// end inline asm
	// begin inline asm
	cp.async.bulk.shared::cta.global.mbarrier::complete_tx::bytes [%rd114], [%rd116], 16384, [%rd118];
	// end inline asm
	add.s64 	%rd159, %rd208, %rd3;
	add.s64 	%rd160, %rd199, 1;
	add.s64 	%rd161, %rd198, -32768;
	and.b64  	%rd162, %rd161, 81920;
	add.s64 	%rd124, %rd153, %rd162;
	add.s64 	%rd126, %rd197, %rd17;
	and.b64  	%rd163, %rd160, 8;
	setp.eq.s64 	%p16, %rd163, 0;
	selp.u32 	%r136, 1, 0, %p16;
	cvt.u32.u64 	%r153, %rd160;
	shl.b32 	%r154, %r153, 3;
	and.b32  	%r155, %r154, 40;
	add.s32 	%r135, %r151, %r155;
	// begin inline asm
	{
.reg .pred                P1;
LAB_WAIT:
mbarrier.try_wait.parity.shared::cta.b64 P1, [%r135], %r136;
@P1                       bra.uni DONE;
bra.uni                   LAB_WAIT;
DONE:
}

	// end inline asm
	shl.b64 	%rd164, %rd160, 3;
	and.b64  	%rd165, %rd164, 40;
	add.s64 	%rd128, %rd158, %rd165;
	add.s32 	%r137, %r152, %r155;
	// begin inline asm
	mbarrier.arrive.expect_tx.shared::cta.b64 _, [%r137], %r146;

	// end inline asm
	// begin inline asm
	cvta.to.shared.u64 %rd123, %rd124;
	// end inline asm
	// begin inline asm
	cvta.to.global.u64 %rd125, %rd126;
	// end inline asm
	// begin inline asm
	cvta.to.shared.u64 %rd127, %rd128;
	// end inline asm
	// begin inline asm
	cp.async.bulk.shared::cta.global.mbarrier::complete_tx::bytes [%rd123], [%rd125], 16384, [%rd127];
	// end inline asm
	add.s64 	%rd166, %rd159, %rd3;
	add.s64 	%rd167, %rd199, 2;
	add.s64 	%rd168, %rd198, -16384;
	and.b64  	%rd169, %rd168, 98304;
	add.s64 	%rd133, %rd153, %rd169;
	add.s64 	%rd135, %rd197, %rd15;
	and.b64  	%rd170, %rd167, 8;
	setp.eq.s64 	%p17, %rd170, 0;
	selp.u32 	%r140, 1, 0, %p17;
	cvt.u32.u64 	%r156, %rd167;
	shl.b32 	%r157, %r156, 3;
	and.b32  	%r158, %r157, 48;
	add.s32 	%r139, %r151, %r158;
	// begin inline asm
	{
.reg .pred                P1;
LAB_WAIT:
mbarrier.try_wait.parity.shared::cta.b64 P1, [%r139], %r140;
@P1                       bra.uni DONE;
bra.uni                   LAB_WAIT;
DONE:
}

	// end inline asm
	shl.b64 	%rd171, %rd167, 3;
	and.b64  	%rd172, %rd171, 48;
	add.s64 	%rd137, %rd158, %rd172;
	add.s32 	%r141, %r152, %r158;
	// begin inline asm
	mbarrier.arrive.expect_tx.shared::cta.b64 _, [%r141], %r146;

	// end inline asm
	// begin inline asm
	cvta.to.shared.u64 %rd132, %rd133;
	// end inline asm
	// begin inline asm
	cvta.to.global.u64 %rd134, %rd135;
	// end inline asm
	// begin inline asm
	cvta.to.shared.u64 %rd136, %rd137;
	// end inline asm
	// begin inline asm
	cp.async.bulk.shared::cta.global.mbarrier::complete_tx::bytes [%rd132], [%rd134], 16384, [%rd136];
	// end inline asm
	add.s64 	%rd173, %rd166, %rd3;
	add.s64 	%rd174, %rd199, 3;
	and.b64  	%rd175, %rd198, 114688;
	add.s64 	%rd142, %rd153, %rd175;
	add.s64 	%rd144, %rd197, %rd16;
	and.b64  	%rd176, %rd174, 8;
	setp.eq.s64 	%p18, %rd176, 0;
	selp.u32 	%r144, 1, 0, %p18;
	add.s32 	%r143, %r135, 16;
	// begin inline asm
	{
.reg .pred                P1;
LAB_WAIT:
mbarrier.try_wait.parity.shared::cta.b64 P1, [%r143], %r144;
@P1                       bra.uni DONE;
bra.uni                   LAB_WAIT;
DONE:
}

	// end inline asm
	add.s64 	%rd146, %rd128, 16;
	add.s32 	%r145, %r137, 16;
	// begin inline asm
	mbarrier.arrive.expect_tx.shared::cta.b64 _, [%r145], %r146;

	// end inline asm
	// begin inline asm
	cvta.to.shared.u64 %rd141, %rd142;
	// end inline asm
	// begin inline asm
	cvta.to.global.u64 %rd143, %rd144;
	// end inline asm
	// begin inline asm
	cvta.to.shared.u64 %rd145, %rd146;
	// end inline asm
	// begin inline asm
	cp.async.bulk.shared::cta.global.mbarrier::complete_tx::bytes [%rd141], [%rd143], 16384, [%rd145];
	// end inline asm
	add.s64 	%rd208, %rd173, %rd3;
	add.s64 	%rd199, %rd199, 4;
	add.s64 	%rd177, %rd13, %rd199;
	add.s64 	%rd198, %rd198, 65536;
	shl.b64 	%rd178, %rd3, 16;
	add.s64 	%rd197, %rd197, %rd178;
	setp.eq.s64 	%p19, %rd177, 0;
	@%p19 bra 	$L__BB39_10;
	bra.uni 	$L__BB39_9;
$L__BB39_10:
	setp.eq.s64 	%p20, %rd209, 0;
	@%p20 bra 	$L__BB39_26;
	cvt.u32.u64 	%r159, %rd213;
	and.b32  	%r160, %r159, 7;
	mul.wide.u32 	%rd179, %r160, 8;
	mov.u32 	%r161, _ZZ13tma_bw_kernelILi8ELi16384EEvPKhPymE7fwd_bar;
	cvt.u64.u32 	%rd180, %r161;
	cvta.shared.u64 	%rd181, %rd180;
	add.s64 	%rd212, %rd181, %rd179;
	cvt.u16.u64 	%rs3, %rd213;
	and.b16  	%rs4, %rs3, 7;
	mul.wide.u16 	%r162, %rs4, 8;
	add.s32 	%r180, %r162, %r161;
	mov.u32 	%r163, _ZZ13tma_bw_kernelILi8ELi16384EEvPKhPymE7bwd_bar;
	add.s32 	%r179, %r162, %r163;
	shl.b64 	%rd211, %rd213, 14;
	shl.b64 	%rd182, %rd208, 14;
	add.s64 	%rd210, %rd63, %rd182;
	shl.b64 	%rd52, %rd3, 14;
	mov.u32 	%r168, smem;
$L__BB39_12:
	.pragma "nounroll";
	and.b64  	%rd192, %rd211, 114688;
	cvt.u64.u32 	%rd193, %r168;
	cvta.shared.u64 	%rd194, %rd193;
	add.s64 	%rd184, %rd194, %rd192;
	and.b64  	%rd195, %rd213, 8;
	setp.eq.s64 	%p21, %rd195, 0;
	selp.u32 	%r165, 1, 0, %p21;
	// begin inline asm
	{
.reg .pred                P1;
LAB_WAIT:
mbarrier.try_wait.parity.shared::cta.b64 P1, [%r179], %r165;
@P1                       bra.uni DONE;
bra.uni                   LAB_WAIT;
DONE:
}

	// end inline asm
	mov.b32 	%r167, 16384;
	// begin inline asm
	mbarrier.arrive.expect_tx.shared::cta.b64 _, [%r180], %r167;

	// end inline asm
	// begin inline asm
	cvta.to.shared.u64 %rd183, %rd184;
	// end inline asm
	// begin inline asm
	cvta.to.global.u64 %rd185, %rd210;
	// end inline asm
	// begin inline asm
	cvta.to.shared.u64 %rd187, %rd212;
	// end inline asm
	// begin inline asm
	cp.async.bulk.shared::cta.global.mbarrier::complete_tx::bytes [%rd183], [%rd185], 16384, [%rd187];
	// end inline asm
	add.s64 	%rd213, %rd213, 1;
	add.s64 	%rd212, %rd212, 8;
	add.s32 	%r180, %r180, 8;
	add.s32 	%r179, %r179, 8;
	add.s64 	%rd211, %rd211, 16384;
	add.s64 	%rd210, %rd210, %rd52;
	add.s64 	%rd209, %rd209, -1;
	setp.ne.s64 	%p22, %rd209, 0;
	@%p22 bra 	$L__BB39_12;
	bra.uni 	$L__BB39_26;
$L__BB39_13:
	setp.ne.s32 	%p3, %r1, 32;
	@%p3 bra 	$L__BB39_26;
	mov.u32 	%r60, %ctaid.x;
	cvt.u64.u32 	%rd26, %r60;
	setp.le.u64 	%p4, %rd1, %rd26;
	mov.b64 	%rd206, 0;
	@%p4 bra 	$L__BB39_25;
	mov.u32 	%r61, %nctaid.x;
	cvt.u64.u32 	%rd27, %r61;
	add.s64 	%rd67, %rd26, %rd27;
	max.u64 	%rd68, %rd1, %rd67;
	setp.lt.u64 	%p5, %rd67, %rd1;
	selp.u64 	%rd28, 1, 0, %p5;
	add.s64 	%rd69, %rd67, %rd28;
	sub.s64 	%rd29, %rd68, %rd69;
	and.b64  	%rd70, %rd29, -4294967296;
	setp.ne.s64 	%p6, %rd70, 0;
	@%p6 bra 	$L__BB39_17;
	cvt.u32.u64 	%r62, %rd27;
	cvt.u32.u64 	%r63, %rd29;
	div.u32 	%r64, %r63, %r62;
	cvt.u64.u32 	%rd201, %r64;
	bra.uni 	$L__BB39_18;
$L__BB39_17:
	div.u64 	%rd201, %rd29, %rd27;
$L__BB39_18:
	add.s64 	%rd72, %rd201, %rd28;
	add.s64 	%rd33, %rd72, 1;
	and.b64  	%rd204, %rd33, 3;
	setp.lt.u64 	%p7, %rd72, 3;
	mov.b32 	%r178, 0;
	mov.b64 	%rd203, 0;
	@%p7 bra 	$L__BB39_21;
	and.b64  	%rd203, %rd33, -4;
	neg.s64 	%rd36, %rd203;
	mov.b32 	%r178, 0;
	mov.b64 	%rd202, 0;
	mov.b32 	%r170, 1;
	mov.b32 	%r169, 49152;
	mov.u32 	%r82, smem;
	mov.u32 	%r88, _ZZ13tma_bw_kernelILi8ELi16384EEvPKhPymE7fwd_bar;
$L__BB39_20:
	add.s32 	%r78, %r170, -1;
	add.s32 	%r79, %r169, -16384;
	add.s32 	%r80, %r169, -49152;
	and.b32  	%r81, %r80, 65536;
	add.s32 	%r83, %r82, %r81;
	shr.u32 	%r84, %r78, 3;
	and.b32  	%r71, %r84, 1;
	cvt.u32.u64 	%r85, %rd202;
	shl.b32 	%r86, %r85, 3;
	and.b32  	%r87, %r86, 32;
	add.s32 	%r70, %r88, %r87;
	// begin inline asm
	{
.reg .pred                P1;
LAB_WAIT:
mbarrier.try_wait.parity.shared::cta.b64 P1, [%r70], %r71;
@P1                       bra.uni DONE;
bra.uni                   LAB_WAIT;
DONE:
}

	// end inline asm
	ld.shared.u32 	%r89, [%r83];
	add.s32 	%r90, %r89, %r178;
	shl.b64 	%rd86, %rd202, 3;
	and.b64  	%rd87, %rd86, 32;
	mov.u32 	%r91, _ZZ13tma_bw_kernelILi8ELi16384EEvPKhPymE7bwd_bar;
	cvt.u64.u32 	%rd88, %r91;
	cvta.shared.u64 	%rd89, %rd88;
	add.s64 	%rd75, %rd89, %rd87;
	// begin inline asm
	cvta.to.shared.u64 %rd74, %rd75;
	// end inline asm
	// begin inline asm
	mbarrier.arrive.shared::cta.b64 _, [%rd74];
	// end inline asm
	add.s64 	%rd90, %rd202, 1;
	add.s32 	%r92, %r170, 2;
	add.s32 	%r93, %r169, -32768;
	and.b32  	%r94, %r93, 81920;
	add.s32 	%r95, %r82, %r94;
	shr.u32 	%r96, %r170, 3;
	and.b32  	%r73, %r96, 1;
	cvt.u32.u64 	%r97, %rd90;
	shl.b32 	%r98, %r97, 3;
	and.b32  	%r99, %r98, 40;
	add.s32 	%r72, %r88, %r99;
	// begin inline asm
	{
.reg .pred                P1;
LAB_WAIT:
mbarrier.try_wait.parity.shared::cta.b64 P1, [%r72], %r73;
@P1                       bra.uni DONE;
bra.uni                   LAB_WAIT;
DONE:
}

	// end inline asm
	ld.shared.u32 	%r100, [%r95];
	add.s32 	%r101, %r100, %r90;
	shl.b64 	%rd91, %rd90, 3;
	and.b64  	%rd92, %rd91, 40;
	add.s64 	%rd78, %rd89, %rd92;
	// begin inline asm
	cvta.to.shared.u64 %rd77, %rd78;
	// end inline asm
	// begin inline asm
	mbarrier.arrive.shared::cta.b64 _, [%rd77];
	// end inline asm
	add.s64 	%rd93, %rd202, 2;
	add.s32 	%r102, %r170, 1;
	and.b32  	%r103, %r79, 98304;
	add.s32 	%r104, %r82, %r103;
	shr.u32 	%r105, %r102, 3;
	and.b32  	%r75, %r105, 1;
	cvt.u32.u64 	%r106, %rd93;
	shl.b32 	%r107, %r106, 3;
	and.b32  	%r108, %r107, 48;
	add.s32 	%r74, %r88, %r108;
	// begin inline asm
	{
.reg .pred                P1;
LAB_WAIT:
mbarrier.try_wait.parity.shared::cta.b64 P1, [%r74], %r75;
@P1                       bra.uni DONE;
bra.uni                   LAB_WAIT;
DONE:
}

	// end inline asm
	ld.shared.u32 	%r109, [%r104];
	add.s32 	%r110, %r109, %r101;
	shl.b64 	%rd94, %rd93, 3;
	and.b64  	%rd95, %rd94, 48;
	add.s64 	%rd81, %rd89, %rd95;
	// begin inline asm
	cvta.to.shared.u64 %rd80, %rd81;
	// end inline asm
	// begin inline asm
	mbarrier.arrive.shared::cta.b64 _, [%rd80];
	// end inline asm
	and.b32  	%r111, %r169, 114688;
	add.s32 	%r112, %r82, %r111;
	shr.u32 	%r113, %r92, 3;
	and.b32  	%r77, %r113, 1;
	add.s32 	%r76, %r72, 16;
	// begin inline asm
	{
.reg .pred                P1;
LAB_WAIT:
mbarrier.try_wait.parity.shared::cta.b64 P1, [%r76], %r77;
@P1                       bra.uni DONE;
bra.uni                   LAB_WAIT;
DONE:
}

	// end inline asm
	ld.shared.u32 	%r114, [%r112];
	add.s32 	%r178, %r114, %r110;
	add.s64 	%rd84, %rd78, 16;
	// begin inline asm
	cvta.to.shared.u64 %rd83, %rd84;
	// end inline asm
	// begin inline asm
	mbarrier.arrive.shared::cta.b64 _, [%rd83];
	// end inline asm
	add.s64 	%rd202, %rd202, 4;
	add.s64 	%rd96, %rd36, %rd202;
	add.s32 	%r170, %r170, 4;
	add.s32 	%r169, %r169, 65536;
	setp.ne.s64 	%p8, %rd96, 0;
	@%p8 bra 	$L__BB39_20;
$L__BB39_21:
	setp.eq.s64 	%p9, %rd204, 0;
	@%p9 bra 	$L__BB39_24;
	cvt.u32.u64 	%r175, %rd203;
	and.b32  	%r115, %r175, 7;
	mul.wide.u32 	%rd97, %r115, 8;
	mov.u32 	%r116, _ZZ13tma_bw_kernelILi8ELi16384EEvPKhPymE7bwd_bar;
	cvt.u64.u32 	%rd98, %r116;
	cvta.shared.u64 	%rd99, %rd98;
	add.s64 	%rd205, %rd99, %rd97;
	cvt.u16.u64 	%rs1, %rd203;
	and.b16  	%rs2, %rs1, 7;
	mul.wide.u16 	%r117, %rs2, 8;
	mov.u32 	%r118, _ZZ13tma_bw_kernelILi8ELi16384EEvPKhPymE7fwd_bar;
	add.s32 	%r176, %r117, %r118;
	shl.b32 	%r174, %r175, 14;
	mov.u32 	%r122, smem;
$L__BB39_23:
	.pragma "nounroll";
	and.b32  	%r121, %r174, 114688;
	add.s32 	%r123, %r122, %r121;
	shr.u32 	%r124, %r175, 3;
	and.b32  	%r120, %r124, 1;
	// begin inline asm
	{
.reg .pred                P1;
LAB_WAIT:
mbarrier.try_wait.parity.shared::cta.b64 P1, [%r176], %r120;
@P1                       bra.uni DONE;
bra.uni                   LAB_WAIT;
DONE:
}

	// end inline asm
	ld.shared.u32 	%r125, [%r123];
	add.s32 	%r178, %r125, %r178;
	// begin inline asm
	cvta.to.shared.u64 %rd100, %rd205;
	// end inline asm
	// begin inline asm
	mbarrier.arrive.shared::cta.b64 _, [%rd100];
	// end inline asm
	add.s64 	%rd205, %rd205, 8;
	add.s32 	%r176, %r176, 8;
	add.s32 	%r175, %r175, 1;
	add.s32 	%r174, %r174, 16384;
	add.s64 	%rd204, %rd204, -1;
	setp.ne.s64 	%p10, %rd204, 0;
	@%p10 bra 	$L__BB39_23;
$L__BB39_24:
	cvt.s64.s32 	%rd206, %r178;
$L__BB39_25:
	cvta.to.global.u64 	%rd103, %rd64;
	shl.b64 	%rd104, %rd26, 3;
	add.s64 	%rd105, %rd103, %rd104;
	st.global.u64 	[%rd105], %rd206;
$L__BB39_26:
	ret;

}
	// .globl	_Z13tma_bw_kernelILi16ELi16384EEvPKhPym
.visible .entry _Z13tma_bw_kernelILi16ELi16384EEvPKhPym(
	.param .u64 .ptr .align 1 _Z13tma_bw_kernelILi16ELi16384EEvPKhPym_param_0,
	.param .u64 .ptr .align 1 _Z13tma_bw_kernelILi16ELi16384EEvPKhPym_param_1,
	.param .u64 _Z13tma_bw_kernelILi16ELi16384EEvPKhPym_param_2
)
{
	.reg .pred 	%p<23>;
	.reg .b16 	%rs<5>;
	.reg .b32 	%r<213>;
	.reg .b64 	%rd<214>;
	// demoted variable
	.shared .align 8 .b8 _ZZ13tma_bw_kernelILi16ELi16384EEvPKhPymE7fwd_bar[128];
	// demoted variable
	.shared .align 8 .b8 _ZZ13tma_bw_kernelILi16ELi16384EEvPKhPymE7bwd_bar[128];
	ld.param.u64 	%rd63, [_Z13tma_bw_kernelILi16ELi16384EEvPKhPym_param_0];
	ld.param.u64 	%rd64, [_Z13tma_bw_kernelILi16ELi16384EEvPKhPym_param_1];
	ld.param.u64 	%rd65, [_Z13tma_bw_kernelILi16ELi16384EEvPKhPym_param_2];
	mov.u32 	%r1, %tid.x;
	setp.ne.s32 	%p1, %r1, 0;
	@%p1 bra 	$L__BB40_2;
	mov.u32 	%r28, _ZZ13tma_bw_kernelILi16ELi16384EEvPKhPymE7fwd_bar;
	mov.b32 	%r91, 1;
	// begin inline asm
	mbarrier.init.shared::cta.b64 [%r28], %r91;

	// end inline asm
	mov.u32 	%r30, _ZZ13tma_bw_kernelILi16ELi16384EEvPKhPymE7bwd_bar;
	// begin inline asm
	mbarrier.init.shared::cta.b64 [%r30], %r91;

	// end inline asm
	add.s32 	%r32, %r28, 8;
	// begin inline asm
	mbarrier.init.shared::cta.b64 [%r32], %r91;

	// end inline asm
	add.s32 	%r34, %r30, 8;
	// begin inline asm
	mbarrier.init.shared::cta.b64 [%r34], %r91;

	// end inline asm
	add.s32 	%r36, %r28, 16;
	// begin inline asm
	mbarrier.init.shared::cta.b64 [%r36], %r91;

	// end inline asm
	add.s32 	%r38, %r30, 16;
	// begin inline asm
	mbarrier.init.shared::cta.b64 [%r38], %r91;

	// end inline asm
	add.s32 	%r40, %r28, 24;
	// begin inline asm
	mbarrier.init.shared::cta.b64 [%r40], %r91;

	// end inline asm
	add.s32 	%r42, %r30, 24;
	// begin inline asm
	mbarrier.init.shared::cta.b64 [%r42], %r91;

	// end inline asm
	add.s32 	%r44, %r28, 32;
	// begin inline asm
	mbarrier.init.shared::cta.b64 [%r44], %r91;

	// end inline asm
	add.s32 	%r46, %r30, 32;
	// begin inline asm
	mbarrier.init.shared::cta.b64 [%r46], %r91;

	// end inline asm
	add.s32 	%r48, %r28, 40;
	// begin inline asm
	mbarrier.init.shared::cta.b64 [%r48], %r91;

	// end inline asm
	add.s32 	%r50, %r30, 40;
	// begin inline asm
	mbarrier.init.shared::cta.b64 [%r50], %r91;

	// end inline asm
	add.s32 	%r52, %r28, 48;
	// begin inline asm
	mbarrier.init.shared::cta.b64 [%r52], %r91;

	// end inline asm
	add.s32 	%r54, %r30, 48;
	// begin inline asm
	mbarrier.init.shared::cta.b64 [%r54], %r91;

	// end inline asm
	add.s32 	%r56, %r28, 56;
	// begin inline asm
	mbarrier.init.shared::cta.b64 [%r56], %r91;

	// end inline asm
	add.s32 	%r58, %r30, 56;
	// begin inline asm
	mbarrier.init.shared::cta.b64 [%r58], %r91;

	// end inline asm
	add.s32 	%r60, %r28, 64;
	// begin inline asm
	mbarrier.init.shared::cta.b64 [%r60], %r91;

	// end inline asm
	add.s32 	%r62, %r30, 64;
	// begin inline asm
	mbarrier.init.shared::cta.b64 [%r62], %r91;

	// end inline asm
	add.s32 	%r64, %r28, 72;
	// begin inline asm
	mbarrier.init.shared::cta.b64 [%r64], %r91;

	// end inline asm
	add.s32 	%r66, %r30, 72;
	// begin inline asm
	mbarrier.init.shared::cta.b64 [%r66], %r91;

	// end inline asm
	add.s32 	%r68, %r28, 80;
	// begin inline asm
	mbarrier.init.shared::cta.b64 [%r68], %r91;

	// end inline asm
	add.s32 	%r70, %r30, 80;
	// begin inline asm
	mbarrier.init.shared::cta.b64 [%r70], %r91;

	// end inline asm
	add.s32 	%r72, %r28, 88;
	// begin inline asm
	mbarrier.init.shared::cta.b64 [%r72], %r91;

	// end inline asm
	add.s32 	%r74, %r30, 88;
	// begin inline asm
	mbarrier.init.shared::cta.b64 [%r74], %r91;

	// end inline asm
	add.s32 	%r76, %r28, 96;
	// begin inline asm
	mbarrier.init.shared::cta.b64 [%r76], %r91;

	// end inline asm
	add.s32 	%r78, %r30, 96;
	// begin inline asm
	mbarrier.init.shared::cta.b64 [%r78], %r91;

	// end inline asm
	add.s32 	%r80, %r28, 104;
	// begin inline asm
	mbarrier.init.shared::cta.b64 [%r80], %r91;

	// end inline asm
	add.s32 	%r82, %r30, 104;
	// begin inline asm
	mbarrier.init.shared::cta.b64 [%r82], %r91;

	// end inline asm
	add.s32 	%r84, %r28, 112;
	// begin inline asm
	mbarrier.init.shared::cta.b64 [%r84], %r91;

	// end inline asm
	add.s32 	%r86, %r30, 112;
	// begin inline asm
	mbarrier.init.shared::cta.b64 [%r86], %r91;

	// end inline asm
	add.s32 	%r88, %r28, 120;
	// begin inline asm
	mbarrier.init.shared::cta.b64 [%r88], %r91;

	// end inline asm
	add.s32 	%r90, %r30, 120;
	// begin inline asm
	mbarrier.init.shared::cta.b64 [%r90], %r91;

	// end inline asm
$L__BB40_2:
	setp.ne.s32 	%p2, %r1, 0;
	bar.sync 	0;
	shr.u64 	%rd1, %rd65, 14;
	@%p2 bra 	$L__BB40_13;
	mov.u32 	%r158, %ctaid.x;
	cvt.u64.u32 	%rd208, %r158;
	setp.le.u64 	%p11, %rd1, %rd208;
	@%p11 bra 	$L__BB40_26;
	mov.u32 	%r159, %nctaid.x;
	cvt.u64.u32 	%rd3, %r159;
	add.s64 	%rd4, %rd208, %rd3;
	max.u64 	%rd106, %rd1, %rd4;
	setp.lt.u64 	%p12, %rd4, %rd1;
	selp.u64 	%rd5, 1, 0, %p12;
	add.s64 	%rd107, %rd4, %rd5;
	sub.s64 	%rd6, %rd106, %rd107;
	and.b64  	%rd108, %rd6, -4294967296;
	setp.ne.s64 	%p13, %rd108, 0;
	@%p13 bra 	$L__BB40_6;
	cvt.u32.u64 	%r160, %rd3;
	cvt.u32.u64 	%r161, %rd6;
	div.u32 	%r162, %r161, %r160;
	cvt.u64.u32 	%rd196, %r162;
	bra.uni 	$L__BB40_7;
$L__BB40_6:
	div.u64 	%rd196, %rd6, %rd3;
$L__BB40_7:
	add.s64 	%rd110, %rd196, %rd5;
	add.s64 	%rd10, %rd110, 1;
	and.b64  	%rd209, %rd10, 3;
	setp.lt.u64 	%p14, %rd110, 3;
	mov.b64 	%rd213, 0;
	@%p14 bra 	$L__BB40_10;
	and.b64  	%rd213, %rd10, -4;
	neg.s64 	%rd13, %rd213;
	shl.b64 	%rd113, %rd3, 15;
	shl.b64 	%rd14, %rd208, 14;
	add.s64 	%rd15, %rd113, %rd14;
	mad.lo.s64 	%rd16, %rd3, 49152, %rd14;
	shl.b64 	%rd17, %rd4, 14;
	mov.b64 	%rd199, 0;
	mov.b64 	%rd198, 49152;
	mov.u32 	%r179, smem;
	mov.u32 	%r183, _ZZ13tma_bw_kernelILi16ELi16384EEvPKhPymE7bwd_bar;
	mov.u32 	%r184, _ZZ13tma_bw_kernelILi16ELi16384EEvPKhPymE7fwd_bar;
	mov.u64 	%rd197, %rd63;
$L__BB40_9:
	add.s64 	%rd150, %rd198, -49152;
	and.b64  	%rd151, %rd150, 196608;
	cvt.u64.u32 	%rd152, %r179;
	cvta.shared.u64 	%rd153, %rd152;
	add.s64 	%rd115, %rd153, %rd151;
	add.s64 	%rd117, %rd197, %rd14;
	and.b64  	%rd154, %rd199, 16;
	setp.eq.s64 	%p15, %rd154, 0;
	selp.u32 	%r164, 1, 0, %p15;
	cvt.u32.u64 	%r180, %rd199;
	shl.b32 	%r181, %r180, 3;
	and.b32  	%r182, %r181, 96;
	add.s32 	%r163, %r183, %r182;
	// begin inline asm
	{
.reg .pred                P1;
LAB_WAIT:
mbarrier.try_wait.parity.shared::cta.b64 P1, [%r163], %r164;
@P1                       bra.uni DONE;
bra.uni                   LAB_WAIT;
DONE:
}

	// end inline asm
	shl.b64 	%rd155, %rd199, 3;
	and.b64  	%rd156, %rd155, 96;
	cvt.u64.u32 	%rd157, %r184;
	cvta.shared.u64 	%rd158, %rd157;
	add.s64 	%rd119, %rd158, %rd156;
	add.s32 	%r165, %r184, %r182;
	mov.b32 	%r178, 16384;
	// begin inline asm
	mbarrier.arrive.expect_tx.shared::cta.b64 _, [%r165], %r178;

	// end inline asm
	// begin inline asm
	cvta.to.shared.u64 %rd114, %rd115;
	// end inline asm
	// begin inline asm
	cvta.to.global.u64 %rd116, %rd117;
	// end inline asm
	// begin inline asm
	cvta.to.shared.u64 %rd118, %rd119;
	// end inline asm
	// begin inline asm
	cp.async.bulk.shared::cta.global.mbarrier::complete_tx::bytes [%rd114], [%rd116], 16384, [%rd118];
	// end inline asm
	add.s64 	%rd159, %rd208, %rd3;
	add.s64 	%rd160, %rd199, 1;
	add.s64 	%rd161, %rd198, -32768;
	and.b64  	%rd162, %rd161, 212992;
	add.s64 	%rd124, %rd153, %rd162;
	add.s64 	%rd126, %rd197, %rd17;
	and.b64  	%rd163, %rd160, 16;
	setp.eq.s64 	%p16, %rd163, 0;
	selp.u32 	%r168, 1, 0, %p16;
	cvt.u32.u64 	%r185, %rd160;
	shl.b32 	%r186, %r185, 3;
	and.b32  	%r187, %r186, 104;
	add.s32 	%r167, %r183, %r187;
	// begin inline asm
	{
.reg .pred                P1;
LAB_WAIT:
mbarrier.try_wait.parity.shared::cta.b64 P1, [%r167], %r168;
@P1                       bra.uni DONE;
bra.uni                   LAB_WAIT;
DONE:
}

	// end inline asm
	shl.b64 	%rd164, %rd160, 3;
	and.b64  	%rd165, %rd164, 104;
	add.s64 	%rd128, %rd158, %rd165;
	add.s32 	%r169, %r184, %r187;
	// begin inline asm
	mbarrier.arrive.expect_tx.shared::cta.b64 _, [%r169], %r178;

	// end inline asm
	// begin inline asm
	cvta.to.shared.u64 %rd123, %rd124;
	// end inline asm
	// begin inline asm
	cvta.to.global.u64 %rd125, %rd126;
	// end inline asm
	// begin inline asm
	cvta.to.shared.u64 %rd127, %rd128;
	// end inline asm
	// begin inline asm
	cp.async.bulk.shared::cta.global.mbarrier::complete_tx::bytes [%rd123], [%rd125], 16384, [%rd127];
	// end inline asm
	add.s64 	%rd166, %rd159, %rd3;
	add.s64 	%rd167, %rd199, 2;
	add.s64 	%rd168, %rd198, -16384;
	and.b64  	%rd169, %rd168, 229376;
	add.s64 	%rd133, %rd153, %rd169;
	add.s64 	%rd135, %rd197, %rd15;
	and.b64  	%rd170, %rd167, 16;
	setp.eq.s64 	%p17, %rd170, 0;
	selp.u32 	%r172, 1, 0, %p17;
	cvt.u32.u64 	%r188, %rd167;
	shl.b32 	%r189, %r188, 3;
	and.b32  	%r190, %r189, 112;
	add.s32 	%r171, %r183, %r190;
	// begin inline asm
	{
.reg .pred                P1;
LAB_WAIT:
mbarrier.try_wait.parity.shared::cta.b64 P1, [%r171], %r172;
@P1                       bra.uni DONE;
bra.uni                   LAB_WAIT;
DONE:
}

	// end inline asm
	shl.b64 	%rd171, %rd167, 3;
	and.b64  	%rd172, %rd171, 112;
	add.s64 	%rd137, %rd158, %rd172;
	add.s32 	%r173, %r184, %r190;
	// begin inline asm
	mbarrier.arrive.expect_tx.shared::cta.b64 _, [%r173], %r178;

	// end inline asm
	// begin inline asm
	cvta.to.shared.u64 %rd132, %rd133;
	// end inline asm
	// begin inline asm
	cvta.to.global.u64 %rd134, %rd135;
	// end inline asm
	// begin inline asm
	cvta.to.shared.u64 %rd136, %rd137;
	// end inline asm
	// begin inline asm
	cp.async.bulk.shared::cta.global.mbarrier::complete_tx::bytes [%rd132], [%rd134], 16384, [%rd136];
	// end inline asm
	add.s64 	%rd173, %rd166, %rd3;
	add.s64 	%rd174, %rd199, 3;
	and.b64  	%rd175, %rd198, 245760;
	add.s64 	%rd142, %rd153, %rd175;
	add.s64 	%rd144, %rd197, %rd16;
	and.b64  	%rd176, %rd174, 16;
	setp.eq.s64 	%p18, %rd176, 0;
	selp.u32 	%r176, 1, 0, %p18;
	add.s32 	%r175, %r167, 16;
	// begin inline asm
	{
.reg .pred                P1;
LAB_WAIT:
mbarrier.try_wait.parity.shared::cta.b64 P1, [%r175], %r176;
@P1                       bra.uni DONE;
bra.uni                   LAB_WAIT;
DONE:
}

	// end inline asm
	add.s64 	%rd146, %rd128, 16;
	add.s32 	%r177, %r169, 16;
	// begin inline asm
	mbarrier.arrive.expect_tx.shared::cta.b64 _, [%r177], %r178;

	// end inline asm
	// begin inline asm
	cvta.to.shared.u64 %rd141, %rd142;
	// end inline asm
	// begin inline asm
	cvta.to.global.u64 %rd143, %rd144;
	// end inline asm
	// begin inline asm
	cvta.to.shared.u64 %rd145, %rd146;
	// end inline asm
	// begin inline asm
	cp.async.bulk.shared::cta.global.mbarrier::complete_tx::bytes [%rd141], [%rd143], 16384, [%rd145];
	// end inline asm
	add.s64 	%rd208, %rd173, %rd3;
	add.s64 	%rd199, %rd199, 4;
	add.s64 	%rd177, %rd13, %rd199;
	add.s64 	%rd198, %rd198, 65536;
	shl.b64 	%rd178, %rd3, 16;
	add.s64 	%rd197, %rd197, %rd178;
	setp.eq.s64 	%p19, %rd177, 0;
	@%p19 bra 	$L__BB40_10;
	bra.uni 	$L__BB40_9;
$L__BB40_10:
	setp.eq.s64 	%p20, %rd209, 0;
	@%p20 bra 	$L__BB40_26;
	cvt.u32.u64 	%r191, %rd213;
	and.b32  	%r192, %r191, 15;
	mul.wide.u32 	%rd179, %r192, 8;
	mov.u32 	%r193, _ZZ13tma_bw_kernelILi16ELi16384EEvPKhPymE7fwd_bar;
	cvt.u64.u32 	%rd180, %r193;
	cvta.shared.u64 	%rd181, %rd180;
	add.s64 	%rd212, %rd181, %rd179;
	cvt.u16.u64 	%rs3, %rd213;
	and.b16  	%rs4, %rs3, 15;
	mul.wide.u16 	%r194, %rs4, 8;
	add.s32 	%r212, %r194, %r193;
	mov.u32 	%r195, _ZZ13tma_bw_kernelILi16ELi16384EEvPKhPymE7bwd_bar;
	add.s32 	%r211, %r194, %r195;
	shl.b64 	%rd211, %rd213, 14;
	shl.b64 	%rd182, %rd208, 14;
	add.s64 	%rd210, %rd63, %rd182;
	shl.b64 	%rd52, %rd3, 14;
	mov.u32 	%r200, smem;
$L__BB40_12:
	.pragma "nounroll";
	and.b64  	%rd192, %rd211, 245760;
	cvt.u64.u32 	%rd193, %r200;
	cvta.shared.u64 	%rd194, %rd193;
	add.s64 	%rd184, %rd194, %rd192;
	and.b64  	%rd195, %rd213, 16;
	setp.eq.s64 	%p21, %rd195, 0;
	selp.u32 	%r197, 1, 0, %p21;
	// begin inline asm
	{
.reg .pred                P1;
LAB_WAIT:
mbarrier.try_wait.parity.shared::cta.b64 P1, [%r211], %r197;
@P1                       bra.uni DONE;
bra.uni                   LAB_WAIT;
DONE:
}

	// end inline asm
	mov.b32 	%r199, 16384;
	// begin inline asm
	mbarrier.arrive.expect_tx.shared::cta.b64 _, [%r212], %r199;

	// end inline asm
	// begin inline asm
	cvta.to.shared.u64 %rd183, %rd184;
	// end inline asm
	// begin inline asm
	cvta.to.global.u64 %rd185, %rd210;
	// end inline asm
	// begin inline asm
	cvta.to.shared.u64 %rd187, %rd212;
	// end inline asm
	// begin inline asm
	cp.async.bulk.shared::cta.global.mbarrier::complete_tx::bytes [%rd183], [%rd185], 16384, [%rd187];
	// end inline asm
	add.s64 	%rd213, %rd213, 1;
	add.s64 	%rd212, %rd212, 8;
	add.s32 	%r212, %r212, 8;
	add.s32 	%r211, %r211, 8;
	add.s64 	%rd211, %rd211, 16384;
	add.s64 	%rd210, %rd210, %rd52;
	add.s64 	%rd209, %rd209, -1;
	setp.ne.s64 	%p22, %rd209, 0;
	@%p22 bra 	$L__BB40_12;
	bra.uni 	$L__BB40_26;
$L__BB40_13:
	setp.ne.s32 	%p3, %r1, 32;
	@%p3 bra 	$L__BB40_26;
	mov.u32 	%r92, %ctaid.x;
	cvt.u64.u32 	%rd26, %r92;
	setp.le.u64 	%p4, %rd1, %rd26;
	mov.b64 	%rd206, 0;
	@%p4 bra 	$L__BB40_25;
	mov.u32 	%r93, %nctaid.x;
	cvt.u64.u32 	%rd27, %r93;
	add.s64 	%rd67, %rd26, %rd27;
	max.u64 	%rd68, %rd1, %rd67;
	setp.lt.u64 	%p5, %rd67, %rd1;
	selp.u64 	%rd28, 1, 0, %p5;
	add.s64 	%rd69, %rd67, %rd28;
	sub.s64 	%rd29, %rd68, %rd69;
	and.b64  	%rd70, %rd29, -4294967296;
	setp.ne.s64 	%p6, %rd70, 0;
	@%p6 bra 	$L__BB40_17;
	cvt.u32.u64 	%r94, %rd27;
	cvt.u32.u64 	%r95, %rd29;
	div.u32 	%r96, %r95, %r94;
	cvt.u64.u32 	%rd201, %r96;
	bra.uni 	$L__BB40_18;
$L__BB40_17:
	div.u64 	%rd201, %rd29, %rd27;
$L__BB40_18:
	add.s64 	%rd72, %rd201, %rd28;
	add.s64 	%rd33, %rd72, 1;
	and.b64  	%rd204, %rd33, 3;
	setp.lt.u64 	%p7, %rd72, 3;
	mov.b32 	%r210, 0;
	mov.b64 	%rd203, 0;
	@%p7 bra 	$L__BB40_21;
	and.b64  	%rd203, %rd33, -4;
	neg.s64 	%rd36, %rd203;
	mov.b32 	%r210, 0;
	mov.b64 	%rd202, 0;
	mov.b32 	%r202, 1;
	mov.b32 	%r201, 49152;
	mov.u32 	%r114, smem;
	mov.u32 	%r120, _ZZ13tma_bw_kernelILi16ELi16384EEvPKhPymE7fwd_bar;
$L__BB40_20:
	add.s32 	%r110, %r202, -1;
	add.s32 	%r111, %r201, -16384;
	add.s32 	%r112, %r201, -49152;
	and.b32  	%r113, %r112, 196608;
	add.s32 	%r115, %r114, %r113;
	shr.u32 	%r116, %r110, 4;
	and.b32  	%r103, %r116, 1;
	cvt.u32.u64 	%r117, %rd202;
	shl.b32 	%r118, %r117, 3;
	and.b32  	%r119, %r118, 96;
	add.s32 	%r102, %r120, %r119;
	// begin inline asm
	{
.reg .pred                P1;
LAB_WAIT:
mbarrier.try_wait.parity.shared::cta.b64 P1, [%r102], %r103;
@P1                       bra.uni DONE;
bra.uni                   LAB_WAIT;
DONE:
}

	// end inline asm
	ld.shared.u32 	%r121, [%r115];
	add.s32 	%r122, %r121, %r210;
	shl.b64 	%rd86, %rd202, 3;
	and.b64  	%rd87, %rd86, 96;
	mov.u32 	%r123, _ZZ13tma_bw_kernelILi16ELi16384EEvPKhPymE7bwd_bar;
	cvt.u64.u32 	%rd88, %r123;
	cvta.shared.u64 	%rd89, %rd88;
	add.s64 	%rd75, %rd89, %rd87;
	// begin inline asm
	cvta.to.shared.u64 %rd74, %rd75;
	// end inline asm
	// begin inline asm
	mbarrier.arrive.shared::cta.b64 _, [%rd74];
	// end inline asm
	add.s64 	%rd90, %rd202, 1;
	add.s32 	%r124, %r202, 2;
	add.s32 	%r125, %r201, -32768;
	and.b32  	%r126, %r125, 212992;
	add.s32 	%r127, %r114, %r126;
	shr.u32 	%r128, %r202, 4;
	and.b32  	%r105, %r128, 1;
	cvt.u32.u64 	%r129, %rd90;
	shl.b32 	%r130, %r129, 3;
	and.b32  	%r131, %r130, 104;
	add.s32 	%r104, %r120, %r131;
	// begin inline asm
	{
.reg .pred                P1;
LAB_WAIT:
mbarrier.try_wait.parity.shared::cta.b64 P1, [%r104], %r105;
@P1                       bra.uni DONE;
bra.uni                   LAB_WAIT;
DONE:
}

	// end inline asm
	ld.shared.u32 	%r132, [%r127];
	add.s32 	%r133, %r132, %r122;
	shl.b64 	%rd91, %rd90, 3;
	and.b64  	%rd92, %rd91, 104;
	add.s64 	%rd78, %rd89, %rd92;
	// begin inline asm
	cvta.to.shared.u64 %rd77, %rd78;
	// end inline asm
	// begin inline asm
	mbarrier.arrive.shared::cta.b64 _, [%rd77];
	// end inline asm
	add.s64 	%rd93, %rd202, 2;
	add.s32 	%r134, %r202, 1;
	and.b32  	%r135, %r111, 229376;
	add.s32 	%r136, %r114, %r135;
	shr.u32 	%r137, %r134, 4;
	and.b32  	%r107, %r137, 1;
	cvt.u32.u64 	%r138, %rd93;
	shl.b32 	%r139, %r138, 3;
	and.b32  	%r140, %r139, 112;
	add.s32 	%r106, %r120, %r140;
	// begin inline asm
	{
.reg .pred                P1;
LAB_WAIT:
mbarrier.try_wait.parity.shared::cta.b64 P1, [%r106], %r107;
@P1                       bra.uni DONE;
bra.uni                   LAB_WAIT;
DONE:
}

	// end inline asm
	ld.shared.u32 	%r141, [%r136];
	add.s32 	%r142, %r141, %r133;
	shl.b64 	%rd94, %rd93, 3;
	and.b64  	%rd95, %rd94, 112;
	add.s64 	%rd81, %rd89, %rd95;
	// begin inline asm
	cvta.to.shared.u64 %rd80, %rd81;
	// end inline asm
	// begin inline asm
	mbarrier.arrive.shared::cta.b64 _, [%rd80];
	// end inline asm
	and.b32  	%r143, %r201, 245760;
	add.s32 	%r144, %r114, %r143;
	shr.u32 	%r145, %r124, 4;
	and.b32  	%r109, %r145, 1;
	add.s32 	%r108, %r104, 16;
	// begin inline asm
	{
.reg .pred                P1;
LAB_WAIT:
mbarrier.try_wait.parity.shared::cta.b64 P1, [%r108], %r109;
@P1                       bra.uni DONE;
bra.uni                   LAB_WAIT;
DONE:
}

	// end inline asm
	ld.shared.u32 	%r146, [%r144];
	add.s32 	%r210, %r146, %r142;
	add.s64 	%rd84, %rd78, 16;
	// begin inline asm
	cvta.to.shared.u64 %rd83, %rd84;
	// end inline asm
	// begin inline asm
	mbarrier.arrive.shared::cta.b64 _, [%rd83];
	// end inline asm
	add.s64 	%rd202, %rd202, 4;
	add.s64 	%rd96, %rd36, %rd202;
	add.s32 	%r202, %r202, 4;
	add.s32 	%r201, %r201, 65536;
	setp.ne.s64 	%p8, %rd96, 0;
	@%p8 bra 	$L__BB40_20;
$L__BB40_21:
	setp.eq.s64 	%p9, %rd204, 0;
	@%p9 bra 	$L__BB40_24;
	cvt.u32.u64 	%r207, %rd203;
	and.b32  	%r147, %r207, 15;
	mul.wide.u32 	%rd97, %r147, 8;
	mov.u32 	%r148, _ZZ13tma_bw_kernelILi16ELi16384EEvPKhPymE7bwd_bar;
	cvt.u64.u32 	%rd98, %r148;
	cvta.shared.u64 	%rd99, %rd98;
	add.s64 	%rd205, %rd99, %rd97;
	cvt.u16.u64 	%rs1, %rd203;
	and.b16  	%rs2, %rs1, 15;
	mul.wide.u16 	%r149, %rs2, 8;
	mov.u32 	%r150, _ZZ13tma_bw_kernelILi16ELi16384EEvPKhPymE7fwd_bar;
	add.s32 	%r208, %r149, %r150;
	shl.b32 	%r206, %r207, 14;
	mov.u32 	%r154, smem;
$L__BB40_23:
	.pragma "nounroll";
	and.b32  	%r153, %r206, 245760;
	add.s32 	%r155, %r154, %r153;
	shr.u32 	%r156, %r207, 4;
	and.b32  	%r152, %r156, 1;
	// begin inline asm
	{
.reg .pred                P1;
LAB_WAIT:
mbarrier.try_wait.parity.shared::cta.b64 P1, [%r208], %r152;
@P1                       bra.uni DONE;
bra.uni                   LAB_WAIT;
DONE:
}

	// end inline asm
	ld.shared.u32 	%r157, [%r155];
	add.s32 	%r210, %r157, %r210;
	// begin inline asm
	cvta.to.shared.u64 %rd100, %rd205;
	// end inline asm
	// begin inline asm
	mbarrier.arrive.shared::cta.b64 _, [%rd100];
	// end inline asm
	add.s64 	%rd205, %rd205, 8;
	add.s32 	%r208, %r208, 8;
	add.s32 	%r207, %r207, 1;
	add.s32 	%r206, %r206, 16384;
	add.s64 	%rd204, %rd204, -1;
	setp.ne.s64 	%p10, %rd204, 0;
	@%p10 bra 	$L__BB40_23;
$L__BB40_24:
	cvt.s64.s32 	%rd206, %r210;
$L__BB40_25:
	cvta.to.global.u64 	%rd103, %rd64;
	shl.b64 	%rd104, %rd26, 3;
	add.s64 	%rd105, %rd103, %rd104;
	st.global.u64 	[%rd105], %rd206;
$L__BB40_26:
	ret;

}
	// .globl	_Z13tma_bw_kernelILi32ELi16384EEvPKhPym
.visible .entry _Z13tma_bw_kernelILi32ELi16384EEvPKhPym(
	.param .u64 .ptr .align 1 _Z13tma_bw_kernelILi32ELi16384EEvPKhPym_param_0,
	.param .u64 .ptr .align 1 _Z13tma_bw_kernelILi32ELi16384EEvPKhPym_param_1,
	.param .u64 _Z13tma_bw_kernelILi32ELi16384EEvPKhPym_param_2
)
{
	.reg .pred 	%p<23>;
	.reg .b16 	%rs<5>;
	.reg .b32 	%r<277>;
	.reg .b64 	%rd<214>;
	// demoted variable
	.shared .align 8 .b8 _ZZ13tma_bw_kernelILi32ELi16384EEvPKhPymE7fwd_bar[256];
	// demoted variable
	.shared .align 8 .b8 _ZZ13tma_bw_kernelILi32ELi16384EEvPKhPymE7bwd_bar[256];
	ld.param.u64 	%rd63, [_Z13tma_bw_kernelILi32ELi16384EEvPKhPym_param_0];
	ld.param.u64 	%rd64, [_Z13tma_bw_kernelILi32ELi16384EEvPKhPym_param_1];
	ld.param.u64 	%rd65, [_Z13tma_bw_kernelILi32ELi16384EEvPKhPym_param_2];
	mov.u32 	%r1, %tid.x;
	setp.ne.s32 	%p1, %r1, 0;
	@%p1 bra 	$L__BB41_2;
	mov.u32 	%r28, _ZZ13tma_bw_kernelILi32ELi16384EEvPKhPymE7fwd_bar;
	mov.b32 	%r155, 1;
	// begin inline asm
	mbarrier.init.shared::cta.b64 [%r28], %r155;

	// end inline asm
	mov.u32 	%r30, _ZZ13tma_bw_kernelILi32ELi16384EEvPKhPymE7bwd_bar;
	// begin inline asm
	mbarrier.init.shared::cta.b64 [%r30], %r155;

	// end inline asm
	add.s32 	%r32, %r28, 8;
	// begin inline asm
	mbarrier.init.shared::cta.b64 [%r32], %r155;

	// end inline asm
	add.s32 	%r34, %r30, 8;
	// begin inline asm
	mbarrier.init.shared::cta.b64 [%r34], %r155;

	// end inline asm
	add.s32 	%r36, %r28, 16;
	// begin inline asm
	mbarrier.init.shared::cta.b64 [%r36], %r155;

	// end inline asm
	add.s32 	%r38, %r30, 16;
	// begin inline asm
	mbarrier.init.shared::cta.b64 [%r38], %r155;

	// end inline asm
	add.s32 	%r40, %r28, 24;
	// begin inline asm
	mbarrier.init.shared::cta.b64 [%r40], %r155;

	// end inline asm
	add.s32 	%r42, %r30, 24;
	// begin inline asm
	mbarrier.init.shared::cta.b64 [%r42], %r155;

	// end inline asm
	add.s32 	%r44, %r28, 32;
	// begin inline asm
	mbarrier.init.shared::cta.b64 [%r44], %r155;

	// end inline asm
	add.s32 	%r46, %r30, 32;
	// begin inline asm
	mbarrier.init.shared::cta.b64 [%r46], %r155;

	// end inline asm
	add.s32 	%r48, %r28, 40;
	// begin inline asm
	mbarrier.init.shared::cta.b64 [%r48], %r155;

	// end inline asm
	add.s32 	%r50, %r30, 40;
	// begin inline asm
	mbarrier.init.shared::cta.b64 [%r50], %r155;

	// end inline asm
	add.s32 	%r52, %r28, 48;
	// begin inline asm
	mbarrier.init.shared::cta.b64 [%r52], %r155;

	// end inline asm
	add.s32 	%r54, %r30, 48;
	// begin inline asm
	mbarrier.init.shared::cta.b64 [%r54], %r155;

	// end inline asm
	add.s32 	%r56, %r28, 56;
	// begin inline asm
	mbarrier.init.shared::cta.b64 [%r56], %r155;

	// end inline asm
	add.s32 	%r58, %r30, 56;
	// begin inline asm
	mbarrier.init.shared::cta.b64 [%r58], %r155;

	// end inline asm
	add.s32 	%r60, %r28, 64;
	// begin inline asm
	mbarrier.init.shared::cta.b64 [%r60], %r155;

	// end inline asm
	add.s32 	%r62, %r30, 64;
	// begin inline asm
	mbarrier.init.shared::cta.b64 [%r62], %r155;

	// end inline asm
	add.s32 	%r64, %r28, 72;
	// begin inline asm
	mbarrier.init.shared::cta.b64 [%r64], %r155;

	// end inline asm
	add.s32 	%r66, %r30, 72;
	// begin inline asm
	mbarrier.init.shared::cta.b64 [%r66], %r155;

	// end inline asm
	add.s32 	%r68, %r28, 80;
	// begin inline asm
	mbarrier.init.shared::cta.b64 [%r68], %r155;

	// end inline asm
	add.s32 	%r70, %r30, 80;
	// begin inline asm
	mbarrier.init.shared::cta.b64 [%r70], %r155;

	// end inline asm
	add.s32 	%r72, %r28, 88;
	// begin inline asm
	mbarrier.init.shared::cta.b64 [%r72], %r155;

	// end inline asm
	add.s32 	%r74, %r30, 88;
	// begin inline asm
	mbarrier.init.shared::cta.b64 [%r74], %r155;

	// end inline asm
	add.s32 	%r76, %r28, 96;
	// begin inline asm
	mbarrier.init.shared::cta.b64 [%r76], %r155;

	// end inline asm
	add.s32 	%r78, %r30, 96;
	// begin inline asm
	mbarrier.init.shared::cta.b64 [%r78], %r155;

	// end inline asm
	add.s32 	%r80, %r28, 104;
	// begin inline asm
	mbarrier.init.shared::cta.b64 [%r80], %r155;

	// end inline asm
	add.s32 	%r82, %r30, 104;
	// begin inline asm
	mbarrier.init.shared::cta.b64 [%r82], %r155;

	// end inline asm
	add.s32 	%r84, %r28, 112;
	// begin inline asm
	mbarrier.init.shared::cta.b64 [%r84], %r155;

	// end inline asm
	add.s32 	%r86, %r30, 112;
	// begin inline asm
	mbarrier.init.shared::cta.b64 [%r86], %r155;

	// end inline asm
	add.s32 	%r88, %r28, 120;
	// begin inline asm
	mbarrier.init.shared::cta.b64 [%r88], %r155;

	// end inline asm
	add.s32 	%r90, %r30, 120;
	// begin inline asm
	mbarrier.init.shared::cta.b64 [%r90], %r155;

	// end inline asm
	add.s32 	%r92, %r28, 128;
	// begin inline asm
	mbarrier.init.shared::cta.b64 [%r92], %r155;

	// end inline asm
	add.s32 	%r94, %r30, 128;
	// begin inline asm
	mbarrier.init.shared::cta.b64 [%r94], %r155;

	// end inline asm
	add.s32 	%r96, %r28, 136;
	// begin inline asm
	mbarrier.init.shared::cta.b64 [%r96], %r155;

	// end inline asm
	add.s32 	%r98, %r30, 136;
	// begin inline asm
	mbarrier.init.shared::cta.b64 [%r98], %r155;

	// end inline asm
	add.s32 	%r100, %r28, 144;
	// begin inline asm
	mbarrier.init.shared::cta.b64 [%r100], %r155;

	// end inline asm
	add.s32 	%r102, %r30, 144;
	// begin inline asm
	mbarrier.init.shared::cta.b64 [%r102], %r155;

	// end inline asm
	add.s32 	%r104, %r28, 152;
	// begin inline asm
	mbarrier.init.shared::cta.b64 [%r104], %r155;

	// end inline asm
	add.s32 	%r106, %r30, 152;
	// begin inline asm
	mbarrier.init.shared::cta.b64 [%r106], %r155;

	// end inline asm
	add.s32 	%r108, %r28, 160;
	// begin inline asm
	mbarrier.init.shared::cta.b64 [%r108], %r155;

	// end inline asm
	add.s32 	%r110, %r30, 160;
	// begin inline asm
	mbarrier.init.shared::cta.b64 [%r110], %r155;

	// end inline asm
	add.s32 	%r112, %r28, 168;
	// begin inline asm
	mbarrier.init.shared::cta.b64 [%r112], %r155;

	// end inline asm
	add.s32 	%r114, %r30, 168;
	// begin inline asm
	mbarrier.init.shared::cta.b64 [%r114], %r155;

	// end inline asm
	add.s32 	%r116, %r28, 176;
	// begin inline asm
	mbarrier.init.shared::cta.b64 [%r116], %r155;

	// end inline asm
	add.s32 	%r118, %r30, 176;
	// begin inline asm
	mbarrier.init.shared::cta.b64 [%r118], %r155;

	// end inline asm
	add.s32 	%r120, %r28, 184;
	// begin inline asm
	mbarrier.init.shared::cta.b64 [%r120], %r155;

	// end inline asm
	add.s32 	%r122, %r30, 184;
	// begin inline asm
	mbarrier.init.shared::cta.b64 [%r122], %r155;

	// end inline asm
	add.s32 	%r124, %r28, 192;
	// begin inline asm
	mbarrier.init.shared::cta.b64 [%r124], %r155;

	// end inline asm
	add.s32 	%r126, %r30, 192;
	// begin inline asm
	mbarrier.init.shared::cta.b64 [%r126], %r155;

	// end inline asm
	add.s32 	%r128, %r28, 200;
	// begin inline asm
	mbarrier.init.shared::cta.b64 [%r128], %r155;

	// end inline asm
	add.s32 	%r130, %r30, 200;
	// begin inline asm
	mbarrier.init.shared::cta.b64 [%r130], %r155;

	// end inline asm
	add.s32 	%r132, %r28, 208;
	// begin inline asm
	mbarrier.init.shared::cta.b64 [%r132], %r155;

	// end inline asm
	add.s32 	%r134, %r30, 208;
	// begin inline asm
	mbarrier.init.shared::cta.b64 [%r134], %r155;

	// end inline asm
	add.s32 	%r136, %r28, 216;
	// begin inline asm
	mbarrier.init.shared::cta.b64 [%r136], %r155;

	// end inline asm
	add.s32 	%r138, %r30, 216;
	// begin inline asm
	mbarrier.init.shared::cta.b64 [%r138], %r155;

	// end inline asm
	add.s32 	%r140, %r28, 224;
	// begin inline asm
	mbarrier.init.shared::cta.b64 [%r140], %r155;

	// end inline asm
	add.s32 	%r142, %r30, 224;
	// begin inline asm
	mbarrier.init.shared::cta.b64 [%r142], %r155;

	// end inline asm
	add.s32 	%r144, %r28, 232;
	// begin inline asm
	mbarrier.init.shared::cta.b64 [%r144], %r155;

	// end inline asm
	add.s32 	%r146, %r30, 232;
	// begin inline asm
	mbarrier.init.shared::cta.b64 [%r146], %r155;

	// end inline asm
	add.s32 	%r148, %r28, 240;
	// begin inline asm
	mbarrier.init.shared::cta.b64 [%r148], %r155;

	// end inline asm
	add.s32 	%r150, %r30, 240;
	// begin inline asm
	mbarrier.init.shared::cta.b64 [%r150], %r155;

	// end inline asm
	add.s32 	%r152, %r28, 248;
	// begin inline asm
	mbarrier.init.shared::cta.b64 [%r152], %r155;

	// end inline asm
	add.s32 	%r154, %r30, 248;
	// begin inline asm
	mbarrier.init.shared::cta.b64 [%r154], %r155;

	// end inline asm
$L__BB41_2:
	setp.ne.s32 	%p2, %r1, 0;
	bar.sync 	0;
	shr.u64 	%rd1, %rd65, 14;
	@%p2 bra 	$L__BB41_13;
	mov.u32 	%r222, %ctaid.x;
	cvt.u64.u32 	%rd208, %r222;
	setp.le.u64 	%p11, %rd1, %rd208;
	@%p11 bra 	$L__BB41_26;
	mov.u32 	%r223, %nctaid.x;
	cvt.u64.u32 	%rd3, %r223;
	add.s64 	%rd4, %rd208, %rd3;
	max.u64 	%rd106, %rd1, %rd4;
	setp.lt.u64 	%p12, %rd4, %rd1;
	selp.u64 	%rd5, 1, 0, %p12;
	add.s64 	%rd107, %rd4, %rd5;
	sub.s64 	%rd6, %rd106, %rd107;
	and.b64  	%rd108, %rd6, -4294967296;
	setp.ne.s64 	%p13, %rd108, 0;
	@%p13 bra 	$L__BB41_6;
	cvt.u32.u64 	%r224, %rd3;
	cvt.u32.u64 	%r225, %rd6;
	div.u32 	%r226, %r225, %r224;
	cvt.u64.u32 	%rd196, %r226;
	bra.uni 	$L__BB41_7;
$L__BB41_6:
	div.u64 	%rd196, %rd6, %rd3;
$L__BB41_7:
	add.s64 	%rd110, %rd196, %rd5;
	add.s64 	%rd10, %rd110, 1;
	and.b64  	%rd209, %rd10, 3;
	setp.lt.u64 	%p14, %rd110, 3;
	mov.b64 	%rd213, 0;
	@%p14 bra 	$L__BB41_10;
	and.b64  	%rd213, %rd10, -4;
	neg.s64 	%rd13, %rd213;
	shl.b64 	%rd113, %rd3, 15;
	shl.b64 	%rd14, %rd208, 14;
	add.s64 	%rd15, %rd113, %rd14;
	mad.lo.s64 	%rd16, %rd3, 49152, %rd14;
	shl.b64 	%rd17, %rd4, 14;
	mov.b64 	%rd199, 0;
	mov.b64 	%rd198, 49152;
	mov.u32 	%r243, smem;
	mov.u32 	%r247, _ZZ13tma_bw_kernelILi32ELi16384EEvPKhPymE7bwd_bar;
	mov.u32 	%r248, _ZZ13tma_bw_kernelILi32ELi16384EEvPKhPymE7fwd_bar;
	mov.u64 	%rd197, %rd63;
$L__BB41_9:
	add.s64 	%rd150, %rd198, -49152;
	and.b64  	%rd151, %rd150, 458752;
	cvt.u64.u32 	%rd152, %r243;
	cvta.shared.u64 	%rd153, %rd152;
	add.s64 	%rd115, %rd153, %rd151;
	add.s64 	%rd117, %rd197, %rd14;
	and.b64  	%rd154, %rd199, 32;
	setp.eq.s64 	%p15, %rd154, 0;
	selp.u32 	%r228, 1, 0, %p15;
	cvt.u32.u64 	%r244, %rd199;
	shl.b32 	%r245, %r244, 3;
	and.b32  	%r246, %r245, 224;
	add.s32 	%r227, %r247, %r246;
	// begin inline asm
	{
.reg .pred                P1;
LAB_WAIT:
mbarrier.try_wait.parity.shared::cta.b64 P1, [%r227], %r228;
@P1                       bra.uni DONE;
bra.uni                   LAB_WAIT;
DONE:
}

	// end inline asm
	shl.b64 	%rd155, %rd199, 3;
	and.b64  	%rd156, %rd155, 224;
	cvt.u64.u32 	%rd157, %r248;
	cvta.shared.u64 	%rd158, %rd157;
	add.s64 	%rd119, %rd158, %rd156;
	add.s32 	%r229, %r248, %r246;
	mov.b32 	%r242, 16384;
	// begin inline asm
	mbarrier.arrive.expect_tx.shared::cta.b64 _, [%r229], %r242;

	// end inline asm
	// begin inline asm
	cvta.to.shared.u64 %rd114, %rd115;
	// end inline asm
	// begin inline asm
	cvta.to.global.u64 %rd116, %rd117;
	// end inline asm
	// begin inline asm
	cvta.to.shared.u64 %rd118, %rd119;
	// end inline asm
	// begin inline asm
	cp.async.bulk.shared::cta.global.mbarrier::complete_tx::bytes [%rd114], [%rd116], 16384, [%rd118];
	// end inline asm
	add.s64 	%rd159, %rd208, %rd3;
	add.s64 	%rd160, %rd199, 1;
	add.s64 	%rd161, %rd198, -32768;
	and.b64  	%rd162, %rd161, 475136;
	add.s64 	%rd124, %rd153, %rd162;
	add.s64 	%rd126, %rd197, %rd17;
	and.b64  	%rd163, %rd160, 32;
	setp.eq.s64 	%p16, %rd163, 0;
	selp.u32 	%r232, 1, 0, %p16;
	cvt.u32.u64 	%r249, %rd160;
	shl.b32 	%r250, %r249, 3;
	and.b32  	%r251, %r250, 232;
	add.s32 	%r231, %r247, %r251;
	// begin inline asm
	{
.reg .pred                P1;
LAB_WAIT:
mbarrier.try_wait.parity.shared::cta.b64 P1, [%r231], %r232;
@P1                       bra.uni DONE;
bra.uni                   LAB_WAIT;
DONE:
}

	// end inline asm
	shl.b64 	%rd164, %rd160, 3;
	and.b64  	%rd165, %rd164, 232;
	add.s64 	%rd128, %rd158, %rd165;
	add.s32 	%r233, %r248, %r251;
	// begin inline asm
	mbarrier.arrive.expect_tx.shared::cta.b64 _, [%r233], %r242;

	// end inline asm
	// begin inline asm
	cvta.to.shared.u64 %rd123, %rd124;
	// end inline asm
	// begin inline asm
	cvta.to.global.u64 %rd125, %rd126;
	// end inline asm
	// begin inline asm
	cvta.to.shared.u64 %rd127, %rd128;
	// end inline asm
	// begin inline asm
	cp.async.bulk.shared::cta.global.mbarrier::complete_tx::bytes [%rd123], [%rd125], 16384, [%rd127];
	// end inline asm
	add.s64 	%rd166, %rd159, %rd3;
	add.s64 	%rd167, %rd199, 2;
	add.s64 	%rd168, %rd198, -16384;
	and.b64  	%rd169, %rd168, 491520;
	add.s64 	%rd133, %rd153, %rd169;
	add.s64 	%rd135, %rd197, %rd15;
	and.b64  	%rd170, %rd167, 32;
	setp.eq.s64 	%p17, %rd170, 0;
	selp.u32 	%r236, 1, 0, %p17;
	cvt.u32.u64 	%r252, %rd167;
	shl.b32 	%r253, %r252, 3;
	and.b32  	%r254, %r253, 240;
	add.s32 	%r235, %r247, %r254;
	// begin inline asm
	{
.reg .pred                P1;
LAB_WAIT:
mbarrier.try_wait.parity.shared::cta.b64 P1, [%r235], %r236;
@P1                       bra.uni DONE;
bra.uni                   LAB_WAIT;
DONE:
}

	// end inline asm
	shl.b64 	%rd171, %rd167, 3;
	and.b64  	%rd172, %rd171, 240;
	add.s64 	%rd137, %rd158, %rd172;
	add.s32 	%r237, %r248, %r254;
	// begin inline asm
	mbarrier.arrive.expect_tx.shared::cta.b64 _, [%r237], %r242;

	// end inline asm
	// begin inline asm
	cvta.to.shared.u64 %rd132, %rd133;
	// end inline asm
	// begin inline asm
	cvta.to.global.u64 %rd134, %rd135;
	// end inline asm
	// begin inline asm
	cvta.to.shared.u64 %rd136, %rd137;
	// end inline asm
	// begin inline asm
	cp.async.bulk.shared::cta.global.mbarrier::complete_tx::bytes [%rd132], [%rd134], 16384, [%rd136];
	// end inline asm
	add.s64 	%rd173, %rd166, %rd3;
	add.s64 	%rd174, %rd199, 3;
	and.b64  	%rd175, %rd198, 507904;
	add.s64 	%rd142, %rd153, %rd175;
	add.s64 	%rd144, %rd197, %rd16;
	and.b64  	%rd176, %rd174, 32;
	setp.eq.s64 	%p18, %rd176, 0;
	selp.u32 	%r240, 1, 0, %p18;
	add.s32 	%r239, %r231, 16;
	// begin inline asm
	{
.reg .pred                P1;
LAB_WAIT:
mbarrier.try_wait.parity.shared::cta.b64 P1, [%r239], %r240;
@P1                       bra.uni DONE;
bra.uni                   LAB_WAIT;
DONE:
}

	// end inline asm
	add.s64 	%rd146, %rd128, 16;
	add.s32 	%r241, %r233, 16;
	// begin inline asm
	mbarrier.arrive.expect_tx.shared::cta.b64 _, [%r241], %r242;

	// end inline asm
	// begin inline asm
	cvta.to.shared.u64 %rd141, %rd142;
	// end inline asm
	// begin inline asm
	cvta.to.global.u64 %rd143, %rd144;
	// end inline asm
	// begin inline asm
	cvta.to.shared.u64 %rd145, %rd146;
	// end inline asm
	// begin inline asm
	cp.async.bulk.shared::cta.global.mbarrier::complete_tx::bytes [%rd141], [%rd143], 16384, [%rd145];
	// end inline asm
	add.s64 	%rd208, %rd173, %rd3;
	add.s64 	%rd199, %rd199, 4;
	add.s64 	%rd177, %rd13, %rd199;
	add.s64 	%rd198, %rd198, 65536;
	shl.b64 	%rd178, %rd3, 16;
	add.s64 	%rd197, %rd197, %rd178;
	setp.eq.s64 	%p19, %rd177, 0;
	@%p19 bra 	$L__BB41_10;
	bra.uni 	$L__BB41_9;
$L__BB41_10:
	setp.eq.s64 	%p20, %rd209, 0;
	@%p20 bra 	$L__BB41_26;
	cvt.u32.u64 	%r255, %rd213;
	and.b32  	%r256, %r255, 31;
	mul.wide.u32 	%rd179, %r256, 8;
	mov.u32 	%r257, _ZZ13tma_bw_kernelILi32ELi16384EEvPKhPymE7fwd_bar;
	cvt.u64.u32 	%rd180, %r257;
	cvta.shared.u64 	%rd181, %rd180;
	add.s64 	%rd212, %rd181, %rd179;
	cvt.u16.u64 	%rs3, %rd213;
	and.b16  	%rs4, %rs3, 31;
	mul.wide.u16 	%r258, %rs4, 8;
	add.s32 	%r276, %r258, %r257;
	mov.u32 	%r259, _ZZ13tma_bw_kernelILi32ELi16384EEvPKhPymE7bwd_bar;
	add.s32 	%r275, %r258, %r259;
	shl.b64 	%rd211, %rd213, 14;
	shl.b64 	%rd182, %rd208, 14;
	add.s64 	%rd210, %rd63, %rd182;
	shl.b64 	%rd52, %rd3, 14;
	mov.u32 	%r264, smem;
$L__BB41_12:
	.pragma "nounroll";
	and.b64  	%rd192, %rd211, 507904;
	cvt.u64.u32 	%rd193, %r264;
	cvta.shared.u64 	%rd194, %rd193;
	add.s64 	%rd184, %rd194, %rd192;
	and.b64  	%rd195, %rd213, 32;
	setp.eq.s64 	%p21, %rd195, 0;
	selp.u32 	%r261, 1, 0, %p21;
	// begin inline asm
	{
.reg .pred                P1;
LAB_WAIT:
mbarrier.try_wait.parity.shared::cta.b64 P1, [%r275], %r261;
@P1                       bra.uni DONE;
bra.uni                   LAB_WAIT;
DONE:
}

	// end inline asm
	mov.b32 	%r263, 16384;
	// begin inline asm
	mbarrier.arrive.expect_tx.shared::cta.b64 _, [%r276], %r263;

	// end inline asm
	// begin inline asm
	cvta.to.shared.u64 %rd183, %rd184;
	// end inline asm
	// begin inline asm
	cvta.to.global.u64 %rd185, %rd210;
	// end inline asm
	// begin inline asm
	cvta.to.shared.u64 %rd187, %rd212;
	// end inline asm
	// begin inline asm
	cp.async.bulk.shared::cta.global.mbarrier::complete_tx::bytes [%rd183], [%rd185], 16384, [%rd187];
	// end inline asm
	add.s64 	%rd213, %rd213, 1;
	add.s64 	%rd212, %rd212, 8;
	add.s32 	%r276, %r276, 8;
	add.s32 	%r275, %r275, 8;
	add.s64 	%rd211, %rd211, 16384;
	add.s64 	%rd210, %rd210, %rd52;
	add.s64 	%rd209, %rd209, -1;
	setp.ne.s64 	%p22, %rd209, 0;
	@%p22 bra 	$L__BB41_12;
	bra.uni 	$L__BB41_26;
$L__BB41_13:
	setp.ne.s32 	%p3, %r1, 32;
	@%p3 bra 	$L__BB41_26;
	mov.u32 	%r156, %ctaid.x;
	cvt.u64.u32 	%rd26, %r156;
	setp.le.u64 	%p4, %rd1, %rd26;
	mov.b64 	%rd206, 0;
	@%p4 bra 	$L__BB41_25;
	mov.u32 	%r157, %nctaid.x;
	cvt.u64.u32 	%rd27, %r157;
	add.s64 	%rd67, %rd26, %rd27;
	max.u64 	%rd68, %rd1, %rd67;
	setp.lt.u64 	%p5, %rd67, %rd1;
	selp.u64 	%rd28, 1, 0, %p5;
	add.s64 	%rd69, %rd67, %rd28;
	sub.s64 	%rd29, %rd68, %rd69;
	and.b64  	%rd70, %rd29, -4294967296;
	setp.ne.s64 	%p6, %rd70, 0;
	@%p6 bra 	$L__BB41_17;
	cvt.u32.u64 	%r158, %rd27;
	cvt.u32.u64 	%r159, %rd29;
	div.u32 	%r160, %r159, %r158;
	cvt.u64.u32 	%rd201, %r160;
	bra.uni 	$L__BB41_18;
$L__BB41_17:
	div.u64 	%rd201, %rd29, %rd27;
$L__BB41_18:
	add.s64 	%rd72, %rd201, %rd28;
	add.s64 	%rd33, %rd72, 1;
	and.b64  	%rd204, %rd33, 3;
	setp.lt.u64 	%p7, %rd72, 3;
	mov.b32 	%r274, 0;
	mov.b64 	%rd203, 0;
	@%p7 bra 	$L__BB41_21;
	and.b64  	%rd203, %rd33, -4;
	neg.s64 	%rd36, %rd203;
	mov.b32 	%r274, 0;
	mov.b64 	%rd202, 0;
	mov.b32 	%r266, 1;
	mov.b32 	%r265, 49152;
	mov.u32 	%r178, smem;
	mov.u32 	%r184, _ZZ13tma_bw_kernelILi32ELi16384EEvPKhPymE7fwd_bar;
$L__BB41_20:
	add.s32 	%r174, %r266, -1;
	add.s32 	%r175, %r265, -16384;
	add.s32 	%r176, %r265, -49152;
	and.b32  	%r177, %r176, 458752;
	add.s32 	%r179, %r178, %r177;
	shr.u32 	%r180, %r174, 5;
	and.b32  	%r167, %r180, 1;
	cvt.u32.u64 	%r181, %rd202;
	shl.b32 	%r182, %r181, 3;
	and.b32  	%r183, %r182, 224;
	add.s32 	%r166, %r184, %r183;
	// begin inline asm
	{
.reg .pred                P1;
LAB_WAIT:
mbarrier.try_wait.parity.shared::cta.b64 P1, [%r166], %r167;
@P1                       bra.uni DONE;
bra.uni                   LAB_WAIT;
DONE:
}

	// end inline asm
	ld.shared.u32 	%r185, [%r179];
	add.s32 	%r186, %r185, %r274;
	shl.b64 	%rd86, %rd202, 3;
	and.b64  	%rd87, %rd86, 224;
	mov.u32 	%r187, _ZZ13tma_bw_kernelILi32ELi16384EEvPKhPymE7bwd_bar;
	cvt.u64.u32 	%rd88, %r187;
	cvta.shared.u64 	%rd89, %rd88;
	add.s64 	%rd75, %rd89, %rd87;
	// begin inline asm
	cvta.to.shared.u64 %rd74, %rd75;
	// end inline asm
	// begin inline asm
	mbarrier.arrive.shared::cta.b64 _, [%rd74];
	// end inline asm
	add.s64 	%rd90, %rd202, 1;
	add.s32 	%r188, %r266, 2;
	add.s32 	%r189, %r265, -32768;
	and.b32  	%r190, %r189, 475136;
	add.s32 	%r191, %r178, %r190;
	shr.u32 	%r192, %r266, 5;
	and.b32  	%r169, %r192, 1;
	cvt.u32.u64 	%r193, %rd90;
	shl.b32 	%r194, %r193, 3;
	and.b32  	%r195, %r194, 232;
	add.s32 	%r168, %r184, %r195;
	// begin inline asm
	{
.reg .pred                P1;
LAB_WAIT:
mbarrier.try_wait.parity.shared::cta.b64 P1, [%r168], %r169;
@P1                       bra.uni DONE;
bra.uni                   LAB_WAIT;
DONE:
}

	// end inline asm
	ld.shared.u32 	%r196, [%r191];
	add.s32 	%r197, %r196, %r186;
	shl.b64 	%rd91, %rd90, 3;
	and.b64  	%rd92, %rd91, 232;
	add.s64 	%rd78, %rd89, %rd92;
	// begin inline asm
	cvta.to.shared.u64 %rd77, %rd78;
	// end inline asm
	// begin inline asm
	mbarrier.arrive.shared::cta.b64 _, [%rd77];
	// end inline asm
	add.s64 	%rd93, %rd202, 2;
	add.s32 	%r198, %r266, 1;
	and.b32  	%r199, %r175, 491520;
	add.s32 	%r200, %r178, %r199;
	shr.u32 	%r201, %r198, 5;
	and.b32  	%r171, %r201, 1;
	cvt.u32.u64 	%r202, %rd93;
	shl.b32 	%r203, %r202, 3;
	and.b32  	%r204, %r203, 240;
	add.s32 	%r170, %r184, %r204;
	// begin inline asm
	{
.reg .pred                P1;
LAB_WAIT:
mbarrier.try_wait.parity.shared::cta.b64 P1, [%r170], %r171;
@P1                       bra.uni DONE;
bra.uni                   LAB_WAIT;
DONE:
}

	// end inline asm
	ld.shared.u32 	%r205, [%r200];
	add.s32 	%r206, %r205, %r197;
	shl.b64 	%rd94, %rd93, 3;
	and.b64  	%rd95, %rd94, 240;
	add.s64 	%rd81, %rd89, %rd95;
	// begin inline asm
	cvta.to.shared.u64 %rd80, %rd81;
	// end inline asm
	// begin inline asm
	mbarrier.arrive.shared::cta.b64 _, [%rd80];
	// end inline asm
	and.b32  	%r207, %r265, 507904;
	add.s32 	%r208, %r178, %r207;
	shr.u32 	%r209, %r188, 5;
	and.b32  	%r173, %r209, 1;
	add.s32 	%r172, %r168, 16;
	// begin inline asm
	{
.reg .pred                P1;
LAB_WAIT:
mbarrier.try_wait.parity.shared::cta.b64 P1, [%r172], %r173;
@P1                       bra.uni DONE;
bra.uni                   LAB_WAIT;
DONE:
}

	// end inline asm
	ld.shared.u32 	%r210, [%r208];
	add.s32 	%r274, %r210, %r206;
	add.s64 	%rd84, %rd78, 16;
	// begin inline asm
	cvta.to.shared.u64 %rd83, %rd84;
	// end inline asm
	// begin inline asm
	mbarrier.arrive.shared::cta.b64 _, [%rd83];
	// end inline asm
	add.s64 	%rd202, %rd202, 4;
	add.s64 	%rd96, %rd36, %rd202;
	add.s32 	%r266, %r266, 4;
	add.s32 	%r265, %r265, 65536;
	setp.ne.s64 	%p8, %rd96, 0;
	@%p8 bra 	$L__BB41_20;
$L__BB41_21:
	setp.eq.s64 	%p9, %rd204, 0;
	@%p9 bra 	$L__BB41_24;
	cvt.u32.u64 	%r271, %rd203;
	and.b32  	%r211, %r271, 31;
	mul.wide.u32 	%rd97, %r211, 8;
	mov.u32 	%r212, _ZZ13tma_bw_kernelILi32ELi16384EEvPKhPymE7bwd_bar;
	cvt.u64.u32 	%rd98, %r212;
	cvta.shared.u64 	%rd99, %rd98;
	add.s64 	%rd205, %rd99, %rd97;
	cvt.u16.u64 	%rs1, %rd203;
	and.b16  	%rs2, %rs1, 31;
	mul.wide.u16 	%r213, %rs2, 8;
	mov.u32 	%r214, _ZZ13tma_bw_kernelILi32ELi16384EEvPKhPymE7fwd_bar;
	add.s32 	%r272, %r213, %r214;
	shl.b32 	%r270, %r271, 14;
	mov.u32 	%r218, smem;
$L__BB41_23:
	.pragma "nounroll";
	and.b32  	%r217, %r270, 507904;
	add.s32 	%r219, %r218, %r217;
	shr.u32 	%r220, %r271, 5;
	and.b32  	%r216, %r220, 1;
	// begin inline asm
	{
.reg .pred                P1;
LAB_WAIT:
mbarrier.try_wait.parity.shared::cta.b64 P1, [%r272], %r216;
@P1                       bra.uni DONE;
bra.uni                   LAB_WAIT;
DONE:
}

	// end inline asm
	ld.shared.u32 	%r221, [%r219];
	add.s32 	%r274, %r221, %r274;
	// begin inline asm
	cvta.to.shared.u64 %rd100, %rd205;
	// end inline asm
	// begin inline asm
	mbarrier.arrive.shared::cta.b64 _, [%rd100];
	// end inline asm
	add.s64 	%rd205, %rd205, 8;
	add.s32 	%r272, %r272, 8;
	add.s32 	%r271, %r271, 1;
	add.s32 	%r270, %r270, 16384;
	add.s64 	%rd204, %rd204, -1;
	setp.ne.s64 	%p10, %rd204, 0;
	@%p10 bra 	$L__BB41_23;
$L__BB41_24:
	cvt.s64.s32 	%rd206, %r274;
$L__BB41_25:
	cvta.to.global.u64 	%rd103, %rd64;
	shl.b64 	%rd104, %rd26, 3;
	add.s64 	%rd105, %rd103, %rd104;
	st.global.u64 	[%rd105], %rd206;
$L__BB41_26:
	ret;

}


// ===== COMPILED SASS (sm_100) =====

	.target	sm_100

	.elftype	@"ET_EXEC"


//--------------------- .note.nv.tkinfo           --------------------------
	.section	.note.nv.tkinfo,"",@"SHT_NOTE"
	.sectionflags	@"SHF_NOTE_NV_TKINFO"
	.tkinfo
        /*0018*/ 	.word	0x00000002
        /*0030*/ 	.string	""
        /*0030*/ 	.string	"ptxas"
        /*0030*/ 	.string	"Cuda compilation tools, release 13.0, V13.0.88"
        /*0030*/ 	.string	"Build cuda_13.0.r13.0/compiler.36424714_0"
        /*0030*/ 	.string	"-arch sm_100 -m 64 "



//--------------------- .note.nv.cuinfo           --------------------------
	.section	.note.nv.cuinfo,"",@"SHT_NOTE"
	.sectionflags	@"SHF_NOTE_NV_CUINFO"
        /*0018*/ 	.short	0x0002
        /*001a*/ 	.short	0x0064
        /*001c*/ 	.short	0x0082
	.zero		2


//--------------------- .nv.info                  --------------------------
	.section	.nv.info,"",@"SHT_CUDA_INFO"
	.align	4


	//----- nvinfo : EIATTR_REGCOUNT
	.align		4
        /*0000*/ 	.byte	0x04, 0x2f
        /*0002*/ 	.short	(.L_1 - .L_0)
	.align		4
.L_0:
        /*0004*/ 	.word	index@(_Z13tma_bw_kernelILi1ELi256EEvPKhPym)
        /*0008*/ 	.word	0x0000001f


	//----- nvinfo : EIATTR_FRAME_SIZE
	.align		4
.L_1:
        /*000c*/ 	.byte	0x04, 0x11
        /*000e*/ 	.short	(.L_3 - .L_2)
	.align		4
.L_2:
        /*0010*/ 	.word	index@($__internal_41_$__cuda_sm20_div_u64)
        /*0014*/ 	.word	0x00000000


	//----- nvinfo : EIATTR_FRAME_SIZE
	.align		4
.L_3:
        /*0018*/ 	.byte	0x04, 0x11
        /*001a*/ 	.short	(.L_5 - .L_4)
	.align		4
.L_4:
        /*001c*/ 	.word	index@(_Z13tma_bw_kernelILi1ELi256EEvPKhPym)
        /*0020*/ 	.word	0x00000000


	//----- nvinfo : EIATTR_REGCOUNT
	.align		4
.L_5:
        /*0024*/ 	.byte	0x04, 0x2f
        /*0026*/ 	.short	(.L_7 - .L_6)
	.align		4
.L_6:
        /*0028*/ 	.word	index@(_Z13tma_bw_kernelILi2ELi256EEvPKhPym)
        /*002c*/ 	.word	0x00000022


	//----- nvinfo : EIATTR_FRAME_SIZE
	.align		4
.L_7:
        /*0030*/ 	.byte	0x04, 0x11
        /*0032*/ 	.short	(.L_9 - .L_8)
	.align		4
.L_8:
        /*0034*/ 	.word	index@($__internal_40_$__cuda_sm20_div_u64)
        /*0038*/ 	.word	0x00000000


	//----- nvinfo : EIATTR_FRAME_SIZE
	.align		4
.L_9:
        /*003c*/ 	.byte	0x04, 0x11
        /*003e*/ 	.short	(.L_11 - .L_10)
	.align		4
.L_10:
        /*0040*/ 	.word	index@(_Z13tma_bw_kernelILi2ELi256EEvPKhPym)
        /*0044*/ 	.word	0x00000000


	//----- nvinfo : EIATTR_REGCOUNT
	.align		4
.L_11:
        /*0048*/ 	.byte	0x04, 0x2f
        /*004a*/ 	.short	(.L_13 - .L_12)
	.align		4
.L_12:
        /*004c*/ 	.word	index@(_Z13tma_bw_kernelILi4ELi256EEvPKhPym)
        /*0050*/ 	.word	0x00000023


	//----- nvinfo : EIATTR_FRAME_SIZE
	.align		4
.L_13:
        /*0054*/ 	.byte	0x04, 0x11
        /*0056*/ 	.short	(.L_15 - .L_14)
	.align		4
.L_14:
        /*0058*/ 	.word	index@($__internal_39_$__cuda_sm20_div_u64)
        /*005c*/ 	.word	0x00000000


	//----- nvinfo : EIATTR_FRAME_SIZE
	.align		4
.L_15:
        /*0060*/ 	.byte	0x04, 0x11
        /*0062*/ 	.short	(.L_17 - .L_16)
	.align		4
.L_16:
        /*0064*/ 	.word	index@(_Z13tma_bw_kernelILi4ELi256EEvPKhPym)
        /*0068*/ 	.word	0x00000000


	//----- nvinfo : EIATTR_REGCOUNT
	.align		4
.L_17:
        /*006c*/ 	.byte	0x04, 0x2f
        /*006e*/ 	.short	(.L_19 - .L_18)
	.align		4
.L_18:
        /*0070*/ 	.word	index@(_Z13tma_bw_kernelILi8ELi256EEvPKhPym)
        /*0074*/ 	.word	0x0000002c


	//----- nvinfo : EIATTR_FRAME_SIZE
	.align		4
.L_19:
        /*0078*/ 	.byte	0x04, 0x11
        /*007a*/ 	.short	(.L_21 - .L_20)
	.align		4
.L_20:
        /*007c*/ 	.word	index@($__internal_38_$__cuda_sm20_div_u64)
        /*0080*/ 	.word	0x00000000


	//----- nvinfo : EIATTR_FRAME_SIZE
	.align		4
.L_21:
        /*0084*/ 	.byte	0x04, 0x11
        /*0086*/ 	.short	(.L_23 - .L_22)
	.align		4
.L_22:
        /*0088*/ 	.word	index@(_Z13tma_bw_kernelILi8ELi256EEvPKhPym)
        /*008c*/ 	.word	0x00000000


	//----- nvinfo : EIATTR_REGCOUNT
	.align		4
.L_23:
        /*0090*/ 	.byte	0x04, 0x2f
        /*0092*/ 	.short	(.L_25 - .L_24)
	.align		4
.L_24:
        /*0094*/ 	.word	index@(_Z13tma_bw_kernelILi16ELi256EEvPKhPym)
        /*0098*/ 	.word	0x0000002c


	//----- nvinfo : EIATTR_FRAME_SIZE
	.align		4
.L_25:
        /*009c*/ 	.byte	0x04, 0x11
        /*009e*/ 	.short	(.L_27 - .L_26)
	.align		4
.L_26:
        /*00a0*/ 	.word	index@($__internal_37_$__cuda_sm20_div_u64)
        /*00a4*/ 	.word	0x00000000


	//----- nvinfo : EIATTR_FRAME_SIZE
	.align		4
.L_27:
        /*00a8*/ 	.byte	0x04, 0x11
        /*00aa*/ 	.short	(.L_29 - .L_28)
	.align		4
.L_28:
        /*00ac*/ 	.word	index@(_Z13tma_bw_kernelILi16ELi256EEvPKhPym)
        /*00b0*/ 	.word	0x00000000


	//----- nvinfo : EIATTR_REGCOUNT
	.align		4
.L_29:
        /*00b4*/ 	.byte	0x04, 0x2f
        /*00b6*/ 	.short	(.L_31 - .L_30)
	.align		4
.L_30:
        /*00b8*/ 	.word	index@(_Z13tma_bw_kernelILi32ELi256EEvPKhPym)
        /*00bc*/ 	.word	0x0000002c


	//----- nvinfo : EIATTR_FRAME_SIZE
	.align		4
.L_31:
        /*00c0*/ 	.byte	0x04, 0x11
        /*00c2*/ 	.short	(.L_33 - .L_32)
	.align		4
.L_32:
        /*00c4*/ 	.word	index@($__internal_36_$__cuda_sm20_div_u64)
        /*00c8*/ 	.word	0x00000000


	//----- nvinfo : EIATTR_FRAME_SIZE
	.align		4
.L_33:
        /*00cc*/ 	.byte	0x04, 0x11
        /*00ce*/ 	.short	(.L_35 - .L_34)
	.align		4
.L_34:
        /*00d0*/ 	.word	index@(_Z13tma_bw_kernelILi32ELi256EEvPKhPym)
        /*00d4*/ 	.word	0x00000000


	//----- nvinfo : EIATTR_REGCOUNT
	.align		4
.L_35:
        /*00d8*/ 	.byte	0x04, 0x2f
        /*00da*/ 	.short	(.L_37 - .L_36)
	.align		4
.L_36:
        /*00dc*/ 	.word	index@(_Z13tma_bw_kernelILi1ELi512EEvPKhPym)
        /*00e0*/ 	.word	0x0000001f


	//----- nvinfo : EIATTR_FRAME_SIZE
	.align		4
.L_37:
        /*00e4*/ 	.byte	0x04, 0x11
        /*00e6*/ 	.short	(.L_39 - .L_38)
	.align		4
.L_38:
        /*00e8*/ 	.word	index@($__internal_35_$__cuda_sm20_div_u64)
        /*00ec*/ 	.word	0x00000000


	//----- nvinfo : EIATTR_FRAME_SIZE
	.align		4
.L_39:
        /*00f0*/ 	.byte	0x04, 0x11
        /*00f2*/ 	.short	(.L_41 - .L_40)
	.align		4
.L_40:
        /*00f4*/ 	.word	index@(_Z13tma_bw_kernelILi1ELi512EEvPKhPym)
        /*00f8*/ 	.word	0x00000000


	//----- nvinfo : EIATTR_REGCOUNT
	.align		4
.L_41:
        /*00fc*/ 	.byte	0x04, 0x2f
        /*00fe*/ 	.short	(.L_43 - .L_42)
	.align		4
.L_42:
        /*0100*/ 	.word	index@(_Z13tma_bw_kernelILi2ELi512EEvPKhPym)
        /*0104*/ 	.word	0x00000022


	//----- nvinfo : EIATTR_FRAME_SIZE
	.align		4
.L_43:
        /*0108*/ 	.byte	0x04, 0x11
        /*010a*/ 	.short	(.L_45 - .L_44)
	.align		4
.L_44:
        /*010c*/ 	.word	index@($__internal_34_$__cuda_sm20_div_u64)
        /*0110*/ 	.word	0x00000000


	//----- nvinfo : EIATTR_FRAME_SIZE
	.align		4
.L_45:
        /*0114*/ 	.byte	0x04, 0x11
        /*0116*/ 	.short	(.L_47 - .L_46)
	.align		4
.L_46:
        /*0118*/ 	.word	index@(_Z13tma_bw_kernelILi2ELi512EEvPKhPym)
        /*011c*/ 	.word	0x00000000


	//----- nvinfo : EIATTR_REGCOUNT
	.align		4
.L_47:
        /*0120*/ 	.byte	0x04, 0x2f
        /*0122*/ 	.short	(.L_49 - .L_48)
	.align		4
.L_48:
        /*0124*/ 	.word	index@(_Z13tma_bw_kernelILi4ELi512EEvPKhPym)
        /*0128*/ 	.word	0x00000023


	//----- nvinfo : EIATTR_FRAME_SIZE
	.align		4
.L_49:
        /*012c*/ 	.byte	0x04, 0x11
        /*012e*/ 	.short	(.L_51 - .L_50)
	.align		4
.L_50:
        /*0130*/ 	.word	index@($__internal_33_$__cuda_sm20_div_u64)
        /*0134*/ 	.word	0x00000000


	//----- nvinfo : EIATTR_FRAME_SIZE
	.align		4
.L_51:
        /*0138*/ 	.byte	0x04, 0x11
        /*013a*/ 	.short	(.L_53 - .L_52)
	.align		4
.L_52:
        /*013c*/ 	.word	index@(_Z13tma_bw_kernelILi4ELi512EEvPKhPym)
        /*0140*/ 	.word	0x00000000


	//----- nvinfo : EIATTR_REGCOUNT
	.align		4
.L_53:
        /*0144*/ 	.byte	0x04, 0x2f
        /*0146*/ 	.short	(.L_55 - .L_54)
	.align		4
.L_54:
        /*0148*/ 	.word	index@(_Z13tma_bw_kernelILi8ELi512EEvPKhPym)
        /*014c*/ 	.word	0x0000002c


	//----- nvinfo : EIATTR_FRAME_SIZE
	.align		4
.L_55:
        /*0150*/ 	.byte	0x04, 0x11
        /*0152*/ 	.short	(.L_57 - .L_56)
	.align		4
.L_56:
        /*0154*/ 	.word	index@($__internal_32_$__cuda_sm20_div_u64)
        /*0158*/ 	.word	0x00000000


	//----- nvinfo : EIATTR_FRAME_SIZE
	.align		4
.L_57:
        /*015c*/ 	.byte	0x04, 0x11
        /*015e*/ 	.short	(.L_59 - .L_58)
	.align		4
.L_58:
        /*0160*/ 	.word	index@(_Z13tma_bw_kernelILi8ELi512EEvPKhPym)
        /*0164*/ 	.word	0x00000000


	//----- nvinfo : EIATTR_REGCOUNT
	.align		4
.L_59:
        /*0168*/ 	.byte	0x04, 0x2f
        /*016a*/ 	.short	(.L_61 - .L_60)
	.align		4
.L_60:
        /*016c*/ 	.word	index@(_Z13tma_bw_kernelILi16ELi512EEvPKhPym)
        /*0170*/ 	.word	0x0000002c


	//----- nvinfo : EIATTR_FRAME_SIZE
	.align		4
.L_61:
        /*0174*/ 	.byte	0x04, 0x11
        /*0176*/ 	.short	(.L_63 - .L_62)
	.align		4
.L_62:
        /*0178*/ 	.word	index@($__internal_31_$__cuda_sm20_div_u64)
        /*017c*/ 	.word	0x00000000


	//----- nvinfo : EIATTR_FRAME_SIZE
	.align		4
.L_63:
        /*0180*/ 	.byte	0x04, 0x11
        /*0182*/ 	.short	(.L_65 - .L_64)
	.align		4
.L_64:
        /*0184*/ 	.word	index@(_Z13tma_bw_kernelILi16ELi512EEvPKhPym)
        /*0188*/ 	.word	0x00000000


	//----- nvinfo : EIATTR_REGCOUNT
	.align		4
.L_65:
        /*018c*/ 	.byte	0x04, 0x2f
        /*018e*/ 	.short	(.L_67 - .L_66)
	.align		4
.L_66:
        /*0190*/ 	.word	index@(_Z13tma_bw_kernelILi32ELi512EEvPKhPym)
        /*0194*/ 	.word	0x0000002c


	//----- nvinfo : EIATTR_FRAME_SIZE
	.align		4
.L_67:
        /*0198*/ 	.byte	0x04, 0x11
        /*019a*/ 	.short	(.L_69 - .L_68)
	.align		4
.L_68:
        /*019c*/ 	.word	index@($__internal_30_$__cuda_sm20_div_u64)
        /*01a0*/ 	.word	0x00000000


	//----- nvinfo : EIATTR_FRAME_SIZE
	.align		4
.L_69:
        /*01a4*/ 	.byte	0x04, 0x11
        /*01a6*/ 	.short	(.L_71 - .L_70)
	.align		4
.L_70:
        /*01a8*/ 	.word	index@(_Z13tma_bw_kernelILi32ELi512EEvPKhPym)
        /*01ac*/ 	.word	0x00000000


	//----- nvinfo : EIATTR_REGCOUNT
	.align		4
.L_71:
        /*01b0*/ 	.byte	0x04, 0x2f
        /*01b2*/ 	.short	(.L_73 - .L_72)
	.align		4
.L_72:
        /*01b4*/ 	.word	index@(_Z13tma_bw_kernelILi1ELi1024EEvPKhPym)
        /*01b8*/ 	.word	0x0000001f


	//----- nvinfo : EIATTR_FRAME_SIZE
	.align		4
.L_73:
        /*01bc*/ 	.byte	0x04, 0x11
        /*01be*/ 	.short	(.L_75 - .L_74)
	.align		4
.L_74:
        /*01c0*/ 	.word	index@($__internal_29_$__cuda_sm20_div_u64)
        /*01c4*/ 	.word	0x00000000


	//----- nvinfo : EIATTR_FRAME_SIZE
	.align		4
.L_75:
        /*01c8*/ 	.byte	0x04, 0x11
        /*01ca*/ 	.short	(.L_77 - .L_76)
	.align		4
.L_76:
        /*01cc*/ 	.word	index@(_Z13tma_bw_kernelILi1ELi1024EEvPKhPym)
        /*01d0*/ 	.word	0x00000000


	//----- nvinfo : EIATTR_REGCOUNT
	.align		4
.L_77:
        /*01d4*/ 	.byte	0x04, 0x2f
        /*01d6*/ 	.short	(.L_79 - .L_78)
	.align		4
.L_78:
        /*01d8*/ 	.word	index@(_Z13tma_bw_kernelILi2ELi1024EEvPKhPym)
        /*01dc*/ 	.word	0x00000022


	//----- nvinfo : EIATTR_FRAME_SIZE
	.align		4
.L_79:
        /*01e0*/ 	.byte	0x04, 0x11
        /*01e2*/ 	.short	(.L_81 - .L_80)
	.align		4
.L_80:
        /*01e4*/ 	.word	index@($__internal_28_$__cuda_sm20_div_u64)
        /*01e8*/ 	.word	0x00000000


	//----- nvinfo : EIATTR_FRAME_SIZE
	.align		4
.L_81:
        /*01ec*/ 	.byte	0x04, 0x11
        /*01ee*/ 	.short	(.L_83 - .L_82)
	.align		4
.L_82:
        /*01f0*/ 	.word	index@(_Z13tma_bw_kernelILi2ELi1024EEvPKhPym)
        /*01f4*/ 	.word	0x00000000


	//----- nvinfo : EIATTR_REGCOUNT
	.align		4
.L_83:
        /*01f8*/ 	.byte	0x04, 0x2f
        /*01fa*/ 	.short	(.L_85 - .L_84)
	.align		4
.L_84:
        /*01fc*/ 	.word	index@(_Z13tma_bw_kernelILi4ELi1024EEvPKhPym)
        /*0200*/ 	.word	0x00000023


	//----- nvinfo : EIATTR_FRAME_SIZE
	.align		4
.L_85:
        /*0204*/ 	.byte	0x04, 0x11
        /*0206*/ 	.short	(.L_87 - .L_86)
	.align		4
.L_86:
        /*0208*/ 	.word	index@($__internal_27_$__cuda_sm20_div_u64)
        /*020c*/ 	.word	0x00000000


	//----- nvinfo : EIATTR_FRAME_SIZE
	.align		4
.L_87:
        /*0210*/ 	.byte	0x04, 0x11
        /*0212*/ 	.short	(.L_89 - .L_88)
	.align		4
.L_88:
        /*0214*/ 	.word	index@(_Z13tma_bw_kernelILi4ELi1024EEvPKhPym)
        /*0218*/ 	.word	0x00000000


	//----- nvinfo : EIATTR_REGCOUNT
	.align		4
.L_89:
        /*021c*/ 	.byte	0x04, 0x2f
        /*021e*/ 	.short	(.L_91 - .L_90)
	.align		4
.L_90:
        /*0220*/ 	.word	index@(_Z13tma_bw_kernelILi8ELi1024EEvPKhPym)
        /*0224*/ 	.word	0x0000002c


	//----- nvinfo : EIATTR_FRAME_SIZE
	.align		4
.L_91:
        /*0228*/ 	.byte	0x04, 0x11
        /*022a*/ 	.short	(.L_93 - .L_92)
	.align		4
.L_92:
        /*022c*/ 	.word	index@($__internal_26_$__cuda_sm20_div_u64)
        /*0230*/ 	.word	0x00000000


	//----- nvinfo : EIATTR_FRAME_SIZE
	.align		4
.L_93:
        /*0234*/ 	.byte	0x04, 0x11
        /*0236*/ 	.short	(.L_95 - .L_94)
	.align		4
.L_94:
        /*0238*/ 	.word	index@(_Z13tma_bw_kernelILi8ELi1024EEvPKhPym)
        /*023c*/ 	.word	0x00000000


	//----- nvinfo : EIATTR_REGCOUNT
	.align		4
.L_95:
        /*0240*/ 	.byte	0x04, 0x2f
        /*0242*/ 	.short	(.L_97 - .L_96)
	.align		4
.L_96:
        /*0244*/ 	.word	index@(_Z13tma_bw_kernelILi16ELi1024EEvPKhPym)
        /*0248*/ 	.word	0x0000002c


	//----- nvinfo : EIATTR_FRAME_SIZE
	.align		4
.L_97:
        /*024c*/ 	.byte	0x04, 0x11
        /*024e*/ 	.short	(.L_99 - .L_98)
	.align		4
.L_98:
        /*0250*/ 	.word	index@($__internal_25_$__cuda_sm20_div_u64)
        /*0254*/ 	.word	0x00000000


	//----- nvinfo : EIATTR_FRAME_SIZE
	.align		4
.L_99:
        /*0258*/ 	.byte	0x04, 0x11
        /*025a*/ 	.short	(.L_101 - .L_100)
	.align		4
.L_100:
        /*025c*/ 	.word	index@(_Z13tma_bw_kernelILi16ELi1024EEvPKhPym)
        /*0260*/ 	.word	0x00000000


	//----- nvinfo : EIATTR_REGCOUNT
	.align		4
.L_101:
        /*0264*/ 	.byte	0x04, 0x2f
        /*0266*/ 	.short	(.L_103 - .L_102)
	.align		4
.L_102:
        /*0268*/ 	.word	index@(_Z13tma_bw_kernelILi32ELi1024EEvPKhPym)
        /*026c*/ 	.word	0x0000002c


	//----- nvinfo : EIATTR_FRAME_SIZE
	.align		4
.L_103:
        /*0270*/ 	.byte	0x04, 0x11
        /*0272*/ 	.short	(.L_105 - .L_104)
	.align		4
.L_104:
        /*0274*/ 	.word	index@($__internal_24_$__cuda_sm20_div_u64)
        /*0278*/ 	.word	0x00000000


	//----- nvinfo : EIATTR_FRAME_SIZE
	.align		4
.L_105:
        /*027c*/ 	.byte	0x04, 0x11
        /*027e*/ 	.short	(.L_107 - .L_106)
	.align		4
.L_106:
        /*0280*/ 	.word	index@(_Z13tma_bw_kernelILi32ELi1024EEvPKhPym)
        /*0284*/ 	.word	0x00000000


	//----- nvinfo : EIATTR_REGCOUNT
	.align		4
.L_107:
        /*0288*/ 	.byte	0x04, 0x2f
        /*028a*/ 	.short	(.L_109 - .L_108)
	.align		4
.L_108:
        /*028c*/ 	.word	index@(_Z13tma_bw_kernelILi1ELi2048EEvPKhPym)
        /*0290*/ 	.word	0x0000001f


	//----- nvinfo : EIATTR_FRAME_SIZE
	.align		4
.L_109:
        /*0294*/ 	.byte	0x04, 0x11
        /*0296*/ 	.short	(.L_111 - .L_110)
	.align		4
.L_110:
        /*0298*/ 	.word	index@($__internal_23_$__cuda_sm20_div_u64)
        /*029c*/ 	.word	0x00000000


	//----- nvinfo : EIATTR_FRAME_SIZE
	.align		4
.L_111:
        /*02a0*/ 	.byte	0x04, 0x11
        /*02a2*/ 	.short	(.L_113 - .L_112)
	.align		4
.L_112:
        /*02a4*/ 	.word	index@(_Z13tma_bw_kernelILi1ELi2048EEvPKhPym)
        /*02a8*/ 	.word	0x00000000


	//----- nvinfo : EIATTR_REGCOUNT
	.align		4
.L_113:
        /*02ac*/ 	.byte	0x04, 0x2f
        /*02ae*/ 	.short	(.L_115 - .L_114)
	.align		4
.L_114:
        /*02b0*/ 	.word	index@(_Z13tma_bw_kernelILi2ELi2048EEvPKhPym)
        /*02b4*/ 	.word	0x00000022


	//----- nvinfo : EIATTR_FRAME_SIZE
	.align		4
.L_115:
        /*02b8*/ 	.byte	0x04, 0x11
        /*02ba*/ 	.short	(.L_117 - .L_116)
	.align		4
.L_116:
        /*02bc*/ 	.word	index@($__internal_22_$__cuda_sm20_div_u64)
        /*02c0*/ 	.word	0x00000000


	//----- nvinfo : EIATTR_FRAME_SIZE
	.align		4
.L_117:
        /*02c4*/ 	.byte	0x04, 0x11
        /*02c6*/ 	.short	(.L_119 - .L_118)
	.align		4
.L_118:
        /*02c8*/ 	.word	index@(_Z13tma_bw_kernelILi2ELi2048EEvPKhPym)
        /*02cc*/ 	.word	0x00000000


	//----- nvinfo : EIATTR_REGCOUNT
	.align		4
.L_119:
        /*02d0*/ 	.byte	0x04, 0x2f
        /*02d2*/ 	.short	(.L_121 - .L_120)
	.align		4
.L_120:
        /*02d4*/ 	.word	index@(_Z13tma_bw_kernelILi4ELi2048EEvPKhPym)
        /*02d8*/ 	.word	0x00000023


	//----- nvinfo : EIATTR_FRAME_SIZE
	.align		4
.L_121:
        /*02dc*/ 	.byte	0x04, 0x11
        /*02de*/ 	.short	(.L_123 - .L_122)
	.align		4
.L_122:
        /*02e0*/ 	.word	index@($__internal_21_$__cuda_sm20_div_u64)
        /*02e4*/ 	.word	0x00000000


	//----- nvinfo : EIATTR_FRAME_SIZE
	.align		4
.L_123:
        /*02e8*/ 	.byte	0x04, 0x11
        /*02ea*/ 	.short	(.L_125 - .L_124)
	.align		4
.L_124:
        /*02ec*/ 	.word	index@(_Z13tma_bw_kernelILi4ELi2048EEvPKhPym)
        /*02f0*/ 	.word	0x00000000


	//----- nvinfo : EIATTR_REGCOUNT
	.align		4
.L_125:
        /*02f4*/ 	.byte	0x04, 0x2f
        /*02f6*/ 	.short	(.L_127 - .L_126)
	.align		4
.L_126:
        /*02f8*/ 	.word	index@(_Z13tma_bw_kernelILi8ELi2048EEvPKhPym)
        /*02fc*/ 	.word	0x0000002c


	//----- nvinfo : EIATTR_FRAME_SIZE
	.align		4
.L_127:
        /*0300*/ 	.byte	0x04, 0x11
        /*0302*/ 	.short	(.L_129 - .L_128)
	.align		4
.L_128:
        /*0304*/ 	.word	index@($__internal_20_$__cuda_sm20_div_u64)
        /*0308*/ 	.word	0x00000000


	//----- nvinfo : EIATTR_FRAME_SIZE
	.align		4
.L_129:
        /*030c*/ 	.byte	0x04, 0x11
        /*030e*/ 	.short	(.L_131 - .L_130)
	.align		4
.L_130:
        /*0310*/ 	.word	index@(_Z13tma_bw_kernelILi8ELi2048EEvPKhPym)
        /*0314*/ 	.word	0x00000000


	//----- nvinfo : EIATTR_REGCOUNT
	.align		4
.L_131:
        /*0318*/ 	.byte	0x04, 0x2f
        /*031a*/ 	.short	(.L_133 - .L_132)
	.align		4
.L_132:
        /*031c*/ 	.word	index@(_Z13tma_bw_kernelILi16ELi2048EEvPKhPym)
        /*0320*/ 	.word	0x0000002c


	//----- nvinfo : EIATTR_FRAME_SIZE
	.align		4
.L_133:
        /*0324*/ 	.byte	0x04, 0x11
        /*0326*/ 	.short	(.L_135 - .L_134)
	.align		4
.L_134:
        /*0328*/ 	.word	index@($__internal_19_$__cuda_sm20_div_u64)
        /*032c*/ 	.word	0x00000000


	//----- nvinfo : EIATTR_FRAME_SIZE
	.align		4
.L_135:
        /*0330*/ 	.byte	0x04, 0x11
        /*0332*/ 	.short	(.L_137 - .L_136)
	.align		4
.L_136:
        /*0334*/ 	.word	index@(_Z13tma_bw_kernelILi16ELi2048EEvPKhPym)
        /*0338*/ 	.word	0x00000000


	//----- nvinfo : EIATTR_REGCOUNT
	.align		4
.L_137:
        /*033c*/ 	.byte	0x04, 0x2f
        /*033e*/ 	.short	(.L_139 - .L_138)
	.align		4
.L_138:
        /*0340*/ 	.word	index@(_Z13tma_bw_kernelILi32ELi2048EEvPKhPym)
        /*0344*/ 	.word	0x0000002c


	//----- nvinfo : EIATTR_FRAME_SIZE
	.align		4
.L_139:
        /*0348*/ 	.byte	0x04, 0x11
        /*034a*/ 	.short	(.L_141 - .L_140)
	.align		4
.L_140:
        /*034c*/ 	.word	index@($__internal_18_$__cuda_sm20_div_u64)
        /*0350*/ 	.word	0x00000000


	//----- nvinfo : EIATTR_FRAME_SIZE
	.align		4
.L_141:
        /*0354*/ 	.byte	0x04, 0x11
        /*0356*/ 	.short	(.L_143 - .L_142)
	.align		4
.L_142:
        /*0358*/ 	.word	index@(_Z13tma_bw_kernelILi32ELi2048EEvPKhPym)
        /*035c*/ 	.word	0x00000000


	//----- nvinfo : EIATTR_REGCOUNT
	.align		4
.L_143:
        /*0360*/ 	.byte	0x04, 0x2f
        /*0362*/ 	.short	(.L_145 - .L_144)
	.align		4
.L_144:
        /*0364*/ 	.word	index@(_Z13tma_bw_kernelILi1ELi4096EEvPKhPym)
        /*0368*/ 	.word	0x0000001f


	//----- nvinfo : EIATTR_FRAME_SIZE
	.align		4
.L_145:
        /*036c*/ 	.byte	0x04, 0x11
        /*036e*/ 	.short	(.L_147 - .L_146)
	.align		4
.L_146:
        /*0370*/ 	.word	index@($__internal_17_$__cuda_sm20_div_u64)
        /*0374*/ 	.word	0x00000000


	//----- nvinfo : EIATTR_FRAME_SIZE
	.align		4
.L_147:
        /*0378*/ 	.byte	0x04, 0x11
        /*037a*/ 	.short	(.L_149 - .L_148)
	.align		4
.L_148:
        /*037c*/ 	.word	index@(_Z13tma_bw_kernelILi1ELi4096EEvPKhPym)
        /*0380*/ 	.word	0x00000000


	//----- nvinfo : EIATTR_REGCOUNT
	.align		4
.L_149:
        /*0384*/ 	.byte	0x04, 0x2f
        /*0386*/ 	.short	(.L_151 - .L_150)
	.align		4
.L_150:
        /*0388*/ 	.word	index@(_Z13tma_bw_kernelILi2ELi4096EEvPKhPym)
        /*038c*/ 	.word	0x00000022


	//----- nvinfo : EIATTR_FRAME_SIZE
	.align		4
.L_151:
        /*0390*/ 	.byte	0x04, 0x11
        /*0392*/ 	.short	(.L_153 - .L_152)
	.align		4
.L_152:
        /*0394*/ 	.word	index@($__internal_16_$__cuda_sm20_div_u64)
        /*0398*/ 	.word	0x00000000


	//----- nvinfo : EIATTR_FRAME_SIZE
	.align		4
.L_153:
        /*039c*/ 	.byte	0x04, 0x11
        /*039e*/ 	.short	(.L_155 - .L_154)
	.align		4
.L_154:
        /*03a0*/ 	.word	index@(_Z13tma_bw_kernelILi2ELi4096EEvPKhPym)
        /*03a4*/ 	.word	0x00000000


	//----- nvinfo : EIATTR_REGCOUNT
	.align		4
.L_155:
        /*03a8*/ 	.byte	0x04, 0x2f
        /*03aa*/ 	.short	(.L_157 - .L_156)
	.align		4
.L_156:
        /*03ac*/ 	.word	index@(_Z13tma_bw_kernelILi4ELi4096EEvPKhPym)
        /*03b0*/ 	.word	0x00000023


	//----- nvinfo : EIATTR_FRAME_SIZE
	.align		4
.L_157:
        /*03b4*/ 	.byte	0x04, 0x11
        /*03b6*/ 	.short	(.L_159 - .L_158)
	.align		4
.L_158:
        /*03b8*/ 	.word	index@($__internal_15_$__cuda_sm20_div_u64)
        /*03bc*/ 	.word	0x00000000


	//----- nvinfo : EIATTR_FRAME_SIZE
	.align		4
.L_159:
        /*03c0*/ 	.byte	0x04, 0x11
        /*03c2*/ 	.short	(.L_161 - .L_160)
	.align		4
.L_160:
        /*03c4*/ 	.word	index@(_Z13tma_bw_kernelILi4ELi4096EEvPKhPym)
        /*03c8*/ 	.word	0x00000000


	//----- nvinfo : EIATTR_REGCOUNT
	.align		4
.L_161:
        /*03cc*/ 	.byte	0x04, 0x2f
        /*03ce*/ 	.short	(.L_163 - .L_162)
	.align		4
.L_162:
        /*03d0*/ 	.word	index@(_Z13tma_bw_kernelILi8ELi4096EEvPKhPym)
        /*03d4*/ 	.word	0x0000002c


	//----- nvinfo : EIATTR_FRAME_SIZE
	.align		4
.L_163:
        /*03d8*/ 	.byte	0x04, 0x11
        /*03da*/ 	.short	(.L_165 - .L_164)
	.align		4
.L_164:
        /*03dc*/ 	.word	index@($__internal_14_$__cuda_sm20_div_u64)
        /*03e0*/ 	.word	0x00000000


	//----- nvinfo : EIATTR_FRAME_SIZE
	.align		4
.L_165:
        /*03e4*/ 	.byte	0x04, 0x11
        /*03e6*/ 	.short	(.L_167 - .L_166)
	.align		4
.L_166:
        /*03e8*/ 	.word	index@(_Z13tma_bw_kernelILi8ELi4096EEvPKhPym)
        /*03ec*/ 	.word	0x00000000


	//----- nvinfo : EIATTR_REGCOUNT
	.align		4
.L_167:
        /*03f0*/ 	.byte	0x04, 0x2f
        /*03f2*/ 	.short	(.L_169 - .L_168)
	.align		4
.L_168:
        /*03f4*/ 	.word	index@(_Z13tma_bw_kernelILi16ELi4096EEvPKhPym)
        /*03f8*/ 	.word	0x0000002c


	//----- nvinfo : EIATTR_FRAME_SIZE
	.align		4
.L_169:
        /*03fc*/ 	.byte	0x04, 0x11
        /*03fe*/ 	.short	(.L_171 - .L_170)
	.align		4
.L_170:
        /*0400*/ 	.word	index@($__internal_13_$__cuda_sm20_div_u64)
        /*0404*/ 	.word	0x00000000


	//----- nvinfo : EIATTR_FRAME_SIZE
	.align		4
.L_171:
        /*0408*/ 	.byte	0x04, 0x11
        /*040a*/ 	.short	(.L_173 - .L_172)
	.align		4
.L_172:
        /*040c*/ 	.word	index@(_Z13tma_bw_kernelILi16ELi4096EEvPKhPym)
        /*0410*/ 	.word	0x00000000


	//----- nvinfo : EIATTR_REGCOUNT
	.align		4
.L_173:
        /*0414*/ 	.byte	0x04, 0x2f
        /*0416*/ 	.short	(.L_175 - .L_174)
	.align		4
.L_174:
        /*0418*/ 	.word	index@(_Z13tma_bw_kernelILi32ELi4096EEvPKhPym)
        /*041c*/ 	.word	0x0000002c


	//----- nvinfo : EIATTR_FRAME_SIZE
	.align		4
.L_175:
        /*0420*/ 	.byte	0x04, 0x11
        /*0422*/ 	.short	(.L_177 - .L_176)
	.align		4
.L_176:
        /*0424*/ 	.word	index@($__internal_12_$__cuda_sm20_div_u64)
        /*0428*/ 	.word	0x00000000


	//----- nvinfo : EIATTR_FRAME_SIZE
	.align		4
.L_177:
        /*042c*/ 	.byte	0x04, 0x11
        /*042e*/ 	.short	(.L_179 - .L_178)
	.align		4
.L_178:
        /*0430*/ 	.word	index@(_Z13tma_bw_kernelILi32ELi4096EEvPKhPym)
        /*0434*/ 	.word	0x00000000


	//----- nvinfo : EIATTR_REGCOUNT
	.align		4
.L_179:
        /*0438*/ 	.byte	0x04, 0x2f
        /*043a*/ 	.short	(.L_181 - .L_180)
	.align		4
.L_180:
        /*043c*/ 	.word	index@(_Z13tma_bw_kernelILi1ELi8192EEvPKhPym)
        /*0440*/ 	.word	0x0000001f


	//----- nvinfo : EIATTR_FRAME_SIZE
	.align		4
.L_181:
        /*0444*/ 	.byte	0x04, 0x11
        /*0446*/ 	.short	(.L_183 - .L_182)
	.align		4
.L_182:
        /*0448*/ 	.word	index@($__internal_11_$__cuda_sm20_div_u64)
        /*044c*/ 	.word	0x00000000


	//----- nvinfo : EIATTR_FRAME_SIZE
	.align		4
.L_183:
        /*0450*/ 	.byte	0x04, 0x11
        /*0452*/ 	.short	(.L_185 - .L_184)
	.align		4
.L_184:
        /*0454*/ 	.word	index@(_Z13tma_bw_kernelILi1ELi8192EEvPKhPym)
        /*0458*/ 	.word	0x00000000


	//----- nvinfo : EIATTR_REGCOUNT
	.align		4
.L_185:
        /*045c*/ 	.byte	0x04, 0x2f
        /*045e*/ 	.short	(.L_187 - .L_186)
	.align		4
.L_186:
        /*0460*/ 	.word	index@(_Z13tma_bw_kernelILi2ELi8192EEvPKhPym)
        /*0464*/ 	.word	0x00000022


	//----- nvinfo : EIATTR_FRAME_SIZE
	.align		4
.L_187:
        /*0468*/ 	.byte	0x04, 0x11
        /*046a*/ 	.short	(.L_189 - .L_188)
	.align		4
.L_188:
        /*046c*/ 	.word	index@($__internal_10_$__cuda_sm20_div_u64)
        /*0470*/ 	.word	0x00000000


	//----- nvinfo : EIATTR_FRAME_SIZE
	.align		4
.L_189:
        /*0474*/ 	.byte	0x04, 0x11
        /*0476*/ 	.short	(.L_191 - .L_190)
	.align		4
.L_190:
        /*0478*/ 	.word	index@(_Z13tma_bw_kernelILi2ELi8192EEvPKhPym)
        /*047c*/ 	.word	0x00000000


	//----- nvinfo : EIATTR_REGCOUNT
	.align		4
.L_191:
        /*0480*/ 	.byte	0x04, 0x2f
        /*0482*/ 	.short	(.L_193 - .L_192)
	.align		4
.L_192:
        /*0484*/ 	.word	index@(_Z13tma_bw_kernelILi4ELi8192EEvPKhPym)
        /*0488*/ 	.word	0x00000023


	//----- nvinfo : EIATTR_FRAME_SIZE
	.align		4
.L_193:
        /*048c*/ 	.byte	0x04, 0x11
        /*048e*/ 	.short	(.L_195 - .L_194)
	.align		4
.L_194:
        /*0490*/ 	.word	index@($__internal_9_$__cuda_sm20_div_u64)
        /*0494*/ 	.word	0x00000000


	//----- nvinfo : EIATTR_FRAME_SIZE
	.align		4
.L_195:
        /*0498*/ 	.byte	0x04, 0x11
        /*049a*/ 	.short	(.L_197 - .L_196)
	.align		4
.L_196:
        /*049c*/ 	.word	index@(_Z13tma_bw_kernelILi4ELi8192EEvPKhPym)
        /*04a0*/ 	.word	0x00000000


	//----- nvinfo : EIATTR_REGCOUNT
	.align		4
.L_197:
        /*04a4*/ 	.byte	0x04, 0x2f
        /*04a6*/ 	.short	(.L_199 - .L_198)
	.align		4
.L_198:
        /*04a8*/ 	.word	index@(_Z13tma_bw_kernelILi8ELi8192EEvPKhPym)
        /*04ac*/ 	.word	0x0000002c


	//----- nvinfo : EIATTR_FRAME_SIZE
	.align		4
.L_199:
        /*04b0*/ 	.byte	0x04, 0x11
        /*04b2*/ 	.short	(.L_201 - .L_200)
	.align		4
.L_200:
        /*04b4*/ 	.word	index@($__internal_8_$__cuda_sm20_div_u64)
        /*04b8*/ 	.word	0x00000000


	//----- nvinfo : EIATTR_FRAME_SIZE
	.align		4
.L_201:
        /*04bc*/ 	.byte	0x04, 0x11
        /*04be*/ 	.short	(.L_203 - .L_202)
	.align		4
.L_202:
        /*04c0*/ 	.word	index@(_Z13tma_bw_kernelILi8ELi8192EEvPKhPym)
        /*04c4*/ 	.word	0x00000000


	//----- nvinfo : EIATTR_REGCOUNT
	.align		4
.L_203:
        /*04c8*/ 	.byte	0x04, 0x2f
        /*04ca*/ 	.short	(.L_205 - .L_204)
	.align		4
.L_204:
        /*04cc*/ 	.word	index@(_Z13tma_bw_kernelILi16ELi8192EEvPKhPym)
        /*04d0*/ 	.word	0x0000002c


	//----- nvinfo : EIATTR_FRAME_SIZE
	.align		4
.L_205:
        /*04d4*/ 	.byte	0x04, 0x11
        /*04d6*/ 	.short	(.L_207 - .L_206)
	.align		4
.L_206:
        /*04d8*/ 	.word	index@($__internal_7_$__cuda_sm20_div_u64)
        /*04dc*/ 	.word	0x00000000


	//----- nvinfo : EIATTR_FRAME_SIZE
	.align		4
.L_207:
        /*04e0*/ 	.byte	0x04, 0x11
        /*04e2*/ 	.short	(.L_209 - .L_208)
	.align		4
.L_208:
        /*04e4*/ 	.word	index@(_Z13tma_bw_kernelILi16ELi8192EEvPKhPym)
        /*04e8*/ 	.word	0x00000000


	//----- nvinfo : EIATTR_REGCOUNT
	.align		4
.L_209:
        /*04ec*/ 	.byte	0x04, 0x2f
        /*04ee*/ 	.short	(.L_211 - .L_210)
	.align		4
.L_210:
        /*04f0*/ 	.word	index@(_Z13tma_bw_kernelILi32ELi8192EEvPKhPym)
        /*04f4*/ 	.word	0x0000002c


	//----- nvinfo : EIATTR_FRAME_SIZE
	.align		4
.L_211:
        /*04f8*/ 	.byte	0x04, 0x11
        /*04fa*/ 	.short	(.L_213 - .L_212)
	.align		4
.L_212:
        /*04fc*/ 	.word	index@($__internal_6_$__cuda_sm20_div_u64)
        /*0500*/ 	.word	0x00000000


	//----- nvinfo : EIATTR_FRAME_SIZE
	.align		4
.L_213:
        /*0504*/ 	.byte	0x04, 0x11
        /*0506*/ 	.short	(.L_215 - .L_214)
	.align		4
.L_214:
        /*0508*/ 	.word	index@(_Z13tma_bw_kernelILi32ELi8192EEvPKhPym)
        /*050c*/ 	.word	0x00000000


	//----- nvinfo : EIATTR_REGCOUNT
	.align		4
.L_215:
        /*0510*/ 	.byte	0x04, 0x2f
        /*0512*/ 	.short	(.L_217 - .L_216)
	.align		4
.L_216:
        /*0514*/ 	.word	index@(_Z13tma_bw_kernelILi1ELi16384EEvPKhPym)
        /*0518*/ 	.word	0x0000001f


	//----- nvinfo : EIATTR_FRAME_SIZE
	.align		4
.L_217:
        /*051c*/ 	.byte	0x04, 0x11
        /*051e*/ 	.short	(.L_219 - .L_218)
	.align		4
.L_218:
        /*0520*/ 	.word	index@($__internal_5_$__cuda_sm20_div_u64)
        /*0524*/ 	.word	0x00000000


	//----- nvinfo : EIATTR_FRAME_SIZE
	.align		4
.L_219:
        /*0528*/ 	.byte	0x04, 0x11
        /*052a*/ 	.short	(.L_221 - .L_220)
	.align		4
.L_220:
        /*052c*/ 	.word	index@(_Z13tma_bw_kernelILi1ELi16384EEvPKhPym)
        /*0530*/ 	.word	0x00000000


	//----- nvinfo : EIATTR_REGCOUNT
	.align		4
.L_221:
        /*0534*/ 	.byte	0x04, 0x2f
        /*0536*/ 	.short	(.L_223 - .L_222)
	.align		4
.L_222:
        /*0538*/ 	.word	index@(_Z13tma_bw_kernelILi2ELi16384EEvPKhPym)
        /*053c*/ 	.word	0x00000022


	//----- nvinfo : EIATTR_FRAME_SIZE
	.align		4
.L_223:
        /*0540*/ 	.byte	0x04, 0x11
        /*0542*/ 	.short	(.L_225 - .L_224)
	.align		4
.L_224:
        /*0544*/ 	.word	index@($__internal_4_$__cuda_sm20_div_u64)
        /*0548*/ 	.word	0x00000000


	//----- nvinfo : EIATTR_FRAME_SIZE
	.align		4
.L_225:
        /*054c*/ 	.byte	0x04, 0x11
        /*054e*/ 	.short	(.L_227 - .L_226)
	.align		4
.L_226:
        /*0550*/ 	.word	index@(_Z13tma_bw_kernelILi2ELi16384EEvPKhPym)
        /*0554*/ 	.word	0x00000000


	//----- nvinfo : EIATTR_REGCOUNT
	.align		4
.L_227:
        /*0558*/ 	.byte	0x04, 0x2f
        /*055a*/ 	.short	(.L_229 - .L_228)
	.align		4
.L_228:
        /*055c*/ 	.word	index@(_Z13tma_bw_kernelILi4ELi16384EEvPKhPym)
        /*0560*/ 	.word	0x00000023


	//----- nvinfo : EIATTR_FRAME_SIZE
	.align		4
.L_229:
        /*0564*/ 	.byte	0x04, 0x11
        /*0566*/ 	.short	(.L_231 - .L_230)
	.align		4
.L_230:
        /*0568*/ 	.word	index@($__internal_3_$__cuda_sm20_div_u64)
        /*056c*/ 	.word	0x00000000


	//----- nvinfo : EIATTR_FRAME_SIZE
	.align		4
.L_231:
        /*0570*/ 	.byte	0x04, 0x11
        /*0572*/ 	.short	(.L_233 - .L_232)
	.align		4
.L_232:
        /*0574*/ 	.word	index@(_Z13tma_bw_kernelILi4ELi16384EEvPKhPym)
        /*0578*/ 	.word	0x00000000


	//----- nvinfo : EIATTR_REGCOUNT
	.align		4
.L_233:
        /*057c*/ 	.byte	0x04, 0x2f
        /*057e*/ 	.short	(.L_235 - .L_234)
	.align		4
.L_234:
        /*0580*/ 	.word	index@(_Z13tma_bw_kernelILi8ELi16384EEvPKhPym)
        /*0584*/ 	.word	0x0000002c


	//----- nvinfo : EIATTR_FRAME_SIZE
	.align		4
.L_235:
        /*0588*/ 	.byte	0x04, 0x11
        /*058a*/ 	.short	(.L_237 - .L_236)
	.align		4
.L_236:
        /*058c*/ 	.word	index@($__internal_2_$__cuda_sm20_div_u64)
        /*0590*/ 	.word	0x00000000


	//----- nvinfo : EIATTR_FRAME_SIZE
	.align		4
.L_237:
        /*0594*/ 	.byte	0x04, 0x11
        /*0596*/ 	.short	(.L_239 - .L_238)
	.align		4
.L_238:
        /*0598*/ 	.word	index@(_Z13tma_bw_kernelILi8ELi16384EEvPKhPym)
        /*059c*/ 	.word	0x00000000


	//----- nvinfo : EIATTR_REGCOUNT
	.align		4
.L_239:
        /*05a0*/ 	.byte	0x04, 0x2f
        /*05a2*/ 	.short	(.L_241 - .L_240)
	.align		4
.L_240:
        /*05a4*/ 	.word	index@(_Z13tma_bw_kernelILi16ELi16384EEvPKhPym)
        /*05a8*/ 	.word	0x0000002c


	//----- nvinfo : EIATTR_FRAME_SIZE
	.align		4
.L_241:
        /*05ac*/ 	.byte	0x04, 0x11
        /*05ae*/ 	.short	(.L_243 - .L_242)
	.align		4
.L_242:
        /*05b0*/ 	.word	index@($__internal_1_$__cuda_sm20_div_u64)
        /*05b4*/ 	.word	0x00000000


	//----- nvinfo : EIATTR_FRAME_SIZE
	.align		4
.L_243:
        /*05b8*/ 	.byte	0x04, 0x11
        /*05ba*/ 	.short	(.L_245 - .L_244)
	.align		4
.L_244:
        /*05bc*/ 	.word	index@(_Z13tma_bw_kernelILi16ELi16384EEvPKhPym)
        /*05c0*/ 	.word	0x00000000


	//----- nvinfo : EIATTR_REGCOUNT
	.align		4
.L_245:
        /*05c4*/ 	.byte	0x04, 0x2f
        /*05c6*/ 	.short	(.L_247 - .L_246)
	.align		4
.L_246:
        /*05c8*/ 	.word	index@(_Z13tma_bw_kernelILi32ELi16384EEvPKhPym)
        /*05cc*/ 	.word	0x0000002c


	//----- nvinfo : EIATTR_FRAME_SIZE
	.align		4
.L_247:
        /*05d0*/ 	.byte	0x04, 0x11
        /*05d2*/ 	.short	(.L_249 - .L_248)
	.align		4
.L_248:
        /*05d4*/ 	.word	index@($__internal_0_$__cuda_sm20_div_u64)
        /*05d8*/ 	.word	0x00000000


	//----- nvinfo : EIATTR_FRAME_SIZE
	.align		4
.L_249:
        /*05dc*/ 	.byte	0x04, 0x11
        /*05de*/ 	.short	(.L_251 - .L_250)
	.align		4
.L_250:
        /*05e0*/ 	.word	index@(_Z13tma_bw_kernelILi32ELi16384EEvPKhPym)
        /*05e4*/ 	.word	0x00000000


	//----- nvinfo : EIATTR_MIN_STACK_SIZE
	.align		4
.L_251:
        /*05e8*/ 	.byte	0x04, 0x12
        /*05ea*/ 	.short	(.L_253 - .L_252)
	.align		4
.L_252:
        /*05ec*/ 	.word	index@(_Z13tma_bw_kernelILi32ELi16384EEvPKhPym)
        /*05f0*/ 	.word	0x00000000


	//----- nvinfo : EIATTR_MIN_STACK_SIZE
	.align		4
.L_253:
        /*05f4*/ 	.byte	0x04, 0x12
        /*05f6*/ 	.short	(.L_255 - .L_254)
	.align		4
.L_254:
        /*05f8*/ 	.word	index@(_Z13tma_bw_kernelILi16ELi16384EEvPKhPym)
        /*05fc*/ 	.word	0x00000000


	//----- nvinfo : EIATTR_MIN_STACK_SIZE
	.align		4
.L_255:
        /*0600*/ 	.byte	0x04, 0x12
        /*0602*/ 	.short	(.L_257 - .L_256)
	.align		4
.L_256:
        /*0604*/ 	.word	index@(_Z13tma_bw_kernelILi8ELi16384EEvPKhPym)
        /*0608*/ 	.word	0x00000000


	//----- nvinfo : EIATTR_MIN_STACK_SIZE
	.align		4
.L_257:
        /*060c*/ 	.byte	0x04, 0x12
        /*060e*/ 	.short	(.L_259 - .L_258)
	.align		4
.L_258:
        /*0610*/ 	.word	index@(_Z13tma_bw_kernelILi4ELi16384EEvPKhPym)
        /*0614*/ 	.word	0x00000000


	//----- nvinfo : EIATTR_MIN_STACK_SIZE
	.align		4
.L_259:
        /*0618*/ 	.byte	0x04, 0x12
        /*061a*/ 	.short	(.L_261 - .L_260)
	.align		4
.L_260:
        /*061c*/ 	.word	index@(_Z13tma_bw_kernelILi2ELi16384EEvPKhPym)
        /*0620*/ 	.word	0x00000000


	//----- nvinfo : EIATTR_MIN_STACK_SIZE
	.align		4
.L_261:
        /*0624*/ 	.byte	0x04, 0x12
        /*0626*/ 	.short	(.L_263 - .L_262)
	.align		4
.L_262:
        /*0628*/ 	.word	index@(_Z13tma_bw_kernelILi1ELi16384EEvPKhPym)
        /*062c*/ 	.word	0x00000000


	//----- nvinfo : EIATTR_MIN_STACK_SIZE
	.align		4
.L_263:
        /*0630*/ 	.byte	0x04, 0x12
        /*0632*/ 	.short	(.L_265 - .L_264)
	.align		4
.L_264:
        /*0634*/ 	.word	index@(_Z13tma_bw_kernelILi32ELi8192EEvPKhPym)
        /*0638*/ 	.word	0x00000000


	//----- nvinfo : EIATTR_MIN_STACK_SIZE
	.align		4
.L_265:
        /*063c*/ 	.byte	0x04, 0x12
        /*063e*/ 	.short	(.L_267 - .L_266)
	.align		4
.L_266:
        /*0640*/ 	.word	index@(_Z13tma_bw_kernelILi16ELi8192EEvPKhPym)
        /*0644*/ 	.word	0x00000000


	//----- nvinfo : EIATTR_MIN_STACK_SIZE
	.align		4
.L_267:
        /*0648*/ 	.byte	0x04, 0x12
        /*064a*/ 	.short	(.L_269 - .L_268)
	.align		4
.L_268:
        /*064c*/ 	.word	index@(_Z13tma_bw_kernelILi8ELi8192EEvPKhPym)
        /*0650*/ 	.word	0x00000000


	//----- nvinfo : EIATTR_MIN_STACK_SIZE
	.align		4
.L_269:
        /*0654*/ 	.byte	0x04, 0x12
        /*0656*/ 	.short	(.L_271 - .L_270)
	.align		4
.L_270:
        /*0658*/ 	.word	index@(_Z13tma_bw_kernelILi4ELi8192EEvPKhPym)
        /*065c*/ 	.word	0x00000000


	//----- nvinfo : EIATTR_MIN_STACK_SIZE
	.align		4
.L_271:
        /*0660*/ 	.byte	0x04, 0x12
        /*0662*/ 	.short	(.L_273 - .L_272)
	.align		4
.L_272:
        /*0664*/ 	.word	index@(_Z13tma_bw_kernelILi2ELi8192EEvPKhPym)
        /*0668*/ 	.word	0x00000000


	//----- nvinfo : EIATTR_MIN_STACK_SIZE
	.align		4
.L_273:
        /*066c*/ 	.byte	0x04, 0x12
        /*066e*/ 	.short	(.L_275 - .L_274)
	.align		4
.L_274:
        /*0670*/ 	.word	index@(_Z13tma_bw_kernelILi1ELi8192EEvPKhPym)
        /*0674*/ 	.word	0x00000000


	//----- nvinfo : EIATTR_MIN_STACK_SIZE
	.align		4
.L_275:
        /*0678*/ 	.byte	0x04, 0x12
        /*067a*/ 	.short	(.L_277 - .L_276)
	.align		4
.L_276:
        /*067c*/ 	.word	index@(_Z13tma_bw_kernelILi32ELi4096EEvPKhPym)
        /*0680*/ 	.word	0x00000000


	//----- nvinfo : EIATTR_MIN_STACK_SIZE
	.align		4
.L_277:
        /*0684*/ 	.byte	0x04, 0x12
        /*0686*/ 	.short	(.L_279 - .L_278)
	.align		4
.L_278:
        /*0688*/ 	.word	index@(_Z13tma_bw_kernelILi16ELi4096EEvPKhPym)
        /*068c*/ 	.word	0x00000000


	//----- nvinfo : EIATTR_MIN_STACK_SIZE
	.align		4
.L_279:
        /*0690*/ 	.byte	0x04, 0x12
        /*0692*/ 	.short	(.L_281 - .L_280)
	.align		4
.L_280:
        /*0694*/ 	.word	index@(_Z13tma_bw_kernelILi8ELi4096EEvPKhPym)
        /*0698*/ 	.word	0x00000000


	//----- nvinfo : EIATTR_MIN_STACK_SIZE
	.align		4
.L_281:
        /*069c*/ 	.byte	0x04, 0x12
        /*069e*/ 	.short	(.L_283 - .L_282)
	.align		4
.L_282:
        /*06a0*/ 	.word	index@(_Z13tma_bw_kernelILi4ELi4096EEvPKhPym)
        /*06a4*/ 	.word	0x00000000


	//----- nvinfo : EIATTR_MIN_STACK_SIZE
	.align		4
.L_283:
        /*06a8*/ 	.byte	0x04, 0x12
        /*06aa*/ 	.short	(.L_285 - .L_284)
	.align		4
.L_284:
        /*06ac*/ 	.word	index@(_Z13tma_bw_kernelILi2ELi4096EEvPKhPym)
        /*06b0*/ 	.word	0x00000000


	//----- nvinfo : EIATTR_MIN_STACK_SIZE
	.align		4
.L_285:
        /*06b4*/ 	.byte	0x04, 0x12
        /*06b6*/ 	.short	(.L_287 - .L_286)
	.align		4
.L_286:
        /*06b8*/ 	.word	index@(_Z13tma_bw_kernelILi1ELi4096EEvPKhPym)
        /*06bc*/ 	.word	0x00000000


	//----- nvinfo : EIATTR_MIN_STACK_SIZE
	.align		4
.L_287:
        /*06c0*/ 	.byte	0x04, 0x12
        /*06c2*/ 	.short	(.L_289 - .L_288)
	.align		4
.L_288:
        /*06c4*/ 	.word	index@(_Z13tma_bw_kernelILi32ELi2048EEvPKhPym)
        /*06c8*/ 	.word	0x00000000


	//----- nvinfo : EIATTR_MIN_STACK_SIZE
	.align		4
.L_289:
        /*06cc*/ 	.byte	0x04, 0x12
        /*06ce*/ 	.short	(.L_291 - .L_290)
	.align		4
.L_290:
        /*06d0*/ 	.word	index@(_Z13tma_bw_kernelILi16ELi2048EEvPKhPym)
        /*06d4*/ 	.word	0x00000000


	//----- nvinfo : EIATTR_MIN_STACK_SIZE
	.align		4
.L_291:
        /*06d8*/ 	.byte	0x04, 0x12
        /*06da*/ 	.short	(.L_293 - .L_292)
	.align		4
.L_292:
        /*06dc*/ 	.word	index@(_Z13tma_bw_kernelILi8ELi2048EEvPKhPym)
        /*06e0*/ 	.word	0x00000000


	//----- nvinfo : EIATTR_MIN_STACK_SIZE
	.align		4
.L_293:
        /*06e4*/ 	.byte	0x04, 0x12
        /*06e6*/ 	.short	(.L_295 - .L_294)
	.align		4
.L_294:
        /*06e8*/ 	.word	index@(_Z13tma_bw_kernelILi4ELi2048EEvPKhPym)
        /*06ec*/ 	.word	0x00000000


	//----- nvinfo : EIATTR_MIN_STACK_SIZE
	.align		4
.L_295:
        /*06f0*/ 	.byte	0x04, 0x12
        /*06f2*/ 	.short	(.L_297 - .L_296)
	.align		4
.L_296:
        /*06f4*/ 	.word	index@(_Z13tma_bw_kernelILi2ELi2048EEvPKhPym)
        /*06f8*/ 	.word	0x00000000


	//----- nvinfo : EIATTR_MIN_STACK_SIZE
	.align		4
.L_297:
        /*06fc*/ 	.byte	0x04, 0x12
        /*06fe*/ 	.short	(.L_299 - .L_298)
	.align		4
.L_298:
        /*0700*/ 	.word	index@(_Z13tma_bw_kernelILi1ELi2048EEvPKhPym)
        /*0704*/ 	.word	0x00000000


	//----- nvinfo : EIATTR_MIN_STACK_SIZE
	.align		4
.L_299:
        /*0708*/ 	.byte	0x04, 0x12
        /*070a*/ 	.short	(.L_301 - .L_300)
	.align		4
.L_300:
        /*070c*/ 	.word	index@(_Z13tma_bw_kernelILi32ELi1024EEvPKhPym)
        /*0710*/ 	.word	0x00000000


	//----- nvinfo : EIATTR_MIN_STACK_SIZE
	.align		4
.L_301:
        /*0714*/ 	.byte	0x04, 0x12
        /*0716*/ 	.short	(.L_303 - .L_302)
	.align		4
.L_302:
        /*0718*/ 	.word	index@(_Z13tma_bw_kernelILi16ELi1024EEvPKhPym)
        /*071c*/ 	.word	0x00000000


	//----- nvinfo : EIATTR_MIN_STACK_SIZE
	.align		4
.L_303:
        /*0720*/ 	.byte	0x04, 0x12
        /*0722*/ 	.short	(.L_305 - .L_304)
	.align		4
.L_304:
        /*0724*/ 	.word	index@(_Z13tma_bw_kernelILi8ELi1024EEvPKhPym)
        /*0728*/ 	.word	0x00000000


	//----- nvinfo : EIATTR_MIN_STACK_SIZE
	.align		4
.L_305:
        /*072c*/ 	.byte	0x04, 0x12
        /*072e*/ 	.short	(.L_307 - .L_306)
	.align		4
.L_306:
        /*0730*/ 	.word	index@(_Z13tma_bw_kernelILi4ELi1024EEvPKhPym)
        /*0734*/ 	.word	0x00000000


	//----- nvinfo : EIATTR_MIN_STACK_SIZE
	.align		4
.L_307:
        /*0738*/ 	.byte	0x04, 0x12
        /*073a*/ 	.short	(.L_309 - .L_308)
	.align		4
.L_308:
        /*073c*/ 	.word	index@(_Z13tma_bw_kernelILi2ELi1024EEvPKhPym)
        /*0740*/ 	.word	0x00000000


	//----- nvinfo : EIATTR_MIN_STACK_SIZE
	.align		4
.L_309:
        /*0744*/ 	.byte	0x04, 0x12
        /*0746*/ 	.short	(.L_311 - .L_310)
	.align		4
.L_310:
        /*0748*/ 	.word	index@(_Z13tma_bw_kernelILi1ELi1024EEvPKhPym)
        /*074c*/ 	.word	0x00000000


	//----- nvinfo : EIATTR_MIN_STACK_SIZE
	.align		4
.L_311:
        /*0750*/ 	.byte	0x04, 0x12
        /*0752*/ 	.short	(.L_313 - .L_312)
	.align		4
.L_312:
        /*0754*/ 	.word	index@(_Z13tma_bw_kernelILi32ELi512EEvPKhPym)
        /*0758*/ 	.word	0x00000000


	//----- nvinfo : EIATTR_MIN_STACK_SIZE
	.align		4
.L_313:
        /*075c*/ 	.byte	0x04, 0x12
        /*075e*/ 	.short	(.L_315 - .L_314)
	.align		4
.L_314:
        /*0760*/ 	.word	index@(_Z13tma_bw_kernelILi16ELi512EEvPKhPym)
        /*0764*/ 	.word	0x00000000


	//----- nvinfo : EIATTR_MIN_STACK_SIZE
	.align		4
.L_315:
        /*0768*/ 	.byte	0x04, 0x12
        /*076a*/ 	.short	(.L_317 - .L_316)
	.align		4
.L_316:
        /*076c*/ 	.word	index@(_Z13tma_bw_kernelILi8ELi512EEvPKhPym)
        /*0770*/ 	.word	0x00000000


	//----- nvinfo : EIATTR_MIN_STACK_SIZE
	.align		4
.L_317:
        /*0774*/ 	.byte	0x04, 0x12
        /*0776*/ 	.short	(.L_319 - .L_318)
	.align		4
.L_318:
        /*0778*/ 	.word	index@(_Z13tma_bw_kernelILi4ELi512EEvPKhPym)
        /*077c*/ 	.word	0x00000000


	//----- nvinfo : EIATTR_MIN_STACK_SIZE
	.align		4
.L_319:
        /*0780*/ 	.byte	0x04, 0x12
        /*0782*/ 	.short	(.L_321 - .L_320)
	.align		4
.L_320:
        /*0784*/ 	.word	index@(_Z13tma_bw_kernelILi2ELi512EEvPKhPym)
        /*0788*/ 	.word	0x00000000


	//----- nvinfo : EIATTR_MIN_STACK_SIZE
	.align		4
.L_321:
        /*078c*/ 	.byte	0x04, 0x12
        /*078e*/ 	.short	(.L_323 - .L_322)
	.align		4
.L_322:
        /*0790*/ 	.word	index@(_Z13tma_bw_kernelILi1ELi512EEvPKhPym)
        /*0794*/ 	.word	0x00000000


	//----- nvinfo : EIATTR_MIN_STACK_SIZE
	.align		4
.L_323:
        /*0798*/ 	.byte	0x04, 0x12
        /*079a*/ 	.short	(.L_325 - .L_324)
	.align		4
.L_324:
        /*079c*/ 	.word	index@(_Z13tma_bw_kernelILi32ELi256EEvPKhPym)
        /*07a0*/ 	.word	0x00000000


	//----- nvinfo : EIATTR_MIN_STACK_SIZE
	.align		4
.L_325:
        /*07a4*/ 	.byte	0x04, 0x12
        /*07a6*/ 	.short	(.L_327 - .L_326)
	.align		4
.L_326:
        /*07a8*/ 	.word	index@(_Z13tma_bw_kernelILi16ELi256EEvPKhPym)
        /*07ac*/ 	.word	0x00000000


	//----- nvinfo : EIATTR_MIN_STACK_SIZE
	.align		4
.L_327:
        /*07b0*/ 	.byte	0x04, 0x12
        /*07b2*/ 	.short	(.L_329 - .L_328)
	.align		4
.L_328:
        /*07b4*/ 	.word	index@(_Z13tma_bw_kernelILi8ELi256EEvPKhPym)
        /*07b8*/ 	.word	0x00000000


	//----- nvinfo : EIATTR_MIN_STACK_SIZE
	.align		4
.L_329:
        /*07bc*/ 	.byte	0x04, 0x12
        /*07be*/ 	.short	(.L_331 - .L_330)
	.align		4
.L_330:
        /*07c0*/ 	.word	index@(_Z13tma_bw_kernelILi4ELi256EEvPKhPym)
        /*07c4*/ 	.word	0x00000000


	//----- nvinfo : EIATTR_MIN_STACK_SIZE
	.align		4
.L_331:
        /*07c8*/ 	.byte	0x04, 0x12
        /*07ca*/ 	.short	(.L_333 - .L_332)
	.align		4
.L_332:
        /*07cc*/ 	.word	index@(_Z13tma_bw_kernelILi2ELi256EEvPKhPym)
        /*07d0*/ 	.word	0x00000000


	//----- nvinfo : EIATTR_MIN_STACK_SIZE
	.align		4
.L_333:
        /*07d4*/ 	.byte	0x04, 0x12
        /*07d6*/ 	.short	(.L_335 - .L_334)
	.align		4
.L_334:
        /*07d8*/ 	.word	index@(_Z13tma_bw_kernelILi1ELi256EEvPKhPym)
        /*07dc*/ 	.word	0x00000000
.L_335:


//--------------------- .nv.compat                --------------------------
	.section	.nv.compat,"",@"SHT_CUDA_COMPAT_INFO"
	.align	4
        /*0000*/ 	.byte	0x02, 0x09, 0x00, 0x00, 0x02, 0x02, 0x02, 0x00, 0x02, 0x05, 0x05, 0x00, 0x03, 0x07, 0x01, 0x01
        /*0010*/ 	.byte	0x02, 0x03, 0x00, 0x00, 0x02, 0x06, 0x01, 0x00, 0x04, 0x0b, 0x08, 0x00, 0x09, 0x00, 0x00, 0x00
        /*0020*/ 	.byte	0x00, 0x00, 0x00, 0x00


//--------------------- .nv.info._Z13tma_bw_kernelILi32ELi16384EEvPKhPym --------------------------
	.section	.nv.info._Z13tma_bw_kernelILi32ELi16384EEvPKhPym,"",@"SHT_CUDA_INFO"
	.sectionflags	@""
	.align	4


	//----- nvinfo : EIATTR_CUDA_API_VERSION
	.align		4
        /*0000*/ 	.byte	0x04, 0x37
        /*0002*/ 	.short	(.L_337 - .L_336)
.L_336:
        /*0004*/ 	.word	0x00000082


	//----- nvinfo : EIATTR_KPARAM_INFO
	.align		4
.L_337:
        /*0008*/ 	.byte	0x04, 0x17
        /*000a*/ 	.short	(.L_339 - .L_338)
.L_338:
        /*000c*/ 	.word	0x00000000
        /*0010*/ 	.short	0x0002
        /*0012*/ 	.short	0x0010
        /*0014*/ 	.byte	0x00, 0xf0, 0x21, 0x00


	//----- nvinfo : EIATTR_KPARAM_INFO
	.align		4
.L_339:
        /*0018*/ 	.byte	0x04, 0x17
        /*001a*/ 	.short	(.L_341 - .L_340)
.L_340:
        /*001c*/ 	.word	0x00000000
        /*0020*/ 	.short	0x0001
        /*0022*/ 	.short	0x0008
        /*0024*/ 	.byte	0x00, 0xf5, 0x21, 0x00


	//----- nvinfo : EIATTR_KPARAM_INFO
	.align		4
.L_341:
        /*0028*/ 	.byte	0x04, 0x17
        /*002a*/ 	.short	(.L_343 - .L_342)
.L_342:
        /*002c*/ 	.word	0x00000000
        /*0030*/ 	.short	0x0000
        /*0032*/ 	.short	0x0000
        /*0034*/ 	.byte	0x00, 0xf5, 0x21, 0x00


	//----- nvinfo : EIATTR_SPARSE_MMA_MASK
	.align		4
.L_343:
        /*0038*/ 	.byte	0x03, 0x50
        /*003a*/ 	.short	0x0000


	//----- nvinfo : EIATTR_MAXREG_COUNT
	.align		4
        /*003c*/ 	.byte	0x03, 0x1b
        /*003e*/ 	.short	0x00ff


	//----- nvinfo : EIATTR_NUM_BARRIERS
	.align		4
        /*0040*/ 	.byte	0x02, 0x4c
        /*0042*/ 	.byte	0x01
	.zero		1


	//----- nvinfo : EIATTR_MERCURY_ISA_VERSION
	.align		4
        /*0044*/ 	.byte	0x03, 0x5f
        /*0046*/ 	.short	0x0101


	//----- nvinfo : EIATTR_VRC_CTA_INIT_COUNT
	.align		4
        /*0048*/ 	.byte	0x02, 0x4a
	.zero		1
	.zero		1


	//----- nvinfo : EIATTR_MBARRIER_INSTR_OFFSETS
	.align		4
        /*004c*/ 	.byte	0x04, 0x39
        /*004e*/ 	.short	(.L_345 - .L_344)


	//   ....[0]....
.L_344:
        /*0050*/ 	.word	0x00000100
        /*0054*/ 	.word	0x000000ff
        /*0058*/ 	.word	0x00000000
        /*005c*/ 	.short	0x0100
        /*005e*/ 	.byte	0x06
	.zero		1


	//   ....[1]....
        /*0060*/ 	.word	0x00000110
        /*0064*/ 	.word	0x000000ff
        /*0068*/ 	.word	0x00000000
        /*006c*/ 	.short	0x0100
        /*006e*/ 	.byte	0x07
	.zero		1


	//   ....[2]....
        /*0070*/ 	.word	0x00000120
        /*0074*/ 	.word	0x000000ff
        /*0078*/ 	.word	0x00000008
        /*007c*/ 	.short	0x0100
        /*007e*/ 	.byte	0x06
	.zero		1


	//   ....[3]....
        /*0080*/ 	.word	0x00000130
        /*0084*/ 	.word	0x000000ff
        /*0088*/ 	.word	0x00000008
        /*008c*/ 	.short	0x0100
        /*008e*/ 	.byte	0x07
	.zero		1


	//   ....[4]....
        /*0090*/ 	.word	0x00000140
        /*0094*/ 	.word	0x000000ff
        /*0098*/ 	.word	0x00000010
        /*009c*/ 	.short	0x0100
        /*009e*/ 	.byte	0x06
	.zero		1


	//   ....[5]....
        /*00a0*/ 	.word	0x00000150
        /*00a4*/ 	.word	0x000000ff
        /*00a8*/ 	.word	0x00000010
        /*00ac*/ 	.short	0x0100
        /*00ae*/ 	.byte	0x07
	.zero		1


	//   ....[6]....
        /*00b0*/ 	.word	0x00000160
        /*00b4*/ 	.word	0x000000ff
        /*00b8*/ 	.word	0x00000018
        /*00bc*/ 	.short	0x0100
        /*00be*/ 	.byte	0x06
	.zero		1


	//   ....[7]....
        /*00c0*/ 	.word	0x00000170
        /*00c4*/ 	.word	0x000000ff
        /*00c8*/ 	.word	0x00000018
        /*00cc*/ 	.short	0x0100
        /*00ce*/ 	.byte	0x07
	.zero		1


	//   ....[8]....
        /*00d0*/ 	.word	0x00000180
        /*00d4*/ 	.word	0x000000ff
        /*00d8*/ 	.word	0x00000020
        /*00dc*/ 	.short	0x0100
        /*00de*/ 	.byte	0x06
	.zero		1


	//   ....[9]....
        /*00e0*/ 	.word	0x00000190
        /*00e4*/ 	.word	0x000000ff
        /*00e8*/ 	.word	0x00000020
        /*00ec*/ 	.short	0x0100
        /*00ee*/ 	.byte	0x07
	.zero		1


	//   ....[10]....
        /*00f0*/ 	.word	0x000001a0
        /*00f4*/ 	.word	0x000000ff
        /*00f8*/ 	.word	0x00000028
        /*00fc*/ 	.short	0x0100
        /*00fe*/ 	.byte	0x06
	.zero		1


	//   ....[11]....
        /*0100*/ 	.word	0x000001b0
        /*0104*/ 	.word	0x000000ff
        /*0108*/ 	.word	0x00000028
        /*010c*/ 	.short	0x0100
        /*010e*/ 	.byte	0x07
	.zero		1


	//   ....[12]....
        /*0110*/ 	.word	0x000001c0
        /*0114*/ 	.word	0x000000ff
        /*0118*/ 	.word	0x00000030
        /*011c*/ 	.short	0x0100
        /*011e*/ 	.byte	0x06
	.zero		1


	//   ....[13]....
        /*0120*/ 	.word	0x000001d0
        /*0124*/ 	.word	0x000000ff
        /*0128*/ 	.word	0x00000030
        /*012c*/ 	.short	0x0100
        /*012e*/ 	.byte	0x07
	.zero		1


	//   ....[14]....
        /*0130*/ 	.word	0x000001e0
        /*0134*/ 	.word	0x000000ff
        /*0138*/ 	.word	0x00000038
        /*013c*/ 	.short	0x0100
        /*013e*/ 	.byte	0x06
	.zero		1


	//   ....[15]....
        /*0140*/ 	.word	0x000001f0
        /*0144*/ 	.word	0x000000ff
        /*0148*/ 	.word	0x00000038
        /*014c*/ 	.short	0x0100
        /*014e*/ 	.byte	0x07
	.zero		1


	//   ....[16]....
        /*0150*/ 	.word	0x00000200
        /*0154*/ 	.word	0x000000ff
        /*0158*/ 	.word	0x00000040
        /*015c*/ 	.short	0x0100
        /*015e*/ 	.byte	0x06
	.zero		1


	//   ....[17]....
        /*0160*/ 	.word	0x00000210
        /*0164*/ 	.word	0x000000ff
        /*0168*/ 	.word	0x00000040
        /*016c*/ 	.short	0x0100
        /*016e*/ 	.byte	0x07
	.zero		1


	//   ....[18]....
        /*0170*/ 	.word	0x00000220
        /*0174*/ 	.word	0x000000ff
        /*0178*/ 	.word	0x00000048
        /*017c*/ 	.short	0x0100
        /*017e*/ 	.byte	0x06
	.zero		1


	//   ....[19]....
        /*0180*/ 	.word	0x00000230
        /*0184*/ 	.word	0x000000ff
        /*0188*/ 	.word	0x00000048
        /*018c*/ 	.short	0x0100
        /*018e*/ 	.byte	0x07
	.zero		1


	//   ....[20]....
        /*0190*/ 	.word	0x00000240
        /*0194*/ 	.word	0x000000ff
        /*0198*/ 	.word	0x00000050
        /*019c*/ 	.short	0x0100
        /*019e*/ 	.byte	0x06
	.zero		1


	//   ....[21]....
        /*01a0*/ 	.word	0x00000250
        /*01a4*/ 	.word	0x000000ff
        /*01a8*/ 	.word	0x00000050
        /*01ac*/ 	.short	0x0100
        /*01ae*/ 	.byte	0x07
	.zero		1


	//   ....[22]....
        /*01b0*/ 	.word	0x00000260
        /*01b4*/ 	.word	0x000000ff
        /*01b8*/ 	.word	0x00000058
        /*01bc*/ 	.short	0x0100
        /*01be*/ 	.byte	0x06
	.zero		1


	//   ....[23]....
        /*01c0*/ 	.word	0x00000270
        /*01c4*/ 	.word	0x000000ff
        /*01c8*/ 	.word	0x00000058
        /*01cc*/ 	.short	0x0100
        /*01ce*/ 	.byte	0x07
	.zero		1


	//   ....[24]....
        /*01d0*/ 	.word	0x00000280
        /*01d4*/ 	.word	0x000000ff
        /*01d8*/ 	.word	0x00000060
        /*01dc*/ 	.short	0x0100
        /*01de*/ 	.byte	0x06
	.zero		1


	//   ....[25]....
        /*01e0*/ 	.word	0x00000290
        /*01e4*/ 	.word	0x000000ff
        /*01e8*/ 	.word	0x00000060
        /*01ec*/ 	.short	0x0100
        /*01ee*/ 	.byte	0x07
	.zero		1


	//   ....[26]....
        /*01f0*/ 	.word	0x000002a0
        /*01f4*/ 	.word	0x000000ff
        /*01f8*/ 	.word	0x00000068
        /*01fc*/ 	.short	0x0100
        /*01fe*/ 	.byte	0x06
	.zero		1


	//   ....[27]....
        /*0200*/ 	.word	0x000002b0
        /*0204*/ 	.word	0x000000ff
        /*0208*/ 	.word	0x00000068
        /*020c*/ 	.short	0x0100
        /*020e*/ 	.byte	0x07
	.zero		1


	//   ....[28]....
        /*0210*/ 	.word	0x000002c0
        /*0214*/ 	.word	0x000000ff
        /*0218*/ 	.word	0x00000070
        /*021c*/ 	.short	0x0100
        /*021e*/ 	.byte	0x06
	.zero		1


	//   ....[29]....
        /*0220*/ 	.word	0x000002d0
        /*0224*/ 	.word	0x000000ff
        /*0228*/ 	.word	0x00000070
        /*022c*/ 	.short	0x0100
        /*022e*/ 	.byte	0x07
	.zero		1


	//   ....[30]....
        /*0230*/ 	.word	0x000002e0
        /*0234*/ 	.word	0x000000ff
        /*0238*/ 	.word	0x00000078
        /*023c*/ 	.short	0x0100
        /*023e*/ 	.byte	0x06
	.zero		1


	//   ....[31]....
        /*0240*/ 	.word	0x000002f0
        /*0244*/ 	.word	0x000000ff
        /*0248*/ 	.word	0x00000078
        /*024c*/ 	.short	0x0100
        /*024e*/ 	.byte	0x07
	.zero		1


	//   ....[32]....
        /*0250*/ 	.word	0x00000300
        /*0254*/ 	.word	0x000000ff
        /*0258*/ 	.word	0x00000080
        /*025c*/ 	.short	0x0100
        /*025e*/ 	.byte	0x06
	.zero		1


	//   ....[33]....
        /*0260*/ 	.word	0x00000310
        /*0264*/ 	.word	0x000000ff
        /*0268*/ 	.word	0x00000080
        /*026c*/ 	.short	0x0100
        /*026e*/ 	.byte	0x07
	.zero		1


	//   ....[34]....
        /*0270*/ 	.word	0x00000320
        /*0274*/ 	.word	0x000000ff
        /*0278*/ 	.word	0x00000088
        /*027c*/ 	.short	0x0100
        /*027e*/ 	.byte	0x06
	.zero		1


	//   ....[35]....
        /*0280*/ 	.word	0x00000330
        /*0284*/ 	.word	0x000000ff
        /*0288*/ 	.word	0x00000088
        /*028c*/ 	.short	0x0100
        /*028e*/ 	.byte	0x07
	.zero		1


	//   ....[36]....
        /*0290*/ 	.word	0x00000340
        /*0294*/ 	.word	0x000000ff
        /*0298*/ 	.word	0x00000090
        /*029c*/ 	.short	0x0100
        /*029e*/ 	.byte	0x06
	.zero		1


	//   ....[37]....
        /*02a0*/ 	.word	0x00000350
        /*02a4*/ 	.word	0x000000ff
        /*02a8*/ 	.word	0x00000090
        /*02ac*/ 	.short	0x0100
        /*02ae*/ 	.byte	0x07
	.zero		1


	//   ....[38]....
        /*02b0*/ 	.word	0x00000360
        /*02b4*/ 	.word	0x000000ff
        /*02b8*/ 	.word	0x00000098
        /*02bc*/ 	.short	0x0100
        /*02be*/ 	.byte	0x06
	.zero		1


	//   ....[39]....
        /*02c0*/ 	.word	0x00000370
        /*02c4*/ 	.word	0x000000ff
        /*02c8*/ 	.word	0x00000098
        /*02cc*/ 	.short	0x0100
        /*02ce*/ 	.byte	0x07
	.zero		1


	//   ....[40]....
        /*02d0*/ 	.word	0x00000380
        /*02d4*/ 	.word	0x000000ff
        /*02d8*/ 	.word	0x000000a0
        /*02dc*/ 	.short	0x0100
        /*02de*/ 	.byte	0x06
	.zero		1


	//   ....[41]....
        /*02e0*/ 	.word	0x00000390
        /*02e4*/ 	.word	0x000000ff
        /*02e8*/ 	.word	0x000000a0
        /*02ec*/ 	.short	0x0100
        /*02ee*/ 	.byte	0x07
	.zero		1


	//   ....[42]....
        /*02f0*/ 	.word	0x000003a0
        /*02f4*/ 	.word	0x000000ff
        /*02f8*/ 	.word	0x000000a8
        /*02fc*/ 	.short	0x0100
        /*02fe*/ 	.byte	0x06
	.zero		1


	//   ....[43]....
        /*0300*/ 	.word	0x000003b0
        /*0304*/ 	.word	0x000000ff
        /*0308*/ 	.word	0x000000a8
        /*030c*/ 	.short	0x0100
        /*030e*/ 	.byte	0x07
	.zero		1


	//   ....[44]....
        /*0310*/ 	.word	0x000003c0
        /*0314*/ 	.word	0x000000ff
        /*0318*/ 	.word	0x000000b0
        /*031c*/ 	.short	0x0100
        /*031e*/ 	.byte	0x06
	.zero		1


	//   ....[45]....
        /*0320*/ 	.word	0x000003d0
        /*0324*/ 	.word	0x000000ff
        /*0328*/ 	.word	0x000000b0
        /*032c*/ 	.short	0x0100
        /*032e*/ 	.byte	0x07
	.zero		1


	//   ....[46]....
        /*0330*/ 	.word	0x000003e0
        /*0334*/ 	.word	0x000000ff
        /*0338*/ 	.word	0x000000b8
        /*033c*/ 	.short	0x0100
        /*033e*/ 	.byte	0x06
	.zero		1


	//   ....[47]....
        /*0340*/ 	.word	0x000003f0
        /*0344*/ 	.word	0x000000ff
        /*0348*/ 	.word	0x000000b8
        /*034c*/ 	.short	0x0100
        /*034e*/ 	.byte	0x07
	.zero		1


	//   ....[48]....
        /*0350*/ 	.word	0x00000400
        /*0354*/ 	.word	0x000000ff
        /*0358*/ 	.word	0x000000c0
        /*035c*/ 	.short	0x0100
        /*035e*/ 	.byte	0x06
	.zero		1


	//   ....[49]....
        /*0360*/ 	.word	0x00000410
        /*0364*/ 	.word	0x000000ff
        /*0368*/ 	.word	0x000000c0
        /*036c*/ 	.short	0x0100
        /*036e*/ 	.byte	0x07
	.zero		1


	//   ....[50]....
        /*0370*/ 	.word	0x00000420
        /*0374*/ 	.word	0x000000ff
        /*0378*/ 	.word	0x000000c8
        /*037c*/ 	.short	0x0100
        /*037e*/ 	.byte	0x06
	.zero		1


	//   ....[51]....
        /*0380*/ 	.word	0x00000430
        /*0384*/ 	.word	0x000000ff
        /*0388*/ 	.word	0x000000c8
        /*038c*/ 	.short	0x0100
        /*038e*/ 	.byte	0x07
	.zero		1


	//   ....[52]....
        /*0390*/ 	.word	0x00000440
        /*0394*/ 	.word	0x000000ff
        /*0398*/ 	.word	0x000000d0
        /*039c*/ 	.short	0x0100
        /*039e*/ 	.byte	0x06
	.zero		1


	//   ....[53]....
        /*03a0*/ 	.word	0x00000450
        /*03a4*/ 	.word	0x000000ff
        /*03a8*/ 	.word	0x000000d0
        /*03ac*/ 	.short	0x0100
        /*03ae*/ 	.byte	0x07
	.zero		1


	//   ....[54]....
        /*03b0*/ 	.word	0x00000460
        /*03b4*/ 	.word	0x000000ff
        /*03b8*/ 	.word	0x000000d8
        /*03bc*/ 	.short	0x0100
        /*03be*/ 	.byte	0x06
	.zero		1


	//   ....[55]....
        /*03c0*/ 	.word	0x00000470
        /*03c4*/ 	.word	0x000000ff
        /*03c8*/ 	.word	0x000000d8
        /*03cc*/ 	.short	0x0100
        /*03ce*/ 	.byte	0x07
	.zero		1


	//   ....[56]....
        /*03d0*/ 	.word	0x00000480
        /*03d4*/ 	.word	0x000000ff
        /*03d8*/ 	.word	0x000000e0
        /*03dc*/ 	.short	0x0100
        /*03de*/ 	.byte	0x06
	.zero		1


	//   ....[57]....
        /*03e0*/ 	.word	0x00000490
        /*03e4*/ 	.word	0x000000ff
        /*03e8*/ 	.word	0x000000e0
        /*03ec*/ 	.short	0x0100
        /*03ee*/ 	.byte	0x07
	.zero		1


	//   ....[58]....
        /*03f0*/ 	.word	0x000004a0
        /*03f4*/ 	.word	0x000000ff
        /*03f8*/ 	.word	0x000000e8
        /*03fc*/ 	.short	0x0100
        /*03fe*/ 	.byte	0x06
	.zero		1


	//   ....[59]....
        /*0400*/ 	.word	0x000004b0
        /*0404*/ 	.word	0x000000ff
        /*0408*/ 	.word	0x000000e8
        /*040c*/ 	.short	0x0100
        /*040e*/ 	.byte	0x07
	.zero		1


	//   ....[60]....
        /*0410*/ 	.word	0x000004c0
        /*0414*/ 	.word	0x000000ff
        /*0418*/ 	.word	0x000000f0
        /*041c*/ 	.short	0x0100
        /*041e*/ 	.byte	0x06
	.zero		1


	//   ....[61]....
        /*0420*/ 	.word	0x000004d0
        /*0424*/ 	.word	0x000000ff
        /*0428*/ 	.word	0x000000f0
        /*042c*/ 	.short	0x0100
        /*042e*/ 	.byte	0x07
	.zero		1


	//   ....[62]....
        /*0430*/ 	.word	0x000004e0
        /*0434*/ 	.word	0x000000ff
        /*0438*/ 	.word	0x000000f8
        /*043c*/ 	.short	0x0100
        /*043e*/ 	.byte	0x06
	.zero		1


	//   ....[63]....
        /*0440*/ 	.word	0x000004f0
        /*0444*/ 	.word	0x000000ff
        /*0448*/ 	.word	0x000000f8
        /*044c*/ 	.short	0x0100
        /*044e*/ 	.byte	0x07
	.zero		1


	//   ....[64]....
        /*0450*/ 	.word	0x00000b60
        /*0454*/ 	.word	0x00000011
        /*0458*/ 	.word	0x00000000
        /*045c*/ 	.short	0x010a
        /*045e*/ 	.byte	0xff
	.zero		1


	//   ....[65]....
        /*0460*/ 	.word	0x00000df0
        /*0464*/ 	.word	0x00000023
        /*0468*/ 	.word	0x00000000
        /*046c*/ 	.short	0x010a
        /*046e*/ 	.byte	0xff
	.zero		1


	//   ....[66]....
        /*0470*/ 	.word	0x00001070
        /*0474*/ 	.word	0x00000029
        /*0478*/ 	.word	0x00000000
        /*047c*/ 	.short	0x010a
        /*047e*/ 	.byte	0xff
	.zero		1


	//   ....[67]....
        /*0480*/ 	.word	0x00001290
        /*0484*/ 	.word	0x00000023
        /*0488*/ 	.word	0x00000010
        /*048c*/ 	.short	0x010a
        /*048e*/ 	.byte	0xff
	.zero		1


	//   ....[68]....
        /*0490*/ 	.word	0x000016d0
        /*0494*/ 	.word	0x00000000
        /*0498*/ 	.word	0x00000000
        /*049c*/ 	.short	0x010a
        /*049e*/ 	.byte	0xff
	.zero		1


	//   ....[69]....
        /*04a0*/ 	.word	0x00001e30
        /*04a4*/ 	.word	0x00000003
        /*04a8*/ 	.word	0x00000000
        /*04ac*/ 	.short	0x010a
        /*04ae*/ 	.byte	0xff
	.zero		1


	//   ....[70]....
        /*04b0*/ 	.word	0x00001f70
        /*04b4*/ 	.word	0x00000006
        /*04b8*/ 	.word	0x00000000
        /*04bc*/ 	.short	0x0101
        /*04be*/ 	.byte	0xff
	.zero		1


	//   ....[71]....
        /*04c0*/ 	.word	0x00002010
        /*04c4*/ 	.word	0x00000010
        /*04c8*/ 	.word	0x00000000
        /*04cc*/ 	.short	0x010a
        /*04ce*/ 	.byte	0xff
	.zero		1


	//   ....[72]....
        /*04d0*/ 	.word	0x00002110
        /*04d4*/ 	.word	0x00000016
        /*04d8*/ 	.word	0x00000000
        /*04dc*/ 	.short	0x0101
        /*04de*/ 	.byte	0xff
	.zero		1


	//   ....[73]....
        /*04e0*/ 	.word	0x00002180
        /*04e4*/ 	.word	0x0000001d
        /*04e8*/ 	.word	0x00000000
        /*04ec*/ 	.short	0x010a
        /*04ee*/ 	.byte	0xff
	.zero		1


	//   ....[74]....
        /*04f0*/ 	.word	0x00002250
        /*04f4*/ 	.word	0x00000002
        /*04f8*/ 	.word	0x00000000
        /*04fc*/ 	.short	0x0101
        /*04fe*/ 	.byte	0xff
	.zero		1


	//   ....[75]....
        /*0500*/ 	.word	0x00002290
        /*0504*/ 	.word	0x00000010
        /*0508*/ 	.word	0x00000010
        /*050c*/ 	.short	0x010a
        /*050e*/ 	.byte	0xff
	.zero		1


	//   ....[76]....
        /*0510*/ 	.word	0x00002340
        /*0514*/ 	.word	0x00000002
        /*0518*/ 	.word	0x00000000
        /*051c*/ 	.short	0x0101
        /*051e*/ 	.byte	0xff
	.zero		1


	//   ....[77]....
        /*0520*/ 	.word	0x00002580
        /*0524*/ 	.word	0x00000006
        /*0528*/ 	.word	0x00000000
        /*052c*/ 	.short	0x010a
        /*052e*/ 	.byte	0xff
	.zero		1


	//   ....[78]....
        /*0530*/ 	.word	0x00002680
        /*0534*/ 	.word	0x00000002
        /*0538*/ 	.word	0x00000000
        /*053c*/ 	.short	0x0101
        /*053e*/ 	.byte	0xff
	.zero		1


	//----- nvinfo : EIATTR_NUM_MBARRIERS
	.align		4
.L_345:
        /*0540*/ 	.byte	0x03, 0x38
        /*0542*/ 	.short	0x0040


	//----- nvinfo : EIATTR_EXIT_INSTR_OFFSETS
	.align		4
        /*0544*/ 	.byte	0x04, 0x1c
        /*0546*/ 	.short	(.L_347 - .L_346)


	//   ....[0]....
.L_346:
        /*0548*/ 	.word	0x000005a0


	//   ....[1]....
        /*054c*/ 	.word	0x000014c0


	//   ....[2]....
        /*0550*/ 	.word	0x00001900


	//   ....[3]....
        /*0554*/ 	.word	0x00001920


	//   ....[4]....
        /*0558*/ 	.word	0x00002730


	//----- nvinfo : EIATTR_CRS_STACK_SIZE
	.align		4
.L_347:
        /*055c*/ 	.byte	0x04, 0x1e
        /*055e*/ 	.short	(.L_349 - .L_348)
.L_348:
        /*0560*/ 	.word	0x00000000


	//----- nvinfo : EIATTR_CBANK_PARAM_SIZE
	.align		4
.L_349:
        /*0564*/ 	.byte	0x03, 0x19
        /*0566*/ 	.short	0x0018


	//----- nvinfo : EIATTR_PARAM_CBANK
	.align		4
        /*0568*/ 	.byte	0x04, 0x0a
        /*056a*/ 	.short	(.L_351 - .L_350)
	.align		4
.L_350:
        /*056c*/ 	.word	index@(.nv.constant0._Z13tma_bw_kernelILi32ELi16384EEvPKhPym)
        /*0570*/ 	.short	0x0380
        /*0572*/ 	.short	0x0018


	//----- nvinfo : EIATTR_SW_WAR
	.align		4
.L_351:
        /*0574*/ 	.byte	0x04, 0x36
        /*0576*/ 	.short	(.L_353 - .L_352)
.L_352:
        /*0578*/ 	.word	0x00000008
.L_353:


//--------------------- .nv.info._Z13tma_bw_kernelILi16ELi16384EEvPKhPym --------------------------
	.section	.nv.info._Z13tma_bw_kernelILi16ELi16384EEvPKhPym,"",@"SHT_CUDA_INFO"
	.sectionflags	@""
	.align	4


	//----- nvinfo : EIATTR_CUDA_API_VERSION
	.align		4
        /*0000*/ 	.byte	0x04, 0x37
        /*0002*/ 	.short	(.L_355 - .L_354)
.L_354:
        /*0004*/ 	.word	0x00000082


	//----- nvinfo : EIATTR_KPARAM_INFO
	.align		4
.L_355:
        /*0008*/ 	.byte	0x04, 0x17
        /*000a*/ 	.short	(.L_357 - .L_356)
.L_356:
        /*000c*/ 	.word	0x00000000
        /*0010*/ 	.short	0x0002
        /*0012*/ 	.short	0x0010
        /*0014*/ 	.byte	0x00, 0xf0, 0x21, 0x00


	//----- nvinfo : EIATTR_KPARAM_INFO
	.align		4
.L_357:
        /*0018*/ 	.byte	0x04, 0x17
        /*001a*/ 	.short	(.L_359 - .L_358)
.L_358:
        /*001c*/ 	.word	0x00000000
        /*0020*/ 	.short	0x0001
        /*0022*/ 	.short	0x0008
        /*0024*/ 	.byte	0x00, 0xf5, 0x21, 0x00


	//----- nvinfo : EIATTR_KPARAM_INFO
	.align		4
.L_359:
        /*0028*/ 	.byte	0x04, 0x17
        /*002a*/ 	.short	(.L_361 - .L_360)
.L_360:
        /*002c*/ 	.word	0x00000000
        /*0030*/ 	.short	0x0000
        /*0032*/ 	.short	0x0000
        /*0034*/ 	.byte	0x00, 0xf5, 0x21, 0x00


	//----- nvinfo : EIATTR_SPARSE_MMA_MASK
	.align		4
.L_361:
        /*0038*/ 	.byte	0x03, 0x50
        /*003a*/ 	.short	0x0000


	//----- nvinfo : EIATTR_MAXREG_COUNT
	.align		4
        /*003c*/ 	.byte	0x03, 0x1b
        /*003e*/ 	.short	0x00ff


	//----- nvinfo : EIATTR_NUM_BARRIERS
	.align		4
        /*0040*/ 	.byte	0x02, 0x4c
        /*0042*/ 	.byte	0x01
	.zero		1


	//----- nvinfo : EIATTR_MERCURY_ISA_VERSION
	.align		4
        /*0044*/ 	.byte	0x03, 0x5f
        /*0046*/ 	.short	0x0101


	//----- nvinfo : EIATTR_VRC_CTA_INIT_COUNT
	.align		4
        /*0048*/ 	.byte	0x02, 0x4a
	.zero		1
	.zero		1


	//----- nvinfo : EIATTR_MBARRIER_INSTR_OFFSETS
	.align		4
        /*004c*/ 	.byte	0x04, 0x39
        /*004e*/ 	.short	(.L_363 - .L_362)


	//   ....[0]....
.L_362:
        /*0050*/ 	.word	0x00000100
        /*0054*/ 	.word	0x000000ff
        /*0058*/ 	.word	0x00000000
        /*005c*/ 	.short	0x0100
        /*005e*/ 	.byte	0x06
	.zero		1


	//   ....[1]....
        /*0060*/ 	.word	0x00000110
        /*0064*/ 	.word	0x000000ff
        /*0068*/ 	.word	0x00000000
        /*006c*/ 	.short	0x0100
        /*006e*/ 	.byte	0x07
	.zero		1


	//   ....[2]....
        /*0070*/ 	.word	0x00000120
        /*0074*/ 	.word	0x000000ff
        /*0078*/ 	.word	0x00000008
        /*007c*/ 	.short	0x0100
        /*007e*/ 	.byte	0x06
	.zero		1


	//   ....[3]....
        /*0080*/ 	.word	0x00000130
        /*0084*/ 	.word	0x000000ff
        /*0088*/ 	.word	0x00000008
        /*008c*/ 	.short	0x0100
        /*008e*/ 	.byte	0x07
	.zero		1


	//   ....[4]....
        /*0090*/ 	.word	0x00000140
        /*0094*/ 	.word	0x000000ff
        /*0098*/ 	.word	0x00000010
        /*009c*/ 	.short	0x0100
        /*009e*/ 	.byte	0x06
	.zero		1


	//   ....[5]....
        /*00a0*/ 	.word	0x00000150
        /*00a4*/ 	.word	0x000000ff
        /*00a8*/ 	.word	0x00000010
        /*00ac*/ 	.short	0x0100
        /*00ae*/ 	.byte	0x07
	.zero		1


	//   ....[6]....
        /*00b0*/ 	.word	0x00000160
        /*00b4*/ 	.word	0x000000ff
        /*00b8*/ 	.word	0x00000018
        /*00bc*/ 	.short	0x0100
        /*00be*/ 	.byte	0x06
	.zero		1


	//   ....[7]....
        /*00c0*/ 	.word	0x00000170
        /*00c4*/ 	.word	0x000000ff
        /*00c8*/ 	.word	0x00000018
        /*00cc*/ 	.short	0x0100
        /*00ce*/ 	.byte	0x07
	.zero		1


	//   ....[8]....
        /*00d0*/ 	.word	0x00000180
        /*00d4*/ 	.word	0x000000ff
        /*00d8*/ 	.word	0x00000020
        /*00dc*/ 	.short	0x0100
        /*00de*/ 	.byte	0x06
	.zero		1


	//   ....[9]....
        /*00e0*/ 	.word	0x00000190
        /*00e4*/ 	.word	0x000000ff
        /*00e8*/ 	.word	0x00000020
        /*00ec*/ 	.short	0x0100
        /*00ee*/ 	.byte	0x07
	.zero		1


	//   ....[10]....
        /*00f0*/ 	.word	0x000001a0
        /*00f4*/ 	.word	0x000000ff
        /*00f8*/ 	.word	0x00000028
        /*00fc*/ 	.short	0x0100
        /*00fe*/ 	.byte	0x06
	.zero		1


	//   ....[11]....
        /*0100*/ 	.word	0x000001b0
        /*0104*/ 	.word	0x000000ff
        /*0108*/ 	.word	0x00000028
        /*010c*/ 	.short	0x0100
        /*010e*/ 	.byte	0x07
	.zero		1


	//   ....[12]....
        /*0110*/ 	.word	0x000001c0
        /*0114*/ 	.word	0x000000ff
        /*0118*/ 	.word	0x00000030
        /*011c*/ 	.short	0x0100
        /*011e*/ 	.byte	0x06
	.zero		1


	//   ....[13]....
        /*0120*/ 	.word	0x000001d0
        /*0124*/ 	.word	0x000000ff
        /*0128*/ 	.word	0x00000030
        /*012c*/ 	.short	0x0100
        /*012e*/ 	.byte	0x07
	.zero		1


	//   ....[14]....
        /*0130*/ 	.word	0x000001e0
        /*0134*/ 	.word	0x000000ff
        /*0138*/ 	.word	0x00000038
        /*013c*/ 	.short	0x0100
        /*013e*/ 	.byte	0x06
	.zero		1


	//   ....[15]....
        /*0140*/ 	.word	0x000001f0
        /*0144*/ 	.word	0x000000ff
        /*0148*/ 	.word	0x00000038
        /*014c*/ 	.short	0x0100
        /*014e*/ 	.byte	0x07
	.zero		1


	//   ....[16]....
        /*0150*/ 	.word	0x00000200
        /*0154*/ 	.word	0x000000ff
        /*0158*/ 	.word	0x00000040
        /*015c*/ 	.short	0x0100
        /*015e*/ 	.byte	0x06
	.zero		1


	//   ....[17]....
        /*0160*/ 	.word	0x00000210
        /*0164*/ 	.word	0x000000ff
        /*0168*/ 	.word	0x00000040
        /*016c*/ 	.short	0x0100
        /*016e*/ 	.byte	0x07
	.zero		1


	//   ....[18]....
        /*0170*/ 	.word	0x00000220
        /*0174*/ 	.word	0x000000ff
        /*0178*/ 	.word	0x00000048
        /*017c*/ 	.short	0x0100
        /*017e*/ 	.byte	0x06
	.zero		1


	//   ....[19]....
        /*0180*/ 	.word	0x00000230
        /*0184*/ 	.word	0x000000ff
        /*0188*/ 	.word	0x00000048
        /*018c*/ 	.short	0x0100
        /*018e*/ 	.byte	0x07
	.zero		1


	//   ....[20]....
        /*0190*/ 	.word	0x00000240
        /*0194*/ 	.word	0x000000ff
        /*0198*/ 	.word	0x00000050
        /*019c*/ 	.short	0x0100
        /*019e*/ 	.byte	0x06
	.zero		1


	//   ....[21]....
        /*01a0*/ 	.word	0x00000250
        /*01a4*/ 	.word	0x000000ff
        /*01a8*/ 	.word	0x00000050
        /*01ac*/ 	.short	0x0100
        /*01ae*/ 	.byte	0x07
	.zero		1


	//   ....[22]....
        /*01b0*/ 	.word	0x00000260
        /*01b4*/ 	.word	0x000000ff
        /*01b8*/ 	.word	0x00000058
        /*01bc*/ 	.short	0x0100
        /*01be*/ 	.byte	0x06
	.zero		1


	//   ....[23]....
        /*01c0*/ 	.word	0x00000270
        /*01c4*/ 	.word	0x000000ff
        /*01c8*/ 	.word	0x00000058
        /*01cc*/ 	.short	0x0100
        /*01ce*/ 	.byte	0x07
	.zero		1


	//   ....[24]....
        /*01d0*/ 	.word	0x00000280
        /*01d4*/ 	.word	0x000000ff
        /*01d8*/ 	.word	0x00000060
        /*01dc*/ 	.short	0x0100
        /*01de*/ 	.byte	0x06
	.zero		1


	//   ....[25]....
        /*01e0*/ 	.word	0x00000290
        /*01e4*/ 	.word	0x000000ff
        /*01e8*/ 	.word	0x00000060
        /*01ec*/ 	.short	0x0100
        /*01ee*/ 	.byte	0x07
	.zero		1


	//   ....[26]....
        /*01f0*/ 	.word	0x000002a0
        /*01f4*/ 	.word	0x000000ff
        /*01f8*/ 	.word	0x00000068
        /*01fc*/ 	.short	0x0100
        /*01fe*/ 	.byte	0x06
	.zero		1


	//   ....[27]....
        /*0200*/ 	.word	0x000002b0
        /*0204*/ 	.word	0x000000ff
        /*0208*/ 	.word	0x00000068
        /*020c*/ 	.short	0x0100
        /*020e*/ 	.byte	0x07
	.zero		1


	//   ....[28]....
        /*0210*/ 	.word	0x000002c0
        /*0214*/ 	.word	0x000000ff
        /*0218*/ 	.word	0x00000070
        /*021c*/ 	.short	0x0100
        /*021e*/ 	.byte	0x06
	.zero		1


	//   ....[29]....
        /*0220*/ 	.word	0x000002d0
        /*0224*/ 	.word	0x000000ff
        /*0228*/ 	.word	0x00000070
        /*022c*/ 	.short	0x0100
        /*022e*/ 	.byte	0x07
	.zero		1


	//   ....[30]....
        /*0230*/ 	.word	0x000002e0
        /*0234*/ 	.word	0x000000ff
        /*0238*/ 	.word	0x00000078
        /*023c*/ 	.short	0x0100
        /*023e*/ 	.byte	0x06
	.zero		1


	//   ....[31]....
        /*0240*/ 	.word	0x000002f0
        /*0244*/ 	.word	0x000000ff
        /*0248*/ 	.word	0x00000078
        /*024c*/ 	.short	0x0100
        /*024e*/ 	.byte	0x07
	.zero		1


	//   ....[32]....
        /*0250*/ 	.word	0x00000960
        /*0254*/ 	.word	0x00000011
        /*0258*/ 	.word	0x00000000
        /*025c*/ 	.short	0x010a
        /*025e*/ 	.byte	0xff
	.zero		1


	//   ....[33]....
        /*0260*/ 	.word	0x00000bf0
        /*0264*/ 	.word	0x00000023
        /*0268*/ 	.word	0x00000000
        /*026c*/ 	.short	0x010a
        /*026e*/ 	.byte	0xff
	.zero		1


	//   ....[34]....
        /*0270*/ 	.word	0x00000e70
        /*0274*/ 	.word	0x00000029
        /*0278*/ 	.word	0x00000000
        /*027c*/ 	.short	0x010a
        /*027e*/ 	.byte	0xff
	.zero		1


	//   ....[35]....
        /*0280*/ 	.word	0x00001090
        /*0284*/ 	.word	0x00000023
        /*0288*/ 	.word	0x00000010
        /*028c*/ 	.short	0x010a
        /*028e*/ 	.byte	0xff
	.zero		1


	//   ....[36]....
        /*0290*/ 	.word	0x000014d0
        /*0294*/ 	.word	0x00000000
        /*0298*/ 	.word	0x00000000
        /*029c*/ 	.short	0x010a
        /*029e*/ 	.byte	0xff
	.zero		1


	//   ....[37]....
        /*02a0*/ 	.word	0x00001c30
        /*02a4*/ 	.word	0x00000003
        /*02a8*/ 	.word	0x00000000
        /*02ac*/ 	.short	0x010a
        /*02ae*/ 	.byte	0xff
	.zero		1


	//   ....[38]....
        /*02b0*/ 	.word	0x00001d70
        /*02b4*/ 	.word	0x00000006
        /*02b8*/ 	.word	0x00000000
        /*02bc*/ 	.short	0x0101
        /*02be*/ 	.byte	0xff
	.zero		1


	//   ....[39]....
        /*02c0*/ 	.word	0x00001e10
        /*02c4*/ 	.word	0x00000010
        /*02c8*/ 	.word	0x00000000
        /*02cc*/ 	.short	0x010a
        /*02ce*/ 	.byte	0xff
	.zero		1


	//   ....[40]....
        /*02d0*/ 	.word	0x00001f10
        /*02d4*/ 	.word	0x00000016
        /*02d8*/ 	.word	0x00000000
        /*02dc*/ 	.short	0x0101
        /*02de*/ 	.byte	0xff
	.zero		1


	//   ....[41]....
        /*02e0*/ 	.word	0x00001f80
        /*02e4*/ 	.word	0x0000001d
        /*02e8*/ 	.word	0x00000000
        /*02ec*/ 	.short	0x010a
        /*02ee*/ 	.byte	0xff
	.zero		1


	//   ....[42]....
        /*02f0*/ 	.word	0x00002050
        /*02f4*/ 	.word	0x00000002
        /*02f8*/ 	.word	0x00000000
        /*02fc*/ 	.short	0x0101
        /*02fe*/ 	.byte	0xff
	.zero		1


	//   ....[43]....
        /*0300*/ 	.word	0x00002090
        /*0304*/ 	.word	0x00000010
        /*0308*/ 	.word	0x00000010
        /*030c*/ 	.short	0x010a
        /*030e*/ 	.byte	0xff
	.zero		1


	//   ....[44]....
        /*0310*/ 	.word	0x00002140
        /*0314*/ 	.word	0x00000002
        /*0318*/ 	.word	0x00000000
        /*031c*/ 	.short	0x0101
        /*031e*/ 	.byte	0xff
	.zero		1


	//   ....[45]....
        /*0320*/ 	.word	0x00002380
        /*0324*/ 	.word	0x00000006
        /*0328*/ 	.word	0x00000000
        /*032c*/ 	.short	0x010a
        /*032e*/ 	.byte	0xff
	.zero		1


	//   ....[46]....
        /*0330*/ 	.word	0x00002480
        /*0334*/ 	.word	0x00000002
        /*0338*/ 	.word	0x00000000
        /*033c*/ 	.short	0x0101
        /*033e*/ 	.byte	0xff
	.zero		1


	//----- nvinfo : EIATTR_NUM_MBARRIERS
	.align		4
.L_363:
        /*0340*/ 	.byte	0x03, 0x38
        /*0342*/ 	.short	0x0020


	//----- nvinfo : EIATTR_EXIT_INSTR_OFFSETS
	.align		4
        /*0344*/ 	.byte	0x04, 0x1c
        /*0346*/ 	.short	(.L_365 - .L_364)


	//   ....[0]....
.L_364:
        /*0348*/ 	.word	0x000003a0


	//   ....[1]....
        /*034c*/ 	.word	0x000012c0


	//   ....[2]....
        /*0350*/ 	.word	0x00001700


	//   ....[3]....
        /*0354*/ 	.word	0x00001720


	//   ....[4]....
        /*0358*/ 	.word	0x00002530


	//----- nvinfo : EIATTR_CRS_STACK_SIZE
	.align		4
.L_365:
        /*035c*/ 	.byte	0x04, 0x1e
        /*035e*/ 	.short	(.L_367 - .L_366)
.L_366:
        /*0360*/ 	.word	0x00000000


	//----- nvinfo : EIATTR_CBANK_PARAM_SIZE
	.align		4
.L_367:
        /*0364*/ 	.byte	0x03, 0x19
        /*0366*/ 	.short	0x0018


	//----- nvinfo : EIATTR_PARAM_CBANK
	.align		4
        /*0368*/ 	.byte	0x04, 0x0a
        /*036a*/ 	.short	(.L_369 - .L_368)
	.align		4
.L_368:
        /*036c*/ 	.word	index@(.nv.constant0._Z13tma_bw_kernelILi16ELi16384EEvPKhPym)
        /*0370*/ 	.short	0x0380
        /*0372*/ 	.short	0x0018


	//----- nvinfo : EIATTR_SW_WAR
	.align		4
.L_369:
        /*0374*/ 	.byte	0x04, 0x36
        /*0376*/ 	.short	(.L_371 - .L_370)
.L_370:
        /*0378*/ 	.word	0x00000008
.L_371:


//--------------------- .nv.info._Z13tma_bw_kernelILi8ELi16384EEvPKhPym --------------------------
	.section	.nv.info._Z13tma_bw_kernelILi8ELi16384EEvPKhPym,"",@"SHT_CUDA_INFO"
	.sectionflags	@""
	.align	4


	//----- nvinfo : EIATTR_CUDA_API_VERSION
	.align		4
        /*0000*/ 	.byte	0x04, 0x37
        /*0002*/ 	.short	(.L_373 - .L_372)
.L_372:
        /*0004*/ 	.word	0x00000082


	//----- nvinfo : EIATTR_KPARAM_INFO
	.align		4
.L_373:
        /*0008*/ 	.byte	0x04, 0x17
        /*000a*/ 	.short	(.L_375 - .L_374)
.L_374:
        /*000c*/ 	.word	0x00000000
        /*0010*/ 	.short	0x0002
        /*0012*/ 	.short	0x0010
        /*0014*/ 	.byte	0x00, 0xf0, 0x21, 0x00


	//----- nvinfo : EIATTR_KPARAM_INFO
	.align		4
.L_375:
        /*0018*/ 	.byte	0x04, 0x17
        /*001a*/ 	.short	(.L_377 - .L_376)
.L_376:
        /*001c*/ 	.word	0x00000000
        /*0020*/ 	.short	0x0001
        /*0022*/ 	.short	0x0008
        /*0024*/ 	.byte	0x00, 0xf5, 0x21, 0x00


	//----- nvinfo : EIATTR_KPARAM_INFO
	.align		4
.L_377:
        /*0028*/ 	.byte	0x04, 0x17
        /*002a*/ 	.short	(.L_379 - .L_378)
.L_378:
        /*002c*/ 	.word	0x00000000
        /*0030*/ 	.short	0x0000
        /*0032*/ 	.short	0x0000
        /*0034*/ 	.byte	0x00, 0xf5, 0x21, 0x00


	//----- nvinfo : EIATTR_SPARSE_MMA_MASK
	.align		4
.L_379:
        /*0038*/ 	.byte	0x03, 0x50
        /*003a*/ 	.short	0x0000


	//----- nvinfo : EIATTR_MAXREG_COUNT
	.align		4
        /*003c*/ 	.byte	0x03, 0x1b
        /*003e*/ 	.short	0x00ff


	//----- nvinfo : EIATTR_NUM_BARRIERS
	.align		4
        /*0040*/ 	.byte	0x02, 0x4c
        /*0042*/ 	.byte	0x01
	.zero		1


	//----- nvinfo : EIATTR_MERCURY_ISA_VERSION
	.align		4
        /*0044*/ 	.byte	0x03, 0x5f
        /*0046*/ 	.short	0x0101


	//----- nvinfo : EIATTR_VRC_CTA_INIT_COUNT
	.align		4
        /*0048*/ 	.byte	0x02, 0x4a
	.zero		1
	.zero		1


	//----- nvinfo : EIATTR_MBARRIER_INSTR_OFFSETS
	.align		4
        /*004c*/ 	.byte	0x04, 0x39
        /*004e*/ 	.short	(.L_381 - .L_380)


	//   ....[0]....
.L_380:
        /*0050*/ 	.word	0x00000100
        /*0054*/ 	.word	0x000000ff
        /*0058*/ 	.word	0x00000000
        /*005c*/ 	.short	0x0100
        /*005e*/ 	.byte	0x06
	.zero		1


	//   ....[1]....
        /*0060*/ 	.word	0x00000110
        /*0064*/ 	.word	0x000000ff
        /*0068*/ 	.word	0x00000000
        /*006c*/ 	.short	0x0100
        /*006e*/ 	.byte	0x07
	.zero		1


	//   ....[2]....
        /*0070*/ 	.word	0x00000120
        /*0074*/ 	.word	0x000000ff
        /*0078*/ 	.word	0x00000008
        /*007c*/ 	.short	0x0100
        /*007e*/ 	.byte	0x06
	.zero		1


	//   ....[3]....
        /*0080*/ 	.word	0x00000130
        /*0084*/ 	.word	0x000000ff
        /*0088*/ 	.word	0x00000008
        /*008c*/ 	.short	0x0100
        /*008e*/ 	.byte	0x07
	.zero		1


	//   ....[4]....
        /*0090*/ 	.word	0x00000140
        /*0094*/ 	.word	0x000000ff
        /*0098*/ 	.word	0x00000010
        /*009c*/ 	.short	0x0100
        /*009e*/ 	.byte	0x06
	.zero		1


	//   ....[5]....
        /*00a0*/ 	.word	0x00000150
        /*00a4*/ 	.word	0x000000ff
        /*00a8*/ 	.word	0x00000010
        /*00ac*/ 	.short	0x0100
        /*00ae*/ 	.byte	0x07
	.zero		1


	//   ....[6]....
        /*00b0*/ 	.word	0x00000160
        /*00b4*/ 	.word	0x000000ff
        /*00b8*/ 	.word	0x00000018
        /*00bc*/ 	.short	0x0100
        /*00be*/ 	.byte	0x06
	.zero		1


	//   ....[7]....
        /*00c0*/ 	.word	0x00000170
        /*00c4*/ 	.word	0x000000ff
        /*00c8*/ 	.word	0x00000018
        /*00cc*/ 	.short	0x0100
        /*00ce*/ 	.byte	0x07
	.zero		1


	//   ....[8]....
        /*00d0*/ 	.word	0x00000180
        /*00d4*/ 	.word	0x000000ff
        /*00d8*/ 	.word	0x00000020
        /*00dc*/ 	.short	0x0100
        /*00de*/ 	.byte	0x06
	.zero		1


	//   ....[9]....
        /*00e0*/ 	.word	0x00000190
        /*00e4*/ 	.word	0x000000ff
        /*00e8*/ 	.word	0x00000020
        /*00ec*/ 	.short	0x0100
        /*00ee*/ 	.byte	0x07
	.zero		1


	//   ....[10]....
        /*00f0*/ 	.word	0x000001a0
        /*00f4*/ 	.word	0x000000ff
        /*00f8*/ 	.word	0x00000028
        /*00fc*/ 	.short	0x0100
        /*00fe*/ 	.byte	0x06
	.zero		1


	//   ....[11]....
        /*0100*/ 	.word	0x000001b0
        /*0104*/ 	.word	0x000000ff
        /*0108*/ 	.word	0x00000028
        /*010c*/ 	.short	0x0100
        /*010e*/ 	.byte	0x07
	.zero		1


	//   ....[12]....
        /*0110*/ 	.word	0x000001c0
        /*0114*/ 	.word	0x000000ff
        /*0118*/ 	.word	0x00000030
        /*011c*/ 	.short	0x0100
        /*011e*/ 	.byte	0x06
	.zero		1


	//   ....[13]....
        /*0120*/ 	.word	0x000001d0
        /*0124*/ 	.word	0x000000ff
        /*0128*/ 	.word	0x00000030
        /*012c*/ 	.short	0x0100
        /*012e*/ 	.byte	0x07
	.zero		1


	//   ....[14]....
        /*0130*/ 	.word	0x000001e0
        /*0134*/ 	.word	0x000000ff
        /*0138*/ 	.word	0x00000038
        /*013c*/ 	.short	0x0100
        /*013e*/ 	.byte	0x06
	.zero		1


	//   ....[15]....
        /*0140*/ 	.word	0x000001f0
        /*0144*/ 	.word	0x000000ff
        /*0148*/ 	.word	0x00000038
        /*014c*/ 	.short	0x0100
        /*014e*/ 	.byte	0x07
	.zero		1


	//   ....[16]....
        /*0150*/ 	.word	0x00000860
        /*0154*/ 	.word	0x00000011
        /*0158*/ 	.word	0x00000000
        /*015c*/ 	.short	0x010a
        /*015e*/ 	.byte	0xff
	.zero		1


	//   ....[17]....
        /*0160*/ 	.word	0x00000af0
        /*0164*/ 	.word	0x00000023
        /*0168*/ 	.word	0x00000000
        /*016c*/ 	.short	0x010a
        /*016e*/ 	.byte	0xff
	.zero		1


	//   ....[18]....
        /*0170*/ 	.word	0x00000d70
        /*0174*/ 	.word	0x00000029
        /*0178*/ 	.word	0x00000000
        /*017c*/ 	.short	0x010a
        /*017e*/ 	.byte	0xff
	.zero		1


	//   ....[19]....
        /*0180*/ 	.word	0x00000f90
        /*0184*/ 	.word	0x00000023
        /*0188*/ 	.word	0x00000010
        /*018c*/ 	.short	0x010a
        /*018e*/ 	.byte	0xff
	.zero		1


	//   ....[20]....
        /*0190*/ 	.word	0x000013d0
        /*0194*/ 	.word	0x00000000
        /*0198*/ 	.word	0x00000000
        /*019c*/ 	.short	0x010a
        /*019e*/ 	.byte	0xff
	.zero		1


	//   ....[21]....
        /*01a0*/ 	.word	0x00001b30
        /*01a4*/ 	.word	0x00000003
        /*01a8*/ 	.word	0x00000000
        /*01ac*/ 	.short	0x010a
        /*01ae*/ 	.byte	0xff
	.zero		1


	//   ....[22]....
        /*01b0*/ 	.word	0x00001c70
        /*01b4*/ 	.word	0x00000006
        /*01b8*/ 	.word	0x00000000
        /*01bc*/ 	.short	0x0101
        /*01be*/ 	.byte	0xff
	.zero		1


	//   ....[23]....
        /*01c0*/ 	.word	0x00001d10
        /*01c4*/ 	.word	0x00000010
        /*01c8*/ 	.word	0x00000000
        /*01cc*/ 	.short	0x010a
        /*01ce*/ 	.byte	0xff
	.zero		1


	//   ....[24]....
        /*01d0*/ 	.word	0x00001e10
        /*01d4*/ 	.word	0x00000016
        /*01d8*/ 	.word	0x00000000
        /*01dc*/ 	.short	0x0101
        /*01de*/ 	.byte	0xff
	.zero		1


	//   ....[25]....
        /*01e0*/ 	.word	0x00001e80
        /*01e4*/ 	.word	0x0000001d
        /*01e8*/ 	.word	0x00000000
        /*01ec*/ 	.short	0x010a
        /*01ee*/ 	.byte	0xff
	.zero		1


	//   ....[26]....
        /*01f0*/ 	.word	0x00001f50
        /*01f4*/ 	.word	0x00000002
        /*01f8*/ 	.word	0x00000000
        /*01fc*/ 	.short	0x0101
        /*01fe*/ 	.byte	0xff
	.zero		1


	//   ....[27]....
        /*0200*/ 	.word	0x00001f90
        /*0204*/ 	.word	0x00000010
        /*0208*/ 	.word	0x00000010
        /*020c*/ 	.short	0x010a
        /*020e*/ 	.byte	0xff
	.zero		1


	//   ....[28]....
        /*0210*/ 	.word	0x00002040
        /*0214*/ 	.word	0x00000002
        /*0218*/ 	.word	0x00000000
        /*021c*/ 	.short	0x0101
        /*021e*/ 	.byte	0xff
	.zero		1


	//   ....[29]....
        /*0220*/ 	.word	0x00002280
        /*0224*/ 	.word	0x00000006
        /*0228*/ 	.word	0x00000000
        /*022c*/ 	.short	0x010a
        /*022e*/ 	.byte	0xff
	.zero		1


	//   ....[30]....
        /*0230*/ 	.word	0x00002380
        /*0234*/ 	.word	0x00000002
        /*0238*/ 	.word	0x00000000
        /*023c*/ 	.short	0x0101
        /*023e*/ 	.byte	0xff
	.zero		1


	//----- nvinfo : EIATTR_NUM_MBARRIERS
	.align		4
.L_381:
        /*0240*/ 	.byte	0x03, 0x38
        /*0242*/ 	.short	0x0010


	//----- nvinfo : EIATTR_EXIT_INSTR_OFFSETS
	.align		4
        /*0244*/ 	.byte	0x04, 0x1c
        /*0246*/ 	.short	(.L_383 - .L_382)


	//   ....[0]....
.L_382:
        /*0248*/ 	.word	0x000002a0


	//   ....[1]....
        /*024c*/ 	.word	0x000011c0


	//   ....[2]....
        /*0250*/ 	.word	0x00001600


	//   ....[3]....
        /*0254*/ 	.word	0x00001620


	//   ....[4]....
        /*0258*/ 	.word	0x00002430


	//----- nvinfo : EIATTR_CRS_STACK_SIZE
	.align		4
.L_383:
        /*025c*/ 	.byte	0x04, 0x1e
        /*025e*/ 	.short	(.L_385 - .L_384)
.L_384:
        /*0260*/ 	.word	0x00000000


	//----- nvinfo : EIATTR_CBANK_PARAM_SIZE
	.align		4
.L_385:
        /*0264*/ 	.byte	0x03, 0x19
        /*0266*/ 	.short	0x0018


	//----- nvinfo : EIATTR_PARAM_CBANK
	.align		4
        /*0268*/ 	.byte	0x04, 0x0a
        /*026a*/ 	.short	(.L_387 - .L_386)
	.align		4
.L_386:
        /*026c*/ 	.word	index@(.nv.constant0._Z13tma_bw_kernelILi8ELi16384EEvPKhPym)
        /*0270*/ 	.short	0x0380
        /*0272*/ 	.short	0x0018


	//----- nvinfo : EIATTR_SW_WAR
	.align		4
.L_387:
        /*0274*/ 	.byte	0x04, 0x36
        /*0276*/ 	.short	(.L_389 - .L_388)
.L_388:
        /*0278*/ 	.word	0x00000008
.L_389:


//--------------------- .nv.info._Z13tma_bw_kernelILi4ELi16384EEvPKhPym --------------------------
	.section	.nv.info._Z13tma_bw_kernelILi4ELi16384EEvPKhPym,"",@"SHT_CUDA_INFO"
	.sectionflags	@""
	.align	4


	//----- nvinfo : EIATTR_CUDA_API_VERSION
	.align		4
        /*0000*/ 	.byte	0x04, 0x37
        /*0002*/ 	.short	(.L_391 - .L_390)
.L_390:
        /*0004*/ 	.word	0x00000082


	//----- nvinfo : EIATTR_KPARAM_INFO
	.align		4
.L_391:
        /*0008*/ 	.byte	0x04, 0x17
        /*000a*/ 	.short	(.L_393 - .L_392)
.L_392:
        /*000c*/ 	.word	0x00000000
        /*0010*/ 	.short	0x0002
        /*0012*/ 	.short	0x0010
        /*0014*/ 	.byte	0x00, 0xf0, 0x21, 0x00


	//----- nvinfo : EIATTR_KPARAM_INFO
	.align		4
.L_393:
        /*0018*/ 	.byte	0x04, 0x17
        /*001a*/ 	.short	(.L_395 - .L_394)
.L_394:
        /*001c*/ 	.word	0x00000000
        /*0020*/ 	.short	0x0001
        /*0022*/ 	.short	0x0008
        /*0024*/ 	.byte	0x00, 0xf5, 0x21, 0x00


	//----- nvinfo : EIATTR_KPARAM_INFO
	.align		4
.L_395:
        /*0028*/ 	.byte	0x04, 0x17
        /*002a*/ 	.short	(.L_397 - .L_396)
.L_396:
        /*002c*/ 	.word	0x00000000
        /*0030*/ 	.short	0x0000
        /*0032*/ 	.short	0x0000
        /*0034*/ 	.byte	0x00, 0xf5, 0x21, 0x00


	//----- nvinfo : EIATTR_SPARSE_MMA_MASK
	.align		4
.L_397:
        /*0038*/ 	.byte	0x03, 0x50
        /*003a*/ 	.short	0x0000


	//----- nvinfo : EIATTR_MAXREG_COUNT
	.align		4
        /*003c*/ 	.byte	0x03, 0x1b
        /*003e*/ 	.short	0x00ff


	//----- nvinfo : EIATTR_NUM_BARRIERS
	.align		4
        /*0040*/ 	.byte	0x02, 0x4c
        /*0042*/ 	.byte	0x01
	.zero		1


	//----- nvinfo : EIATTR_MERCURY_ISA_VERSION
	.align		4
        /*0044*/ 	.byte	0x03, 0x5f
        /*0046*/ 	.short	0x0101


	//----- nvinfo : EIATTR_VRC_CTA_INIT_COUNT
	.align		4
        /*0048*/ 	.byte	0x02, 0x4a
	.zero		1
	.zero		1


	//----- nvinfo : EIATTR_MBARRIER_INSTR_OFFSETS
	.align		4
        /*004c*/ 	.byte	0x04, 0x39
        /*004e*/ 	.short	(.L_399 - .L_398)


	//   ....[0]....
.L_398:
        /*0050*/ 	.word	0x00000100
        /*0054*/ 	.word	0x000000ff
        /*0058*/ 	.word	0x00000000
        /*005c*/ 	.short	0x0100
        /*005e*/ 	.byte	0x06
	.zero		1


	//   ....[1]....
        /*0060*/ 	.word	0x00000110
        /*0064*/ 	.word	0x000000ff
        /*0068*/ 	.word	0x00000000
        /*006c*/ 	.short	0x0100
        /*006e*/ 	.byte	0x07
	.zero		1


	//   ....[2]....
        /*0070*/ 	.word	0x00000120
        /*0074*/ 	.word	0x000000ff
        /*0078*/ 	.word	0x00000008
        /*007c*/ 	.short	0x0100
        /*007e*/ 	.byte	0x06
	.zero		1


	//   ....[3]....
        /*0080*/ 	.word	0x00000130
        /*0084*/ 	.word	0x000000ff
        /*0088*/ 	.word	0x00000008
        /*008c*/ 	.short	0x0100
        /*008e*/ 	.byte	0x07
	.zero		1


	//   ....[4]....
        /*0090*/ 	.word	0x00000140
        /*0094*/ 	.word	0x000000ff
        /*0098*/ 	.word	0x00000010
        /*009c*/ 	.short	0x0100
        /*009e*/ 	.byte	0x06
	.zero		1


	//   ....[5]....
        /*00a0*/ 	.word	0x00000150
        /*00a4*/ 	.word	0x000000ff
        /*00a8*/ 	.word	0x00000010
        /*00ac*/ 	.short	0x0100
        /*00ae*/ 	.byte	0x07
	.zero		1


	//   ....[6]....
        /*00b0*/ 	.word	0x00000160
        /*00b4*/ 	.word	0x000000ff
        /*00b8*/ 	.word	0x00000018
        /*00bc*/ 	.short	0x0100
        /*00be*/ 	.byte	0x06
	.zero		1


	//   ....[7]....
        /*00c0*/ 	.word	0x00000170
        /*00c4*/ 	.word	0x000000ff
        /*00c8*/ 	.word	0x00000018
        /*00cc*/ 	.short	0x0100
        /*00ce*/ 	.byte	0x07
	.zero		1


	//   ....[8]....
        /*00d0*/ 	.word	0x00000740
        /*00d4*/ 	.word	0x00000004
        /*00d8*/ 	.word	0x00000000
        /*00dc*/ 	.short	0x010a
        /*00de*/ 	.byte	0xff
	.zero		1


	//   ....[9]....
        /*00e0*/ 	.word	0x00000950
        /*00e4*/ 	.word	0x00000004
        /*00e8*/ 	.word	0x00000008
        /*00ec*/ 	.short	0x010a
        /*00ee*/ 	.byte	0xff
	.zero		1


	//   ....[10]....
        /*00f0*/ 	.word	0x00000b70
        /*00f4*/ 	.word	0x00000004
        /*00f8*/ 	.word	0x00000010
        /*00fc*/ 	.short	0x010a
        /*00fe*/ 	.byte	0xff
	.zero		1


	//   ....[11]....
        /*0100*/ 	.word	0x00000d70
        /*0104*/ 	.word	0x00000004
        /*0108*/ 	.word	0x00000018
        /*010c*/ 	.short	0x010a
        /*010e*/ 	.byte	0xff
	.zero		1


	//   ....[12]....
        /*0110*/ 	.word	0x00001190
        /*0114*/ 	.word	0x00000004
        /*0118*/ 	.word	0x00000000
        /*011c*/ 	.short	0x010a
        /*011e*/ 	.byte	0xff
	.zero		1


	//   ....[13]....
        /*0120*/ 	.word	0x00001860
        /*0124*/ 	.word	0x0000000f
        /*0128*/ 	.word	0x00000000
        /*012c*/ 	.short	0x010a
        /*012e*/ 	.byte	0xff
	.zero		1


	//   ....[14]....
        /*0130*/ 	.word	0x00001930
        /*0134*/ 	.word	0x0000000c
        /*0138*/ 	.word	0x00000000
        /*013c*/ 	.short	0x0101
        /*013e*/ 	.byte	0xff
	.zero		1


	//   ....[15]....
        /*0140*/ 	.word	0x00001980
        /*0144*/ 	.word	0x0000000d
        /*0148*/ 	.word	0x00000008
        /*014c*/ 	.short	0x010a
        /*014e*/ 	.byte	0xff
	.zero		1


	//   ....[16]....
        /*0150*/ 	.word	0x00001a30
        /*0154*/ 	.word	0x0000000c
        /*0158*/ 	.word	0x00000000
        /*015c*/ 	.short	0x0101
        /*015e*/ 	.byte	0xff
	.zero		1


	//   ....[17]....
        /*0160*/ 	.word	0x00001aa0
        /*0164*/ 	.word	0x00000011
        /*0168*/ 	.word	0x00000010
        /*016c*/ 	.short	0x010a
        /*016e*/ 	.byte	0xff
	.zero		1


	//   ....[18]....
        /*0170*/ 	.word	0x00001b50
        /*0174*/ 	.word	0x0000000c
        /*0178*/ 	.word	0x00000000
        /*017c*/ 	.short	0x0101
        /*017e*/ 	.byte	0xff
	.zero		1


	//   ....[19]....
        /*0180*/ 	.word	0x00001ba0
        /*0184*/ 	.word	0x0000000f
        /*0188*/ 	.word	0x00000018
        /*018c*/ 	.short	0x010a
        /*018e*/ 	.byte	0xff
	.zero		1


	//   ....[20]....
        /*0190*/ 	.word	0x00001ca0
        /*0194*/ 	.word	0x00000002
        /*0198*/ 	.word	0x00000000
        /*019c*/ 	.short	0x0101
        /*019e*/ 	.byte	0xff
	.zero		1


	//   ....[21]....
        /*01a0*/ 	.word	0x00001e60
        /*01a4*/ 	.word	0x00000007
        /*01a8*/ 	.word	0x00000000
        /*01ac*/ 	.short	0x010a
        /*01ae*/ 	.byte	0xff
	.zero		1


	//   ....[22]....
        /*01b0*/ 	.word	0x00001f60
        /*01b4*/ 	.word	0x00000002
        /*01b8*/ 	.word	0x00000000
        /*01bc*/ 	.short	0x0101
        /*01be*/ 	.byte	0xff
	.zero		1


	//----- nvinfo : EIATTR_NUM_MBARRIERS
	.align		4
.L_399:
        /*01c0*/ 	.byte	0x03, 0x38
        /*01c2*/ 	.short	0x0008


	//----- nvinfo : EIATTR_EXIT_INSTR_OFFSETS
	.align		4
        /*01c4*/ 	.byte	0x04, 0x1c
        /*01c6*/ 	.short	(.L_401 - .L_400)


	//   ....[0]....
.L_400:
        /*01c8*/ 	.word	0x00000230


	//   ....[1]....
        /*01cc*/ 	.word	0x00000fd0


	//   ....[2]....
        /*01d0*/ 	.word	0x000013c0


	//   ....[3]....
        /*01d4*/ 	.word	0x000013e0


	//   ....[4]....
        /*01d8*/ 	.word	0x00001ff0


	//----- nvinfo : EIATTR_CRS_STACK_SIZE
	.align		4
.L_401:
        /*01dc*/ 	.byte	0x04, 0x1e
        /*01de*/ 	.short	(.L_403 - .L_402)
.L_402:
        /*01e0*/ 	.word	0x00000000


	//----- nvinfo : EIATTR_CBANK_PARAM_SIZE
	.align		4
.L_403:
        /*01e4*/ 	.byte	0x03, 0x19
        /*01e6*/ 	.short	0x0018


	//----- nvinfo : EIATTR_PARAM_CBANK
	.align		4
        /*01e8*/ 	.byte	0x04, 0x0a
        /*01ea*/ 	.short	(.L_405 - .L_404)
	.align		4
.L_404:
        /*01ec*/ 	.word	index@(.nv.constant0._Z13tma_bw_kernelILi4ELi16384EEvPKhPym)
        /*01f0*/ 	.short	0x0380
        /*01f2*/ 	.short	0x0018


	//----- nvinfo : EIATTR_SW_WAR
	.align		4
.L_405:
        /*01f4*/ 	.byte	0x04, 0x36
        /*01f6*/ 	.short	(.L_407 - .L_406)
.L_406:
        /*01f8*/ 	.word	0x00000008
.L_407:


//--------------------- .nv.info._Z13tma_bw_kernelILi2ELi16384EEvPKhPym --------------------------
	.section	.nv.info._Z13tma_bw_kernelILi2ELi16384EEvPKhPym,"",@"SHT_CUDA_INFO"
	.sectionflags	@""
	.align	4


	//----- nvinfo : EIATTR_CUDA_API_VERSION
	.align		4
        /*0000*/ 	.byte	0x04, 0x37
        /*0002*/ 	.short	(.L_409 - .L_408)
.L_408:
        /*0004*/ 	.word	0x00000082


	//----- nvinfo : EIATTR_KPARAM_INFO
	.align		4
.L_409:
        /*0008*/ 	.byte	0x04, 0x17
        /*000a*/ 	.short	(.L_411 - .L_410)
.L_410:
        /*000c*/ 	.word	0x00000000
        /*0010*/ 	.short	0x0002
        /*0012*/ 	.short	0x0010
        /*0014*/ 	.byte	0x00, 0xf0, 0x21, 0x00


	//----- nvinfo : EIATTR_KPARAM_INFO
	.align		4
.L_411:
        /*0018*/ 	.byte	0x04, 0x17
        /*001a*/ 	.short	(.L_413 - .L_412)
.L_412:
        /*001c*/ 	.word	0x00000000
        /*0020*/ 	.short	0x0001
        /*0022*/ 	.short	0x0008
        /*0024*/ 	.byte	0x00, 0xf5, 0x21, 0x00


	//----- nvinfo : EIATTR_KPARAM_INFO
	.align		4
.L_413:
        /*0028*/ 	.byte	0x04, 0x17
        /*002a*/ 	.short	(.L_415 - .L_414)
.L_414:
        /*002c*/ 	.word	0x00000000
        /*0030*/ 	.short	0x0000
        /*0032*/ 	.short	0x0000
        /*0034*/ 	.byte	0x00, 0xf5, 0x21, 0x00


	//----- nvinfo : EIATTR_SPARSE_MMA_MASK
	.align		4
.L_415:
        /*0038*/ 	.byte	0x03, 0x50
        /*003a*/ 	.short	0x0000


	//----- nvinfo : EIATTR_MAXREG_COUNT
	.align		4
        /*003c*/ 	.byte	0x03, 0x1b
        /*003e*/ 	.short	0x00ff


	//----- nvinfo : EIATTR_NUM_BARRIERS
	.align		4
        /*0040*/ 	.byte	0x02, 0x4c
        /*0042*/ 	.byte	0x01
	.zero		1


	//----- nvinfo : EIATTR_MERCURY_ISA_VERSION
	.align		4
        /*0044*/ 	.byte	0x03, 0x5f
        /*0046*/ 	.short	0x0101


	//----- nvinfo : EIATTR_VRC_CTA_INIT_COUNT
	.align		4
        /*0048*/ 	.byte	0x02, 0x4a
	.zero		1
	.zero		1


	//----- nvinfo : EIATTR_MBARRIER_INSTR_OFFSETS
	.align		4
        /*004c*/ 	.byte	0x04, 0x39
        /*004e*/ 	.short	(.L_417 - .L_416)


	//   ....[0]....
.L_416:
        /*0050*/ 	.word	0x00000100
        /*0054*/ 	.word	0x000000ff
        /*0058*/ 	.word	0x00000000
        /*005c*/ 	.short	0x0100
        /*005e*/ 	.byte	0x06
	.zero		1


	//   ....[1]....
        /*0060*/ 	.word	0x00000110
        /*0064*/ 	.word	0x000000ff
        /*0068*/ 	.word	0x00000000
        /*006c*/ 	.short	0x0100
        /*006e*/ 	.byte	0x07
	.zero		1


	//   ....[2]....
        /*0070*/ 	.word	0x00000120
        /*0074*/ 	.word	0x000000ff
        /*0078*/ 	.word	0x00000008
        /*007c*/ 	.short	0x0100
        /*007e*/ 	.byte	0x06
	.zero		1


	//   ....[3]....
        /*0080*/ 	.word	0x00000130
        /*0084*/ 	.word	0x000000ff
        /*0088*/ 	.word	0x00000008
        /*008c*/ 	.short	0x0100
        /*008e*/ 	.byte	0x07
	.zero		1


	//   ....[4]....
        /*0090*/ 	.word	0x000006e0
        /*0094*/ 	.word	0x0000000c
        /*0098*/ 	.word	0x00000000
        /*009c*/ 	.short	0x010a
        /*009e*/ 	.byte	0xff
	.zero		1


	//   ....[5]....
        /*00a0*/ 	.word	0x00000850
        /*00a4*/ 	.word	0x0000000c
        /*00a8*/ 	.word	0x00000008
        /*00ac*/ 	.short	0x010a
        /*00ae*/ 	.byte	0xff
	.zero		1


	//   ....[6]....
        /*00b0*/ 	.word	0x000009c0
        /*00b4*/ 	.word	0x0000000c
        /*00b8*/ 	.word	0x00000000
        /*00bc*/ 	.short	0x010a
        /*00be*/ 	.byte	0xff
	.zero		1


	//   ....[7]....
        /*00c0*/ 	.word	0x00000ae0
        /*00c4*/ 	.word	0x0000000c
        /*00c8*/ 	.word	0x00000008
        /*00cc*/ 	.short	0x010a
        /*00ce*/ 	.byte	0xff
	.zero		1


	//   ....[8]....
        /*00d0*/ 	.word	0x00000e00
        /*00d4*/ 	.word	0x00000003
        /*00d8*/ 	.word	0x00000000
        /*00dc*/ 	.short	0x010a
        /*00de*/ 	.byte	0xff
	.zero		1


	//   ....[9]....
        /*00e0*/ 	.word	0x00001470
        /*00e4*/ 	.word	0x0000000c
        /*00e8*/ 	.word	0x00000000
        /*00ec*/ 	.short	0x010a
        /*00ee*/ 	.byte	0xff
	.zero		1


	//   ....[10]....
        /*00f0*/ 	.word	0x00001570
        /*00f4*/ 	.word	0x0000000e
        /*00f8*/ 	.word	0x00000000
        /*00fc*/ 	.short	0x0101
        /*00fe*/ 	.byte	0xff
	.zero		1


	//   ....[11]....
        /*0100*/ 	.word	0x00001580
        /*0104*/ 	.word	0x0000000c
        /*0108*/ 	.word	0x00000008
        /*010c*/ 	.short	0x010a
        /*010e*/ 	.byte	0xff
	.zero		1


	//   ....[12]....
        /*0110*/ 	.word	0x000015b0
        /*0114*/ 	.word	0x00000009
        /*0118*/ 	.word	0x00000000
        /*011c*/ 	.short	0x0101
        /*011e*/ 	.byte	0xff
	.zero		1


	//   ....[13]....
        /*0120*/ 	.word	0x000015c0
        /*0124*/ 	.word	0x0000000c
        /*0128*/ 	.word	0x00000000
        /*012c*/ 	.short	0x010a
        /*012e*/ 	.byte	0xff
	.zero		1


	//   ....[14]....
        /*0130*/ 	.word	0x000015f0
        /*0134*/ 	.word	0x0000000e
        /*0138*/ 	.word	0x00000000
        /*013c*/ 	.short	0x0101
        /*013e*/ 	.byte	0xff
	.zero		1


	//   ....[15]....
        /*0140*/ 	.word	0x00001610
        /*0144*/ 	.word	0x0000000c
        /*0148*/ 	.word	0x00000008
        /*014c*/ 	.short	0x010a
        /*014e*/ 	.byte	0xff
	.zero		1


	//   ....[16]....
        /*0150*/ 	.word	0x00001660
        /*0154*/ 	.word	0x00000009
        /*0158*/ 	.word	0x00000000
        /*015c*/ 	.short	0x0101
        /*015e*/ 	.byte	0xff
	.zero		1


	//   ....[17]....
        /*0160*/ 	.word	0x00001810
        /*0164*/ 	.word	0x00000009
        /*0168*/ 	.word	0x00000000
        /*016c*/ 	.short	0x010a
        /*016e*/ 	.byte	0xff
	.zero		1


	//   ....[18]....
        /*0170*/ 	.word	0x00001900
        /*0174*/ 	.word	0x00000008
        /*0178*/ 	.word	0x00000000
        /*017c*/ 	.short	0x0101
        /*017e*/ 	.byte	0xff
	.zero		1


	//   ....[19]....
        /*0180*/ 	.word	0x000019b0
        /*0184*/ 	.word	0x0000000c
        /*0188*/ 	.word	0x00000000
        /*018c*/ 	.short	0x010a
        /*018e*/ 	.byte	0xff
	.zero		1


	//   ....[20]....
        /*0190*/ 	.word	0x000019f0
        /*0194*/ 	.word	0x0000000c
        /*0198*/ 	.word	0x00000008
        /*019c*/ 	.short	0x010a
        /*019e*/ 	.byte	0xff
	.zero		1


	//   ....[21]....
        /*01a0*/ 	.word	0x00001a30
        /*01a4*/ 	.word	0x0000000c
        /*01a8*/ 	.word	0x00000000
        /*01ac*/ 	.short	0x010a
        /*01ae*/ 	.byte	0xff
	.zero		1


	//   ....[22]....
        /*01b0*/ 	.word	0x00001a70
        /*01b4*/ 	.word	0x0000000c
        /*01b8*/ 	.word	0x00000008
        /*01bc*/ 	.short	0x010a
        /*01be*/ 	.byte	0xff
	.zero		1


	//   ....[23]....
        /*01c0*/ 	.word	0x00001ab0
        /*01c4*/ 	.word	0x00000003
        /*01c8*/ 	.word	0x00000000
        /*01cc*/ 	.short	0x010a
        /*01ce*/ 	.byte	0xff
	.zero		1


	//   ....[24]....
        /*01d0*/ 	.word	0x00001af0
        /*01d4*/ 	.word	0x0000000c
        /*01d8*/ 	.word	0x00000000
        /*01dc*/ 	.short	0x010a
        /*01de*/ 	.byte	0xff
	.zero		1


	//   ....[25]....
        /*01e0*/ 	.word	0x00001b30
        /*01e4*/ 	.word	0x0000000c
        /*01e8*/ 	.word	0x00000008
        /*01ec*/ 	.short	0x010a
        /*01ee*/ 	.byte	0xff
	.zero		1


	//   ....[26]....
        /*01f0*/ 	.word	0x00001b70
        /*01f4*/ 	.word	0x0000000c
        /*01f8*/ 	.word	0x00000000
        /*01fc*/ 	.short	0x010a
        /*01fe*/ 	.byte	0xff
	.zero		1


	//   ....[27]....
        /*0200*/ 	.word	0x00001bb0
        /*0204*/ 	.word	0x0000000c
        /*0208*/ 	.word	0x00000008
        /*020c*/ 	.short	0x010a
        /*020e*/ 	.byte	0xff
	.zero		1


	//   ....[28]....
        /*0210*/ 	.word	0x00001bf0
        /*0214*/ 	.word	0x00000009
        /*0218*/ 	.word	0x00000000
        /*021c*/ 	.short	0x010a
        /*021e*/ 	.byte	0xff
	.zero		1


	//----- nvinfo : EIATTR_NUM_MBARRIERS
	.align		4
.L_417:
        /*0220*/ 	.byte	0x03, 0x38
        /*0222*/ 	.short	0x0004


	//----- nvinfo : EIATTR_EXIT_INSTR_OFFSETS
	.align		4
        /*0224*/ 	.byte	0x04, 0x1c
        /*0226*/ 	.short	(.L_419 - .L_418)


	//   ....[0]....
.L_418:
        /*0228*/ 	.word	0x000001f0


	//   ....[1]....
        /*022c*/ 	.word	0x00000ca0


	//   ....[2]....
        /*0230*/ 	.word	0x00001040


	//   ....[3]....
        /*0234*/ 	.word	0x00001060


	//   ....[4]....
        /*0238*/ 	.word	0x00001990


	//----- nvinfo : EIATTR_CRS_STACK_SIZE
	.align		4
.L_419:
        /*023c*/ 	.byte	0x04, 0x1e
        /*023e*/ 	.short	(.L_421 - .L_420)
.L_420:
        /*0240*/ 	.word	0x00000000


	//----- nvinfo : EIATTR_CBANK_PARAM_SIZE
	.align		4
.L_421:
        /*0244*/ 	.byte	0x03, 0x19
        /*0246*/ 	.short	0x0018


	//----- nvinfo : EIATTR_PARAM_CBANK
	.align		4
        /*0248*/ 	.byte	0x04, 0x0a
        /*024a*/ 	.short	(.L_423 - .L_422)
	.align		4
.L_422:
        /*024c*/ 	.word	index@(.nv.constant0._Z13tma_bw_kernelILi2ELi16384EEvPKhPym)
        /*0250*/ 	.short	0x0380
        /*0252*/ 	.short	0x0018


	//----- nvinfo : EIATTR_SW_WAR
	.align		4
.L_423:
        /*0254*/ 	.byte	0x04, 0x36
        /*0256*/ 	.short	(.L_425 - .L_424)
.L_424:
        /*0258*/ 	.word	0x00000008
.L_425:


//--------------------- .nv.info._Z13tma_bw_kernelILi1ELi16384EEvPKhPym --------------------------
	.section	.nv.info._Z13tma_bw_kernelILi1ELi16384EEvPKhPym,"",@"SHT_CUDA_INFO"
	.sectionflags	@""
	.align	4


	//----- nvinfo : EIATTR_CUDA_API_VERSION
	.align		4
        /*0000*/ 	.byte	0x04, 0x37
        /*0002*/ 	.short	(.L_427 - .L_426)
.L_426:
        /*0004*/ 	.word	0x00000082


	//----- nvinfo : EIATTR_KPARAM_INFO
	.align		4
.L_427:
        /*0008*/ 	.byte	0x04, 0x17
        /*000a*/ 	.short	(.L_429 - .L_428)
.L_428:
        /*000c*/ 	.word	0x00000000
        /*0010*/ 	.short	0x0002
        /*0012*/ 	.short	0x0010
        /*0014*/ 	.byte	0x00, 0xf0, 0x21, 0x00


	//----- nvinfo : EIATTR_KPARAM_INFO
	.align		4
.L_429:
        /*0018*/ 	.byte	0x04, 0x17
        /*001a*/ 	.short	(.L_431 - .L_430)
.L_430:
        /*001c*/ 	.word	0x00000000
        /*0020*/ 	.short	0x0001
        /*0022*/ 	.short	0x0008
        /*0024*/ 	.byte	0x00, 0xf5, 0x21, 0x00


	//----- nvinfo : EIATTR_KPARAM_INFO
	.align		4
.L_431:
        /*0028*/ 	.byte	0x04, 0x17
        /*002a*/ 	.short	(.L_433 - .L_432)
.L_432:
        /*002c*/ 	.word	0x00000000
        /*0030*/ 	.short	0x0000
        /*0032*/ 	.short	0x0000
        /*0034*/ 	.byte	0x00, 0xf5, 0x21, 0x00


	//----- nvinfo : EIATTR_SPARSE_MMA_MASK
	.align		4
.L_433:
        /*0038*/ 	.byte	0x03, 0x50
        /*003a*/ 	.short	0x0000


	//----- nvinfo : EIATTR_MAXREG_COUNT
	.align		4
        /*003c*/ 	.byte	0x03, 0x1b
        /*003e*/ 	.short	0x00ff


	//----- nvinfo : EIATTR_NUM_BARRIERS
	.align		4
        /*0040*/ 	.byte	0x02, 0x4c
        /*0042*/ 	.byte	0x01
	.zero		1


	//----- nvinfo : EIATTR_MERCURY_ISA_VERSION
	.align		4
        /*0044*/ 	.byte	0x03, 0x5f
        /*0046*/ 	.short	0x0101


	//----- nvinfo : EIATTR_INT_WARP_WIDE_INSTR_OFFSETS
	.align		4
        /*0048*/ 	.byte	0x04, 0x31
        /*004a*/ 	.short	(.L_435 - .L_434)


	//   ....[0]....
.L_434:
        /*004c*/ 	.word	0x00000070


	//   ....[1]....
        /*0050*/ 	.word	0x00000080


	//   ....[2]....
        /*0054*/ 	.word	0x00000110


	//----- nvinfo : EIATTR_VRC_CTA_INIT_COUNT
	.align		4
.L_435:
        /*0058*/ 	.byte	0x02, 0x4a
	.zero		1
	.zero		1


	//----- nvinfo : EIATTR_MBARRIER_INSTR_OFFSETS
	.align		4
        /*005c*/ 	.byte	0x04, 0x39
        /*005e*/ 	.short	(.L_437 - .L_436)


	//   ....[0]....
.L_436:
        /*0060*/ 	.word	0x00000130
        /*0064*/ 	.word	0x000000ff
        /*0068*/ 	.word	0x00000000
        /*006c*/ 	.short	0x0100
        /*006e*/ 	.byte	0x06
	.zero		1


	//   ....[1]....
        /*0070*/ 	.word	0x00000140
        /*0074*/ 	.word	0x000000ff
        /*0078*/ 	.word	0x00000000
        /*007c*/ 	.short	0x0100
        /*007e*/ 	.byte	0x07
	.zero		1


	//   ....[2]....
        /*0080*/ 	.word	0x00000670
        /*0084*/ 	.word	0x0000000d
        /*0088*/ 	.word	0x00000000
        /*008c*/ 	.short	0x010a
        /*008e*/ 	.byte	0xff
	.zero		1


	//   ....[3]....
        /*0090*/ 	.word	0x00000800
        /*0094*/ 	.word	0x0000000d
        /*0098*/ 	.word	0x00000000
        /*009c*/ 	.short	0x010a
        /*009e*/ 	.byte	0xff
	.zero		1


	//   ....[4]....
        /*00a0*/ 	.word	0x00000900
        /*00a4*/ 	.word	0x0000000d
        /*00a8*/ 	.word	0x00000000
        /*00ac*/ 	.short	0x010a
        /*00ae*/ 	.byte	0xff
	.zero		1


	//   ....[5]....
        /*00b0*/ 	.word	0x00000a20
        /*00b4*/ 	.word	0x0000000d
        /*00b8*/ 	.word	0x00000000
        /*00bc*/ 	.short	0x010a
        /*00be*/ 	.byte	0xff
	.zero		1


	//   ....[6]....
        /*00c0*/ 	.word	0x00000d50
        /*00c4*/ 	.word	0x00000009
        /*00c8*/ 	.word	0x00000000
        /*00cc*/ 	.short	0x010a
        /*00ce*/ 	.byte	0xff
	.zero		1


	//   ....[7]....
        /*00d0*/ 	.word	0x000012e0
        /*00d4*/ 	.word	0x0000000c
        /*00d8*/ 	.word	0x00000000
        /*00dc*/ 	.short	0x010a
        /*00de*/ 	.byte	0xff
	.zero		1


	//   ....[8]....
        /*00e0*/ 	.word	0x000013d0
        /*00e4*/ 	.word	0x00000008
        /*00e8*/ 	.word	0x00000000
        /*00ec*/ 	.short	0x0101
        /*00ee*/ 	.byte	0xff
	.zero		1


	//   ....[9]....
        /*00f0*/ 	.word	0x000013e0
        /*00f4*/ 	.word	0x0000000c
        /*00f8*/ 	.word	0x00000000
        /*00fc*/ 	.short	0x010a
        /*00fe*/ 	.byte	0xff
	.zero		1


	//   ....[10]....
        /*0100*/ 	.word	0x00001410
        /*0104*/ 	.word	0x00000008
        /*0108*/ 	.word	0x00000000
        /*010c*/ 	.short	0x0101
        /*010e*/ 	.byte	0xff
	.zero		1


	//   ....[11]....
        /*0110*/ 	.word	0x00001420
        /*0114*/ 	.word	0x0000000c
        /*0118*/ 	.word	0x00000000
        /*011c*/ 	.short	0x010a
        /*011e*/ 	.byte	0xff
	.zero		1


	//   ....[12]....
        /*0120*/ 	.word	0x00001450
        /*0124*/ 	.word	0x00000008
        /*0128*/ 	.word	0x00000000
        /*012c*/ 	.short	0x0101
        /*012e*/ 	.byte	0xff
	.zero		1


	//   ....[13]....
        /*0130*/ 	.word	0x00001470
        /*0134*/ 	.word	0x0000000c
        /*0138*/ 	.word	0x00000000
        /*013c*/ 	.short	0x010a
        /*013e*/ 	.byte	0xff
	.zero		1


	//   ....[14]....
        /*0140*/ 	.word	0x000014c0
        /*0144*/ 	.word	0x00000008
        /*0148*/ 	.word	0x00000000
        /*014c*/ 	.short	0x0101
        /*014e*/ 	.byte	0xff
	.zero		1


	//   ....[15]....
        /*0150*/ 	.word	0x00001660
        /*0154*/ 	.word	0x00000009
        /*0158*/ 	.word	0x00000000
        /*015c*/ 	.short	0x010a
        /*015e*/ 	.byte	0xff
	.zero		1


	//   ....[16]....
        /*0160*/ 	.word	0x000016e0
        /*0164*/ 	.word	0x00000008
        /*0168*/ 	.word	0x00000000
        /*016c*/ 	.short	0x0101
        /*016e*/ 	.byte	0xff
	.zero		1


	//   ....[17]....
        /*0170*/ 	.word	0x000017b0
        /*0174*/ 	.word	0x0000000d
        /*0178*/ 	.word	0x00000000
        /*017c*/ 	.short	0x010a
        /*017e*/ 	.byte	0xff
	.zero		1


	//   ....[18]....
        /*0180*/ 	.word	0x000017f0
        /*0184*/ 	.word	0x0000000d
        /*0188*/ 	.word	0x00000000
        /*018c*/ 	.short	0x010a
        /*018e*/ 	.byte	0xff
	.zero		1


	//   ....[19]....
        /*0190*/ 	.word	0x00001830
        /*0194*/ 	.word	0x0000000d
        /*0198*/ 	.word	0x00000000
        /*019c*/ 	.short	0x010a
        /*019e*/ 	.byte	0xff
	.zero		1


	//   ....[20]....
        /*01a0*/ 	.word	0x00001870
        /*01a4*/ 	.word	0x0000000d
        /*01a8*/ 	.word	0x00000000
        /*01ac*/ 	.short	0x010a
        /*01ae*/ 	.byte	0xff
	.zero		1


	//   ....[21]....
        /*01b0*/ 	.word	0x000018b0
        /*01b4*/ 	.word	0x00000009
        /*01b8*/ 	.word	0x00000000
        /*01bc*/ 	.short	0x010a
        /*01be*/ 	.byte	0xff
	.zero		1


	//   ....[22]....
        /*01c0*/ 	.word	0x000018f0
        /*01c4*/ 	.word	0x0000000c
        /*01c8*/ 	.word	0x00000000
        /*01cc*/ 	.short	0x010a
        /*01ce*/ 	.byte	0xff
	.zero		1


	//   ....[23]....
        /*01d0*/ 	.word	0x00001930
        /*01d4*/ 	.word	0x0000000c
        /*01d8*/ 	.word	0x00000000
        /*01dc*/ 	.short	0x010a
        /*01de*/ 	.byte	0xff
	.zero		1


	//   ....[24]....
        /*01e0*/ 	.word	0x00001970
        /*01e4*/ 	.word	0x0000000c
        /*01e8*/ 	.word	0x00000000
        /*01ec*/ 	.short	0x010a
        /*01ee*/ 	.byte	0xff
	.zero		1


	//   ....[25]....
        /*01f0*/ 	.word	0x000019b0
        /*01f4*/ 	.word	0x0000000c
        /*01f8*/ 	.word	0x00000000
        /*01fc*/ 	.short	0x010a
        /*01fe*/ 	.byte	0xff
	.zero		1


	//   ....[26]....
        /*0200*/ 	.word	0x000019f0
        /*0204*/ 	.word	0x00000009
        /*0208*/ 	.word	0x00000000
        /*020c*/ 	.short	0x010a
        /*020e*/ 	.byte	0xff
	.zero		1


	//----- nvinfo : EIATTR_NUM_MBARRIERS
	.align		4
.L_437:
        /*0210*/ 	.byte	0x03, 0x38
        /*0212*/ 	.short	0x0002


	//----- nvinfo : EIATTR_EXIT_INSTR_OFFSETS
	.align		4
        /*0214*/ 	.byte	0x04, 0x1c
        /*0216*/ 	.short	(.L_439 - .L_438)


	//   ....[0]....
.L_438:
        /*0218*/ 	.word	0x000001b0


	//   ....[1]....
        /*021c*/ 	.word	0x00000be0


	//   ....[2]....
        /*0220*/ 	.word	0x00000ee0


	//   ....[3]....
        /*0224*/ 	.word	0x00000f00


	//   ....[4]....
        /*0228*/ 	.word	0x00001790


	//----- nvinfo : EIATTR_CRS_STACK_SIZE
	.align		4
.L_439:
        /*022c*/ 	.byte	0x04, 0x1e
        /*022e*/ 	.short	(.L_441 - .L_440)
.L_440:
        /*0230*/ 	.word	0x00000000


	//----- nvinfo : EIATTR_CBANK_PARAM_SIZE
	.align		4
.L_441:
        /*0234*/ 	.byte	0x03, 0x19
        /*0236*/ 	.short	0x0018


	//----- nvinfo : EIATTR_PARAM_CBANK
	.align		4
        /*0238*/ 	.byte	0x04, 0x0a
        /*023a*/ 	.short	(.L_443 - .L_442)
	.align		4
.L_442:
        /*023c*/ 	.word	index@(.nv.constant0._Z13tma_bw_kernelILi1ELi16384EEvPKhPym)
        /*0240*/ 	.short	0x0380
        /*0242*/ 	.short	0x0018


	//----- nvinfo : EIATTR_SW_WAR
	.align		4
.L_443:
        /*0244*/ 	.byte	0x04, 0x36
        /*0246*/ 	.short	(.L_445 - .L_444)
.L_444:
        /*0248*/ 	.word	0x00000008
.L_445:


//--------------------- .nv.info._Z13tma_bw_kernelILi32ELi8192EEvPKhPym --------------------------
	.section	.nv.info._Z13tma_bw_kernelILi32ELi8192EEvPKhPym,"",@"SHT_CUDA_INFO"
	.sectionflags	@""
	.align	4


	//----- nvinfo : EIATTR_CUDA_API_VERSION
	.align		4
        /*0000*/ 	.byte	0x04, 0x37
        /*0002*/ 	.short	(.L_447 - .L_446)
.L_446:
        /*0004*/ 	.word	0x00000082


	//----- nvinfo : EIATTR_KPARAM_INFO
	.align		4
.L_447:
        /*0008*/ 	.byte	0x04, 0x17
        /*000a*/ 	.short	(.L_449 - .L_448)
.L_448:
        /*000c*/ 	.word	0x00000000
        /*0010*/ 	.short	0x0002
        /*0012*/ 	.short	0x0010
        /*0014*/ 	.byte	0x00, 0xf0, 0x21, 0x00


	//----- nvinfo : EIATTR_KPARAM_INFO
	.align		4
.L_449:
        /*0018*/ 	.byte	0x04, 0x17
        /*001a*/ 	.short	(.L_451 - .L_450)
.L_450:
        /*001c*/ 	.word	0x00000000
        /*0020*/ 	.short	0x0001
        /*0022*/ 	.short	0x0008
        /*0024*/ 	.byte	0x00, 0xf5, 0x21, 0x00


	//----- nvinfo : EIATTR_KPARAM_INFO
	.align		4
.L_451:
        /*0028*/ 	.byte	0x04, 0x17
        /*002a*/ 	.short	(.L_453 - .L_452)
.L_452:
        /*002c*/ 	.word	0x00000000
        /*0030*/ 	.short	0x0000
        /*0032*/ 	.short	0x0000
        /*0034*/ 	.byte	0x00, 0xf5, 0x21, 0x00


	//----- nvinfo : EIATTR_SPARSE_MMA_MASK
	.align		4
.L_453:
        /*0038*/ 	.byte	0x03, 0x50
        /*003a*/ 	.short	0x0000


	//----- nvinfo : EIATTR_MAXREG_COUNT
	.align		4
        /*003c*/ 	.byte	0x03, 0x1b
        /*003e*/ 	.short	0x00ff


	//----- nvinfo : EIATTR_NUM_BARRIERS
	.align		4
        /*0040*/ 	.byte	0x02, 0x4c
        /*0042*/ 	.byte	0x01
	.zero		1


	//----- nvinfo : EIATTR_MERCURY_ISA_VERSION
	.align		4
        /*0044*/ 	.byte	0x03, 0x5f
        /*0046*/ 	.short	0x0101


	//----- nvinfo : EIATTR_VRC_CTA_INIT_COUNT
	.align		4
        /*0048*/ 	.byte	0x02, 0x4a
	.zero		1
	.zero		1


	//----- nvinfo : EIATTR_MBARRIER_INSTR_OFFSETS
	.align		4
        /*004c*/ 	.byte	0x04, 0x39
        /*004e*/ 	.short	(.L_455 - .L_454)


	//   ....[0]....
.L_454:
        /*0050*/ 	.word	0x00000100
        /*0054*/ 	.word	0x000000ff
        /*0058*/ 	.word	0x00000000
        /*005c*/ 	.short	0x0100
        /*005e*/ 	.byte	0x06
	.zero		1


	//   ....[1]....
        /*0060*/ 	.word	0x00000110
        /*0064*/ 	.word	0x000000ff
        /*0068*/ 	.word	0x00000000
        /*006c*/ 	.short	0x0100
        /*006e*/ 	.byte	0x07
	.zero		1


	//   ....[2]....
        /*0070*/ 	.word	0x00000120
        /*0074*/ 	.word	0x000000ff
        /*0078*/ 	.word	0x00000008
        /*007c*/ 	.short	0x0100
        /*007e*/ 	.byte	0x06
	.zero		1


	//   ....[3]....
        /*0080*/ 	.word	0x00000130
        /*0084*/ 	.word	0x000000ff
        /*0088*/ 	.word	0x00000008
        /*008c*/ 	.short	0x0100
        /*008e*/ 	.byte	0x07
	.zero		1


	//   ....[4]....
        /*0090*/ 	.word	0x00000140
        /*0094*/ 	.word	0x000000ff
        /*0098*/ 	.word	0x00000010
        /*009c*/ 	.short	0x0100
        /*009e*/ 	.byte	0x06
	.zero		1


	//   ....[5]....
        /*00a0*/ 	.word	0x00000150
        /*00a4*/ 	.word	0x000000ff
        /*00a8*/ 	.word	0x00000010
        /*00ac*/ 	.short	0x0100
        /*00ae*/ 	.byte	0x07
	.zero		1


	//   ....[6]....
        /*00b0*/ 	.word	0x00000160
        /*00b4*/ 	.word	0x000000ff
        /*00b8*/ 	.word	0x00000018
        /*00bc*/ 	.short	0x0100
        /*00be*/ 	.byte	0x06
	.zero		1


	//   ....[7]....
        /*00c0*/ 	.word	0x00000170
        /*00c4*/ 	.word	0x000000ff
        /*00c8*/ 	.word	0x00000018
        /*00cc*/ 	.short	0x0100
        /*00ce*/ 	.byte	0x07
	.zero		1


	//   ....[8]....
        /*00d0*/ 	.word	0x00000180
        /*00d4*/ 	.word	0x000000ff
        /*00d8*/ 	.word	0x00000020
        /*00dc*/ 	.short	0x0100
        /*00de*/ 	.byte	0x06
	.zero		1


	//   ....[9]....
        /*00e0*/ 	.word	0x00000190
        /*00e4*/ 	.word	0x000000ff
        /*00e8*/ 	.word	0x00000020
        /*00ec*/ 	.short	0x0100
        /*00ee*/ 	.byte	0x07
	.zero		1


	//   ....[10]....
        /*00f0*/ 	.word	0x000001a0
        /*00f4*/ 	.word	0x000000ff
        /*00f8*/ 	.word	0x00000028
        /*00fc*/ 	.short	0x0100
        /*00fe*/ 	.byte	0x06
	.zero		1


	//   ....[11]....
        /*0100*/ 	.word	0x000001b0
        /*0104*/ 	.word	0x000000ff
        /*0108*/ 	.word	0x00000028
        /*010c*/ 	.short	0x0100
        /*010e*/ 	.byte	0x07
	.zero		1


	//   ....[12]....
        /*0110*/ 	.word	0x000001c0
        /*0114*/ 	.word	0x000000ff
        /*0118*/ 	.word	0x00000030
        /*011c*/ 	.short	0x0100
        /*011e*/ 	.byte	0x06
	.zero		1


	//   ....[13]....
        /*0120*/ 	.word	0x000001d0
        /*0124*/ 	.word	0x000000ff
        /*0128*/ 	.word	0x00000030
        /*012c*/ 	.short	0x0100
        /*012e*/ 	.byte	0x07
	.zero		1


	//   ....[14]....
        /*0130*/ 	.word	0x000001e0
        /*0134*/ 	.word	0x000000ff
        /*0138*/ 	.word	0x00000038
        /*013c*/ 	.short	0x0100
        /*013e*/ 	.byte	0x06
	.zero		1


	//   ....[15]....
        /*0140*/ 	.word	0x000001f0
        /*0144*/ 	.word	0x000000ff
        /*0148*/ 	.word	0x00000038
        /*014c*/ 	.short	0x0100
        /*014e*/ 	.byte	0x07
	.zero		1


	//   ....[16]....
        /*0150*/ 	.word	0x00000200
        /*0154*/ 	.word	0x000000ff
        /*0158*/ 	.word	0x00000040
        /*015c*/ 	.short	0x0100
        /*015e*/ 	.byte	0x06
	.zero		1


	//   ....[17]....
        /*0160*/ 	.word	0x00000210
        /*0164*/ 	.word	0x000000ff
        /*0168*/ 	.word	0x00000040
        /*016c*/ 	.short	0x0100
        /*016e*/ 	.byte	0x07
	.zero		1


	//   ....[18]....
        /*0170*/ 	.word	0x00000220
        /*0174*/ 	.word	0x000000ff
        /*0178*/ 	.word	0x00000048
        /*017c*/ 	.short	0x0100
        /*017e*/ 	.byte	0x06
	.zero		1


	//   ....[19]....
        /*0180*/ 	.word	0x00000230
        /*0184*/ 	.word	0x000000ff
        /*0188*/ 	.word	0x00000048
        /*018c*/ 	.short	0x0100
        /*018e*/ 	.byte	0x07
	.zero		1


	//   ....[20]....
        /*0190*/ 	.word	0x00000240
        /*0194*/ 	.word	0x000000ff
        /*0198*/ 	.word	0x00000050
        /*019c*/ 	.short	0x0100
        /*019e*/ 	.byte	0x06
	.zero		1


	//   ....[21]....
        /*01a0*/ 	.word	0x00000250
        /*01a4*/ 	.word	0x000000ff
        /*01a8*/ 	.word	0x00000050
        /*01ac*/ 	.short	0x0100
        /*01ae*/ 	.byte	0x07
	.zero		1


	//   ....[22]....
        /*01b0*/ 	.word	0x00000260
        /*01b4*/ 	.word	0x000000ff
        /*01b8*/ 	.word	0x00000058
        /*01bc*/ 	.short	0x0100
        /*01be*/ 	.byte	0x06
	.zero		1


	//   ....[23]....
        /*01c0*/ 	.word	0x00000270
        /*01c4*/ 	.word	0x000000ff
        /*01c8*/ 	.word	0x00000058
        /*01cc*/ 	.short	0x0100
        /*01ce*/ 	.byte	0x07
	.zero		1


	//   ....[24]....
        /*01d0*/ 	.word	0x00000280
        /*01d4*/ 	.word	0x000000ff
        /*01d8*/ 	.word	0x00000060
        /*01dc*/ 	.short	0x0100
        /*01de*/ 	.byte	0x06
	.zero		1


	//   ....[25]....
        /*01e0*/ 	.word	0x00000290
        /*01e4*/ 	.word	0x000000ff
        /*01e8*/ 	.word	0x00000060
        /*01ec*/ 	.short	0x0100
        /*01ee*/ 	.byte	0x07
	.zero		1


	//   ....[26]....
        /*01f0*/ 	.word	0x000002a0
        /*01f4*/ 	.word	0x000000ff
        /*01f8*/ 	.word	0x00000068
        /*01fc*/ 	.short	0x0100
        /*01fe*/ 	.byte	0x06
	.zero		1


	//   ....[27]....
        /*0200*/ 	.word	0x000002b0
        /*0204*/ 	.word	0x000000ff
        /*0208*/ 	.word	0x00000068
        /*020c*/ 	.short	0x0100
        /*020e*/ 	.byte	0x07
	.zero		1


	//   ....[28]....
        /*0210*/ 	.word	0x000002c0
        /*0214*/ 	.word	0x000000ff
        /*0218*/ 	.word	0x00000070
        /*021c*/ 	.short	0x0100
        /*021e*/ 	.byte	0x06
	.zero		1


	//   ....[29]....
        /*0220*/ 	.word	0x000002d0
        /*0224*/ 	.word	0x000000ff
        /*0228*/ 	.word	0x00000070
        /*022c*/ 	.short	0x0100
        /*022e*/ 	.byte	0x07
	.zero		1


	//   ....[30]....
        /*0230*/ 	.word	0x000002e0
        /*0234*/ 	.word	0x000000ff
        /*0238*/ 	.word	0x00000078
        /*023c*/ 	.short	0x0100
        /*023e*/ 	.byte	0x06
	.zero		1


	//   ....[31]....
        /*0240*/ 	.word	0x000002f0
        /*0244*/ 	.word	0x000000ff
        /*0248*/ 	.word	0x00000078
        /*024c*/ 	.short	0x0100
        /*024e*/ 	.byte	0x07
	.zero		1


	//   ....[32]....
        /*0250*/ 	.word	0x00000300
        /*0254*/ 	.word	0x000000ff
        /*0258*/ 	.word	0x00000080
        /*025c*/ 	.short	0x0100
        /*025e*/ 	.byte	0x06
	.zero		1


	//   ....[33]....
        /*0260*/ 	.word	0x00000310
        /*0264*/ 	.word	0x000000ff
        /*0268*/ 	.word	0x00000080
        /*026c*/ 	.short	0x0100
        /*026e*/ 	.byte	0x07
	.zero		1


	//   ....[34]....
        /*0270*/ 	.word	0x00000320
        /*0274*/ 	.word	0x000000ff
        /*0278*/ 	.word	0x00000088
        /*027c*/ 	.short	0x0100
        /*027e*/ 	.byte	0x06
	.zero		1


	//   ....[35]....
        /*0280*/ 	.word	0x00000330
        /*0284*/ 	.word	0x000000ff
        /*0288*/ 	.word	0x00000088
        /*028c*/ 	.short	0x0100
        /*028e*/ 	.byte	0x07
	.zero		1


	//   ....[36]....
        /*0290*/ 	.word	0x00000340
        /*0294*/ 	.word	0x000000ff
        /*0298*/ 	.word	0x00000090
        /*029c*/ 	.short	0x0100
        /*029e*/ 	.byte	0x06
	.zero		1


	//   ....[37]....
        /*02a0*/ 	.word	0x00000350
        /*02a4*/ 	.word	0x000000ff
        /*02a8*/ 	.word	0x00000090
        /*02ac*/ 	.short	0x0100
        /*02ae*/ 	.byte	0x07
	.zero		1


	//   ....[38]....
        /*02b0*/ 	.word	0x00000360
        /*02b4*/ 	.word	0x000000ff
        /*02b8*/ 	.word	0x00000098
        /*02bc*/ 	.short	0x0100
        /*02be*/ 	.byte	0x06
	.zero		1


	//   ....[39]....
        /*02c0*/ 	.word	0x00000370
        /*02c4*/ 	.word	0x000000ff
        /*02c8*/ 	.word	0x00000098
        /*02cc*/ 	.short	0x0100
        /*02ce*/ 	.byte	0x07
	.zero		1


	//   ....[40]....
        /*02d0*/ 	.word	0x00000380
        /*02d4*/ 	.word	0x000000ff
        /*02d8*/ 	.word	0x000000a0
        /*02dc*/ 	.short	0x0100
        /*02de*/ 	.byte	0x06
	.zero		1


	//   ....[41]....
        /*02e0*/ 	.word	0x00000390
        /*02e4*/ 	.word	0x000000ff
        /*02e8*/ 	.word	0x000000a0
        /*02ec*/ 	.short	0x0100
        /*02ee*/ 	.byte	0x07
	.zero		1


	//   ....[42]....
        /*02f0*/ 	.word	0x000003a0
        /*02f4*/ 	.word	0x000000ff
        /*02f8*/ 	.word	0x000000a8
        /*02fc*/ 	.short	0x0100
        /*02fe*/ 	.byte	0x06
	.zero		1


	//   ....[43]....
        /*0300*/ 	.word	0x000003b0
        /*0304*/ 	.word	0x000000ff
        /*0308*/ 	.word	0x000000a8
        /*030c*/ 	.short	0x0100
        /*030e*/ 	.byte	0x07
	.zero		1


	//   ....[44]....
        /*0310*/ 	.word	0x000003c0
        /*0314*/ 	.word	0x000000ff
        /*0318*/ 	.word	0x000000b0
        /*031c*/ 	.short	0x0100
        /*031e*/ 	.byte	0x06
	.zero		1


	//   ....[45]....
        /*0320*/ 	.word	0x000003d0
        /*0324*/ 	.word	0x000000ff
        /*0328*/ 	.word	0x000000b0
        /*032c*/ 	.short	0x0100
        /*032e*/ 	.byte	0x07
	.zero		1


	//   ....[46]....
        /*0330*/ 	.word	0x000003e0
        /*0334*/ 	.word	0x000000ff
        /*0338*/ 	.word	0x000000b8
        /*033c*/ 	.short	0x0100
        /*033e*/ 	.byte	0x06
	.zero		1


	//   ....[47]....
        /*0340*/ 	.word	0x000003f0
        /*0344*/ 	.word	0x000000ff
        /*0348*/ 	.word	0x000000b8
        /*034c*/ 	.short	0x0100
        /*034e*/ 	.byte	0x07
	.zero		1


	//   ....[48]....
        /*0350*/ 	.word	0x00000400
        /*0354*/ 	.word	0x000000ff
        /*0358*/ 	.word	0x000000c0
        /*035c*/ 	.short	0x0100
        /*035e*/ 	.byte	0x06
	.zero		1


	//   ....[49]....
        /*0360*/ 	.word	0x00000410
        /*0364*/ 	.word	0x000000ff
        /*0368*/ 	.word	0x000000c0
        /*036c*/ 	.short	0x0100
        /*036e*/ 	.byte	0x07
	.zero		1


	//   ....[50]....
        /*0370*/ 	.word	0x00000420
        /*0374*/ 	.word	0x000000ff
        /*0378*/ 	.word	0x000000c8
        /*037c*/ 	.short	0x0100
        /*037e*/ 	.byte	0x06
	.zero		1


	//   ....[51]....
        /*0380*/ 	.word	0x00000430
        /*0384*/ 	.word	0x000000ff
        /*0388*/ 	.word	0x000000c8
        /*038c*/ 	.short	0x0100
        /*038e*/ 	.byte	0x07
	.zero		1


	//   ....[52]....
        /*0390*/ 	.word	0x00000440
        /*0394*/ 	.word	0x000000ff
        /*0398*/ 	.word	0x000000d0
        /*039c*/ 	.short	0x0100
        /*039e*/ 	.byte	0x06
	.zero		1


	//   ....[53]....
        /*03a0*/ 	.word	0x00000450
        /*03a4*/ 	.word	0x000000ff
        /*03a8*/ 	.word	0x000000d0
        /*03ac*/ 	.short	0x0100
        /*03ae*/ 	.byte	0x07
	.zero		1


	//   ....[54]....
        /*03b0*/ 	.word	0x00000460
        /*03b4*/ 	.word	0x000000ff
        /*03b8*/ 	.word	0x000000d8
        /*03bc*/ 	.short	0x0100
        /*03be*/ 	.byte	0x06
	.zero		1


	//   ....[55]....
        /*03c0*/ 	.word	0x00000470
        /*03c4*/ 	.word	0x000000ff
        /*03c8*/ 	.word	0x000000d8
        /*03cc*/ 	.short	0x0100
        /*03ce*/ 	.byte	0x07
	.zero		1


	//   ....[56]....
        /*03d0*/ 	.word	0x00000480
        /*03d4*/ 	.word	0x000000ff
        /*03d8*/ 	.word	0x000000e0
        /*03dc*/ 	.short	0x0100
        /*03de*/ 	.byte	0x06
	.zero		1


	//   ....[57]....
        /*03e0*/ 	.word	0x00000490
        /*03e4*/ 	.word	0x000000ff
        /*03e8*/ 	.word	0x000000e0
        /*03ec*/ 	.short	0x0100
        /*03ee*/ 	.byte	0x07
	.zero		1


	//   ....[58]....
        /*03f0*/ 	.word	0x000004a0
        /*03f4*/ 	.word	0x000000ff
        /*03f8*/ 	.word	0x000000e8
        /*03fc*/ 	.short	0x0100
        /*03fe*/ 	.byte	0x06
	.zero		1


	//   ....[59]....
        /*0400*/ 	.word	0x000004b0
        /*0404*/ 	.word	0x000000ff
        /*0408*/ 	.word	0x000000e8
        /*040c*/ 	.short	0x0100
        /*040e*/ 	.byte	0x07
	.zero		1


	//   ....[60]....
        /*0410*/ 	.word	0x000004c0
        /*0414*/ 	.word	0x000000ff
        /*0418*/ 	.word	0x000000f0
        /*041c*/ 	.short	0x0100
        /*041e*/ 	.byte	0x06
	.zero		1


	//   ....[61]....
        /*0420*/ 	.word	0x000004d0
        /*0424*/ 	.word	0x000000ff
        /*0428*/ 	.word	0x000000f0
        /*042c*/ 	.short	0x0100
        /*042e*/ 	.byte	0x07
	.zero		1


	//   ....[62]....
        /*0430*/ 	.word	0x000004e0
        /*0434*/ 	.word	0x000000ff
        /*0438*/ 	.word	0x000000f8
        /*043c*/ 	.short	0x0100
        /*043e*/ 	.byte	0x06
	.zero		1


	//   ....[63]....
        /*0440*/ 	.word	0x000004f0
        /*0444*/ 	.word	0x000000ff
        /*0448*/ 	.word	0x000000f8
        /*044c*/ 	.short	0x0100
        /*044e*/ 	.byte	0x07
	.zero		1


	//   ....[64]....
        /*0450*/ 	.word	0x00000b60
        /*0454*/ 	.word	0x00000011
        /*0458*/ 	.word	0x00000000
        /*045c*/ 	.short	0x010a
        /*045e*/ 	.byte	0xff
	.zero		1


	//   ....[65]....
        /*0460*/ 	.word	0x00000df0
        /*0464*/ 	.word	0x00000023
        /*0468*/ 	.word	0x00000000
        /*046c*/ 	.short	0x010a
        /*046e*/ 	.byte	0xff
	.zero		1


	//   ....[66]....
        /*0470*/ 	.word	0x00001070
        /*0474*/ 	.word	0x00000029
        /*0478*/ 	.word	0x00000000
        /*047c*/ 	.short	0x010a
        /*047e*/ 	.byte	0xff
	.zero		1


	//   ....[67]....
        /*0480*/ 	.word	0x00001290
        /*0484*/ 	.word	0x00000023
        /*0488*/ 	.word	0x00000010
        /*048c*/ 	.short	0x010a
        /*048e*/ 	.byte	0xff
	.zero		1


	//   ....[68]....
        /*0490*/ 	.word	0x000016d0
        /*0494*/ 	.word	0x00000000
        /*0498*/ 	.word	0x00000000
        /*049c*/ 	.short	0x010a
        /*049e*/ 	.byte	0xff
	.zero		1


	//   ....[69]....
        /*04a0*/ 	.word	0x00001e30
        /*04a4*/ 	.word	0x00000003
        /*04a8*/ 	.word	0x00000000
        /*04ac*/ 	.short	0x010a
        /*04ae*/ 	.byte	0xff
	.zero		1


	//   ....[70]....
        /*04b0*/ 	.word	0x00001f70
        /*04b4*/ 	.word	0x00000006
        /*04b8*/ 	.word	0x00000000
        /*04bc*/ 	.short	0x0101
        /*04be*/ 	.byte	0xff
	.zero		1


	//   ....[71]....
        /*04c0*/ 	.word	0x00002010
        /*04c4*/ 	.word	0x00000010
        /*04c8*/ 	.word	0x00000000
        /*04cc*/ 	.short	0x010a
        /*04ce*/ 	.byte	0xff
	.zero		1


	//   ....[72]....
        /*04d0*/ 	.word	0x00002110
        /*04d4*/ 	.word	0x00000016
        /*04d8*/ 	.word	0x00000000
        /*04dc*/ 	.short	0x0101
        /*04de*/ 	.byte	0xff
	.zero		1


	//   ....[73]....
        /*04e0*/ 	.word	0x00002180
        /*04e4*/ 	.word	0x0000001d
        /*04e8*/ 	.word	0x00000000
        /*04ec*/ 	.short	0x010a
        /*04ee*/ 	.byte	0xff
	.zero		1


	//   ....[74]....
        /*04f0*/ 	.word	0x00002250
        /*04f4*/ 	.word	0x00000002
        /*04f8*/ 	.word	0x00000000
        /*04fc*/ 	.short	0x0101
        /*04fe*/ 	.byte	0xff
	.zero		1


	//   ....[75]....
        /*0500*/ 	.word	0x00002290
        /*0504*/ 	.word	0x00000010
        /*0508*/ 	.word	0x00000010
        /*050c*/ 	.short	0x010a
        /*050e*/ 	.byte	0xff
	.zero		1


	//   ....[76]....
        /*0510*/ 	.word	0x00002340
        /*0514*/ 	.word	0x00000002
        /*0518*/ 	.word	0x00000000
        /*051c*/ 	.short	0x0101
        /*051e*/ 	.byte	0xff
	.zero		1


	//   ....[77]....
        /*0520*/ 	.word	0x00002580
        /*0524*/ 	.word	0x00000006
        /*0528*/ 	.word	0x00000000
        /*052c*/ 	.short	0x010a
        /*052e*/ 	.byte	0xff
	.zero		1


	//   ....[78]....
        /*0530*/ 	.word	0x00002680
        /*0534*/ 	.word	0x00000002
        /*0538*/ 	.word	0x00000000
        /*053c*/ 	.short	0x0101
        /*053e*/ 	.byte	0xff
	.zero		1


	//----- nvinfo : EIATTR_NUM_MBARRIERS
	.align		4
.L_455:
        /*0540*/ 	.byte	0x03, 0x38
        /*0542*/ 	.short	0x0040


	//----- nvinfo : EIATTR_EXIT_INSTR_OFFSETS
	.align		4
        /*0544*/ 	.byte	0x04, 0x1c
        /*0546*/ 	.short	(.L_457 - .L_456)


	//   ....[0]....
.L_456:
        /*0548*/ 	.word	0x000005a0


	//   ....[1]....
        /*054c*/ 	.word	0x000014c0


	//   ....[2]....
        /*0550*/ 	.word	0x00001900


	//   ....[3]....
        /*0554*/ 	.word	0x00001920


	//   ....[4]....
        /*0558*/ 	.word	0x00002730


	//----- nvinfo : EIATTR_CRS_STACK_SIZE
	.align		4
.L_457:
        /*055c*/ 	.byte	0x04, 0x1e
        /*055e*/ 	.short	(.L_459 - .L_458)
.L_458:
        /*0560*/ 	.word	0x00000000


	//----- nvinfo : EIATTR_CBANK_PARAM_SIZE
	.align		4
.L_459:
        /*0564*/ 	.byte	0x03, 0x19
        /*0566*/ 	.short	0x0018


	//----- nvinfo : EIATTR_PARAM_CBANK
	.align		4
        /*0568*/ 	.byte	0x04, 0x0a
        /*056a*/ 	.short	(.L_461 - .L_460)
	.align		4
.L_460:
        /*056c*/ 	.word	index@(.nv.constant0._Z13tma_bw_kernelILi32ELi8192EEvPKhPym)
        /*0570*/ 	.short	0x0380
        /*0572*/ 	.short	0x0018


	//----- nvinfo : EIATTR_SW_WAR
	.align		4
.L_461:
        /*0574*/ 	.byte	0x04, 0x36
        /*0576*/ 	.short	(.L_463 - .L_462)
.L_462:
        /*0578*/ 	.word	0x00000008
.L_463:


//--------------------- .nv.info._Z13tma_bw_kernelILi16ELi8192EEvPKhPym --------------------------
	.section	.nv.info._Z13tma_bw_kernelILi16ELi8192EEvPKhPym,"",@"SHT_CUDA_INFO"
	.sectionflags	@""
	.align	4


	//----- nvinfo : EIATTR_CUDA_API_VERSION
	.align		4
        /*0000*/ 	.byte	0x04, 0x37
        /*0002*/ 	.short	(.L_465 - .L_464)
.L_464:
        /*0004*/ 	.word	0x00000082


	//----- nvinfo : EIATTR_KPARAM_INFO
	.align		4
.L_465:
        /*0008*/ 	.byte	0x04, 0x17
        /*000a*/ 	.short	(.L_467 - .L_466)
.L_466:
        /*000c*/ 	.word	0x00000000
        /*0010*/ 	.short	0x0002
        /*0012*/ 	.short	0x0010
        /*0014*/ 	.byte	0x00, 0xf0, 0x21, 0x00


	//----- nvinfo : EIATTR_KPARAM_INFO
	.align		4
.L_467:
        /*0018*/ 	.byte	0x04, 0x17
        /*001a*/ 	.short	(.L_469 - .L_468)
.L_468:
        /*001c*/ 	.word	0x00000000
        /*0020*/ 	.short	0x0001
        /*0022*/ 	.short	0x0008
        /*0024*/ 	.byte	0x00, 0xf5, 0x21, 0x00


	//----- nvinfo : EIATTR_KPARAM_INFO
	.align		4
.L_469:
        /*0028*/ 	.byte	0x04, 0x17
        /*002a*/ 	.short	(.L_471 - .L_470)
.L_470:
        /*002c*/ 	.word	0x00000000
        /*0030*/ 	.short	0x0000
        /*0032*/ 	.short	0x0000
        /*0034*/ 	.byte	0x00, 0xf5, 0x21, 0x00


	//----- nvinfo : EIATTR_SPARSE_MMA_MASK
	.align		4
.L_471:
        /*0038*/ 	.byte	0x03, 0x50
        /*003a*/ 	.short	0x0000


	//----- nvinfo : EIATTR_MAXREG_COUNT
	.align		4
        /*003c*/ 	.byte	0x03, 0x1b
        /*003e*/ 	.short	0x00ff


	//----- nvinfo : EIATTR_NUM_BARRIERS
	.align		4
        /*0040*/ 	.byte	0x02, 0x4c
        /*0042*/ 	.byte	0x01
	.zero		1


	//----- nvinfo : EIATTR_MERCURY_ISA_VERSION
	.align		4
        /*0044*/ 	.byte	0x03, 0x5f
        /*0046*/ 	.short	0x0101


	//----- nvinfo : EIATTR_VRC_CTA_INIT_COUNT
	.align		4
        /*0048*/ 	.byte	0x02, 0x4a
	.zero		1
	.zero		1


	//----- nvinfo : EIATTR_MBARRIER_INSTR_OFFSETS
	.align		4
        /*004c*/ 	.byte	0x04, 0x39
        /*004e*/ 	.short	(.L_473 - .L_472)


	//   ....[0]....
.L_472:
        /*0050*/ 	.word	0x00000100
        /*0054*/ 	.word	0x000000ff
        /*0058*/ 	.word	0x00000000
        /*005c*/ 	.short	0x0100
        /*005e*/ 	.byte	0x06
	.zero		1


	//   ....[1]....
        /*0060*/ 	.word	0x00000110
        /*0064*/ 	.word	0x000000ff
        /*0068*/ 	.word	0x00000000
        /*006c*/ 	.short	0x0100
        /*006e*/ 	.byte	0x07
	.zero		1


	//   ....[2]....
        /*0070*/ 	.word	0x00000120
        /*0074*/ 	.word	0x000000ff
        /*0078*/ 	.word	0x00000008
        /*007c*/ 	.short	0x0100
        /*007e*/ 	.byte	0x06
	.zero		1


	//   ....[3]....
        /*0080*/ 	.word	0x00000130
        /*0084*/ 	.word	0x000000ff
        /*0088*/ 	.word	0x00000008
        /*008c*/ 	.short	0x0100
        /*008e*/ 	.byte	0x07
	.zero		1


	//   ....[4]....
        /*0090*/ 	.word	0x00000140
        /*0094*/ 	.word	0x000000ff
        /*0098*/ 	.word	0x00000010
        /*009c*/ 	.short	0x0100
        /*009e*/ 	.byte	0x06
	.zero		1


	//   ....[5]....
        /*00a0*/ 	.word	0x00000150
        /*00a4*/ 	.word	0x000000ff
        /*00a8*/ 	.word	0x00000010
        /*00ac*/ 	.short	0x0100
        /*00ae*/ 	.byte	0x07
	.zero		1


	//   ....[6]....
        /*00b0*/ 	.word	0x00000160
        /*00b4*/ 	.word	0x000000ff
        /*00b8*/ 	.word	0x00000018
        /*00bc*/ 	.short	0x0100
        /*00be*/ 	.byte	0x06
	.zero		1


	//   ....[7]....
        /*00c0*/ 	.word	0x00000170
        /*00c4*/ 	.word	0x000000ff
        /*00c8*/ 	.word	0x00000018
        /*00cc*/ 	.short	0x0100
        /*00ce*/ 	.byte	0x07
	.zero		1


	//   ....[8]....
        /*00d0*/ 	.word	0x00000180
        /*00d4*/ 	.word	0x000000ff
        /*00d8*/ 	.word	0x00000020
        /*00dc*/ 	.short	0x0100
        /*00de*/ 	.byte	0x06
	.zero		1


	//   ....[9]....
        /*00e0*/ 	.word	0x00000190
        /*00e4*/ 	.word	0x000000ff
        /*00e8*/ 	.word	0x00000020
        /*00ec*/ 	.short	0x0100
        /*00ee*/ 	.byte	0x07
	.zero		1


	//   ....[10]....
        /*00f0*/ 	.word	0x000001a0
        /*00f4*/ 	.word	0x000000ff
        /*00f8*/ 	.word	0x00000028
        /*00fc*/ 	.short	0x0100
        /*00fe*/ 	.byte	0x06
	.zero		1


	//   ....[11]....
        /*0100*/ 	.word	0x000001b0
        /*0104*/ 	.word	0x000000ff
        /*0108*/ 	.word	0x00000028
        /*010c*/ 	.short	0x0100
        /*010e*/ 	.byte	0x07
	.zero		1


	//   ....[12]....
        /*0110*/ 	.word	0x000001c0
        /*0114*/ 	.word	0x000000ff
        /*0118*/ 	.word	0x00000030
        /*011c*/ 	.short	0x0100
        /*011e*/ 	.byte	0x06
	.zero		1


	//   ....[13]....
        /*0120*/ 	.word	0x000001d0
        /*0124*/ 	.word	0x000000ff
        /*0128*/ 	.word	0x00000030
        /*012c*/ 	.short	0x0100
        /*012e*/ 	.byte	0x07
	.zero		1


	//   ....[14]....
        /*0130*/ 	.word	0x000001e0
        /*0134*/ 	.word	0x000000ff
        /*0138*/ 	.word	0x00000038
        /*013c*/ 	.short	0x0100
        /*013e*/ 	.byte	0x06
	.zero		1


	//   ....[15]....
        /*0140*/ 	.word	0x000001f0
        /*0144*/ 	.word	0x000000ff
        /*0148*/ 	.word	0x00000038
        /*014c*/ 	.short	0x0100
        /*014e*/ 	.byte	0x07
	.zero		1


	//   ....[16]....
        /*0150*/ 	.word	0x00000200
        /*0154*/ 	.word	0x000000ff
        /*0158*/ 	.word	0x00000040
        /*015c*/ 	.short	0x0100
        /*015e*/ 	.byte	0x06
	.zero		1


	//   ....[17]....
        /*0160*/ 	.word	0x00000210
        /*0164*/ 	.word	0x000000ff
        /*0168*/ 	.word	0x00000040
        /*016c*/ 	.short	0x0100
        /*016e*/ 	.byte	0x07
	.zero		1


	//   ....[18]....
        /*0170*/ 	.word	0x00000220
        /*0174*/ 	.word	0x000000ff
        /*0178*/ 	.word	0x00000048
        /*017c*/ 	.short	0x0100
        /*017e*/ 	.byte	0x06
	.zero		1


	//   ....[19]....
        /*0180*/ 	.word	0x00000230
        /*0184*/ 	.word	0x000000ff
        /*0188*/ 	.word	0x00000048
        /*018c*/ 	.short	0x0100
        /*018e*/ 	.byte	0x07
	.zero		1


	//   ....[20]....
        /*0190*/ 	.word	0x00000240
        /*0194*/ 	.word	0x000000ff
        /*0198*/ 	.word	0x00000050
        /*019c*/ 	.short	0x0100
        /*019e*/ 	.byte	0x06
	.zero		1


	//   ....[21]....
        /*01a0*/ 	.word	0x00000250
        /*01a4*/ 	.word	0x000000ff
        /*01a8*/ 	.word	0x00000050
        /*01ac*/ 	.short	0x0100
        /*01ae*/ 	.byte	0x07
	.zero		1


	//   ....[22]....
        /*01b0*/ 	.word	0x00000260
        /*01b4*/ 	.word	0x000000ff
        /*01b8*/ 	.word	0x00000058
        /*01bc*/ 	.short	0x0100
        /*01be*/ 	.byte	0x06
	.zero		1


	//   ....[23]....
        /*01c0*/ 	.word	0x00000270
        /*01c4*/ 	.word	0x000000ff
        /*01c8*/ 	.word	0x00000058
        /*01cc*/ 	.short	0x0100
        /*01ce*/ 	.byte	0x07
	.zero		1


	//   ....[24]....
        /*01d0*/ 	.word	0x00000280
        /*01d4*/ 	.word	0x000000ff
        /*01d8*/ 	.word	0x00000060
        /*01dc*/ 	.short	0x0100
        /*01de*/ 	.byte	0x06
	.zero		1


	//   ....[25]....
        /*01e0*/ 	.word	0x00000290
        /*01e4*/ 	.word	0x000000ff
        /*01e8*/ 	.word	0x00000060
        /*01ec*/ 	.short	0x0100
        /*01ee*/ 	.byte	0x07
	.zero		1


	//   ....[26]....
        /*01f0*/ 	.word	0x000002a0
        /*01f4*/ 	.word	0x000000ff
        /*01f8*/ 	.word	0x00000068
        /*01fc*/ 	.short	0x0100
        /*01fe*/ 	.byte	0x06
	.zero		1


	//   ....[27]....
        /*0200*/ 	.word	0x000002b0
        /*0204*/ 	.word	0x000000ff
        /*0208*/ 	.word	0x00000068
        /*020c*/ 	.short	0x0100
        /*020e*/ 	.byte	0x07
	.zero		1


	//   ....[28]....
        /*0210*/ 	.word	0x000002c0
        /*0214*/ 	.word	0x000000ff
        /*0218*/ 	.word	0x00000070
        /*021c*/ 	.short	0x0100
        /*021e*/ 	.byte	0x06
	.zero		1


	//   ....[29]....
        /*0220*/ 	.word	0x000002d0
        /*0224*/ 	.word	0x000000ff
        /*0228*/ 	.word	0x00000070
        /*022c*/ 	.short	0x0100
        /*022e*/ 	.byte	0x07
	.zero		1


	//   ....[30]....
        /*0230*/ 	.word	0x000002e0
        /*0234*/ 	.word	0x000000ff
        /*0238*/ 	.word	0x00000078
        /*023c*/ 	.short	0x0100
        /*023e*/ 	.byte	0x06
	.zero		1


	//   ....[31]....
        /*0240*/ 	.word	0x000002f0
        /*0244*/ 	.word	0x000000ff
        /*0248*/ 	.word	0x00000078
        /*024c*/ 	.short	0x0100
        /*024e*/ 	.byte	0x07
	.zero		1


	//   ....[32]....
        /*0250*/ 	.word	0x00000960
        /*0254*/ 	.word	0x00000011
        /*0258*/ 	.word	0x00000000
        /*025c*/ 	.short	0x010a
        /*025e*/ 	.byte	0xff
	.zero		1


	//   ....[33]....
        /*0260*/ 	.word	0x00000bf0
        /*0264*/ 	.word	0x00000023
        /*0268*/ 	.word	0x00000000
        /*026c*/ 	.short	0x010a
        /*026e*/ 	.byte	0xff
	.zero		1


	//   ....[34]....
        /*0270*/ 	.word	0x00000e70
        /*0274*/ 	.word	0x00000029
        /*0278*/ 	.word	0x00000000
        /*027c*/ 	.short	0x010a
        /*027e*/ 	.byte	0xff
	.zero		1


	//   ....[35]....
        /*0280*/ 	.word	0x00001090
        /*0284*/ 	.word	0x00000023
        /*0288*/ 	.word	0x00000010
        /*028c*/ 	.short	0x010a
        /*028e*/ 	.byte	0xff
	.zero		1


	//   ....[36]....
        /*0290*/ 	.word	0x000014d0
        /*0294*/ 	.word	0x00000000
        /*0298*/ 	.word	0x00000000
        /*029c*/ 	.short	0x010a
        /*029e*/ 	.byte	0xff
	.zero		1


	//   ....[37]....
        /*02a0*/ 	.word	0x00001c30
        /*02a4*/ 	.word	0x00000003
        /*02a8*/ 	.word	0x00000000
        /*02ac*/ 	.short	0x010a
        /*02ae*/ 	.byte	0xff
	.zero		1


	//   ....[38]....
        /*02b0*/ 	.word	0x00001d70
        /*02b4*/ 	.word	0x00000006
        /*02b8*/ 	.word	0x00000000
        /*02bc*/ 	.short	0x0101
        /*02be*/ 	.byte	0xff
	.zero		1


	//   ....[39]....
        /*02c0*/ 	.word	0x00001e10
        /*02c4*/ 	.word	0x00000010
        /*02c8*/ 	.word	0x00000000
        /*02cc*/ 	.short	0x010a
        /*02ce*/ 	.byte	0xff
	.zero		1


	//   ....[40]....
        /*02d0*/ 	.word	0x00001f10
        /*02d4*/ 	.word	0x00000016
        /*02d8*/ 	.word	0x00000000
        /*02dc*/ 	.short	0x0101
        /*02de*/ 	.byte	0xff
	.zero		1


	//   ....[41]....
        /*02e0*/ 	.word	0x00001f80
        /*02e4*/ 	.word	0x0000001d
        /*02e8*/ 	.word	0x00000000
        /*02ec*/ 	.short	0x010a
        /*02ee*/ 	.byte	0xff
	.zero		1


	//   ....[42]....
        /*02f0*/ 	.word	0x00002050
        /*02f4*/ 	.word	0x00000002
        /*02f8*/ 	.word	0x00000000
        /*02fc*/ 	.short	0x0101
        /*02fe*/ 	.byte	0xff
	.zero		1


	//   ....[43]....
        /*0300*/ 	.word	0x00002090
        /*0304*/ 	.word	0x00000010
        /*0308*/ 	.word	0x00000010
        /*030c*/ 	.short	0x010a
        /*030e*/ 	.byte	0xff
	.zero		1


	//   ....[44]....
        /*0310*/ 	.word	0x00002140
        /*0314*/ 	.word	0x00000002
        /*0318*/ 	.word	0x00000000
        /*031c*/ 	.short	0x0101
        /*031e*/ 	.byte	0xff
	.zero		1


	//   ....[45]....
        /*0320*/ 	.word	0x00002380
        /*0324*/ 	.word	0x00000006
        /*0328*/ 	.word	0x00000000
        /*032c*/ 	.short	0x010a
        /*032e*/ 	.byte	0xff
	.zero		1


	//   ....[46]....
        /*0330*/ 	.word	0x00002480
        /*0334*/ 	.word	0x00000002
        /*0338*/ 	.word	0x00000000
        /*033c*/ 	.short	0x0101
        /*033e*/ 	.byte	0xff
	.zero		1


	//----- nvinfo : EIATTR_NUM_MBARRIERS
	.align		4
.L_473:
        /*0340*/ 	.byte	0x03, 0x38
        /*0342*/ 	.short	0x0020


	//----- nvinfo : EIATTR_EXIT_INSTR_OFFSETS
	.align		4
        /*0344*/ 	.byte	0x04, 0x1c
        /*0346*/ 	.short	(.L_475 - .L_474)


	//   ....[0]....
.L_474:
        /*0348*/ 	.word	0x000003a0


	//   ....[1]....
        /*034c*/ 	.word	0x000012c0


	//   ....[2]....
        /*0350*/ 	.word	0x00001700


	//   ....[3]....
        /*0354*/ 	.word	0x00001720


	//   ....[4]....
        /*0358*/ 	.word	0x00002530


	//----- nvinfo : EIATTR_CRS_STACK_SIZE
	.align		4
.L_475:
        /*035c*/ 	.byte	0x04, 0x1e
        /*035e*/ 	.short	(.L_477 - .L_476)
.L_476:
        /*0360*/ 	.word	0x00000000


	//----- nvinfo : EIATTR_CBANK_PARAM_SIZE
	.align		4
.L_477:
        /*0364*/ 	.byte	0x03, 0x19
        /*0366*/ 	.short	0x0018


	//----- nvinfo : EIATTR_PARAM_CBANK
	.align		4
        /*0368*/ 	.byte	0x04, 0x0a
        /*036a*/ 	.short	(.L_479 - .L_478)
	.align		4
.L_478:
        /*036c*/ 	.word	index@(.nv.constant0._Z13tma_bw_kernelILi16ELi8192EEvPKhPym)
        /*0370*/ 	.short	0x0380
        /*0372*/ 	.short	0x0018


	//----- nvinfo : EIATTR_SW_WAR
	.align		4
.L_479:
        /*0374*/ 	.byte	0x04, 0x36
        /*0376*/ 	.short	(.L_481 - .L_480)
.L_480:
        /*0378*/ 	.word	0x00000008
.L_481:


//--------------------- .nv.info._Z13tma_bw_kernelILi8ELi8192EEvPKhPym --------------------------
	.section	.nv.info._Z13tma_bw_kernelILi8ELi8192EEvPKhPym,"",@"SHT_CUDA_INFO"
	.sectionflags	@""
	.align	4


	//----- nvinfo : EIATTR_CUDA_API_VERSION
	.align		4
        /*0000*/ 	.byte	0x04, 0x37
        /*0002*/ 	.short	(.L_483 - .L_482)
.L_482:
        /*0004*/ 	.word	0x00000082


	//----- nvinfo : EIATTR_KPARAM_INFO
	.align		4
.L_483:
        /*0008*/ 	.byte	0x04, 0x17
        /*000a*/ 	.short	(.L_485 - .L_484)
.L_484:
        /*000c*/ 	.word	0x00000000
        /*0010*/ 	.short	0x0002
        /*0012*/ 	.short	0x0010
        /*0014*/ 	.byte	0x00, 0xf0, 0x21, 0x00


	//----- nvinfo : EIATTR_KPARAM_INFO
	.align		4
.L_485:
        /*0018*/ 	.byte	0x04, 0x17
        /*001a*/ 	.short	(.L_487 - .L_486)
.L_486:
        /*001c*/ 	.word	0x00000000
        /*0020*/ 	.short	0x0001
        /*0022*/ 	.short	0x0008
        /*0024*/ 	.byte	0x00, 0xf5, 0x21, 0x00


	//----- nvinfo : EIATTR_KPARAM_INFO
	.align		4
.L_487:
        /*0028*/ 	.byte	0x04, 0x17
        /*002a*/ 	.short	(.L_489 - .L_488)
.L_488:
        /*002c*/ 	.word	0x00000000
        /*0030*/ 	.short	0x0000
        /*0032*/ 	.short	0x0000
        /*0034*/ 	.byte	0x00, 0xf5, 0x21, 0x00


	//----- nvinfo : EIATTR_SPARSE_MMA_MASK
	.align		4
.L_489:
        /*0038*/ 	.byte	0x03, 0x50
        /*003a*/ 	.short	0x0000


	//----- nvinfo : EIATTR_MAXREG_COUNT
	.align		4
        /*003c*/ 	.byte	0x03, 0x1b
        /*003e*/ 	.short	0x00ff


	//----- nvinfo : EIATTR_NUM_BARRIERS
	.align		4
        /*0040*/ 	.byte	0x02, 0x4c
        /*0042*/ 	.byte	0x01
	.zero		1


	//----- nvinfo : EIATTR_MERCURY_ISA_VERSION
	.align		4
        /*0044*/ 	.byte	0x03, 0x5f
        /*0046*/ 	.short	0x0101


	//----- nvinfo : EIATTR_VRC_CTA_INIT_COUNT
	.align		4
        /*0048*/ 	.byte	0x02, 0x4a
	.zero		1
	.zero		1


	//----- nvinfo : EIATTR_MBARRIER_INSTR_OFFSETS
	.align		4
        /*004c*/ 	.byte	0x04, 0x39
        /*004e*/ 	.short	(.L_491 - .L_490)


	//   ....[0]....
.L_490:
        /*0050*/ 	.word	0x00000100
        /*0054*/ 	.word	0x000000ff
        /*0058*/ 	.word	0x00000000
        /*005c*/ 	.short	0x0100
        /*005e*/ 	.byte	0x06
	.zero		1


	//   ....[1]....
        /*0060*/ 	.word	0x00000110
        /*0064*/ 	.word	0x000000ff
        /*0068*/ 	.word	0x00000000
        /*006c*/ 	.short	0x0100
        /*006e*/ 	.byte	0x07
	.zero		1


	//   ....[2]....
        /*0070*/ 	.word	0x00000120
        /*0074*/ 	.word	0x000000ff
        /*0078*/ 	.word	0x00000008
        /*007c*/ 	.short	0x0100
        /*007e*/ 	.byte	0x06
	.zero		1


	//   ....[3]....
        /*0080*/ 	.word	0x00000130
        /*0084*/ 	.word	0x000000ff
        /*0088*/ 	.word	0x00000008
        /*008c*/ 	.short	0x0100
        /*008e*/ 	.byte	0x07
	.zero		1


	//   ....[4]....
        /*0090*/ 	.word	0x00000140
        /*0094*/ 	.word	0x000000ff
        /*0098*/ 	.word	0x00000010
        /*009c*/ 	.short	0x0100
        /*009e*/ 	.byte	0x06
	.zero		1


	//   ....[5]....
        /*00a0*/ 	.word	0x00000150
        /*00a4*/ 	.word	0x000000ff
        /*00a8*/ 	.word	0x00000010
        /*00ac*/ 	.short	0x0100
        /*00ae*/ 	.byte	0x07
	.zero		1


	//   ....[6]....
        /*00b0*/ 	.word	0x00000160
        /*00b4*/ 	.word	0x000000ff
        /*00b8*/ 	.word	0x00000018
        /*00bc*/ 	.short	0x0100
        /*00be*/ 	.byte	0x06
	.zero		1


	//   ....[7]....
        /*00c0*/ 	.word	0x00000170
        /*00c4*/ 	.word	0x000000ff
        /*00c8*/ 	.word	0x00000018
        /*00cc*/ 	.short	0x0100
        /*00ce*/ 	.byte	0x07
	.zero		1


	//   ....[8]....
        /*00d0*/ 	.word	0x00000180
        /*00d4*/ 	.word	0x000000ff
        /*00d8*/ 	.word	0x00000020
        /*00dc*/ 	.short	0x0100
        /*00de*/ 	.byte	0x06
	.zero		1


	//   ....[9]....
        /*00e0*/ 	.word	0x00000190
        /*00e4*/ 	.word	0x000000ff
        /*00e8*/ 	.word	0x00000020
        /*00ec*/ 	.short	0x0100
        /*00ee*/ 	.byte	0x07
	.zero		1


	//   ....[10]....
        /*00f0*/ 	.word	0x000001a0
        /*00f4*/ 	.word	0x000000ff
        /*00f8*/ 	.word	0x00000028
        /*00fc*/ 	.short	0x0100
        /*00fe*/ 	.byte	0x06
	.zero		1


	//   ....[11]....
        /*0100*/ 	.word	0x000001b0
        /*0104*/ 	.word	0x000000ff
        /*0108*/ 	.word	0x00000028
        /*010c*/ 	.short	0x0100
        /*010e*/ 	.byte	0x07
	.zero		1


	//   ....[12]....
        /*0110*/ 	.word	0x000001c0
        /*0114*/ 	.word	0x000000ff
        /*0118*/ 	.word	0x00000030
        /*011c*/ 	.short	0x0100
        /*011e*/ 	.byte	0x06
	.zero		1


	//   ....[13]....
        /*0120*/ 	.word	0x000001d0
        /*0124*/ 	.word	0x000000ff
        /*0128*/ 	.word	0x00000030
        /*012c*/ 	.short	0x0100
        /*012e*/ 	.byte	0x07
	.zero		1


	//   ....[14]....
        /*0130*/ 	.word	0x000001e0
        /*0134*/ 	.word	0x000000ff
        /*0138*/ 	.word	0x00000038
        /*013c*/ 	.short	0x0100
        /*013e*/ 	.byte	0x06
	.zero		1


	//   ....[15]....
        /*0140*/ 	.word	0x000001f0
        /*0144*/ 	.word	0x000000ff
        /*0148*/ 	.word	0x00000038
        /*014c*/ 	.short	0x0100
        /*014e*/ 	.byte	0x07
	.zero		1


	//   ....[16]....
        /*0150*/ 	.word	0x00000860
        /*0154*/ 	.word	0x00000011
        /*0158*/ 	.word	0x00000000
        /*015c*/ 	.short	0x010a
        /*015e*/ 	.byte	0xff
	.zero		1


	//   ....[17]....
        /*0160*/ 	.word	0x00000af0
        /*0164*/ 	.word	0x00000023
        /*0168*/ 	.word	0x00000000
        /*016c*/ 	.short	0x010a
        /*016e*/ 	.byte	0xff
	.zero		1


	//   ....[18]....
        /*0170*/ 	.word	0x00000d70
        /*0174*/ 	.word	0x00000029
        /*0178*/ 	.word	0x00000000
        /*017c*/ 	.short	0x010a
        /*017e*/ 	.byte	0xff
	.zero		1


	//   ....[19]....
        /*0180*/ 	.word	0x00000f90
        /*0184*/ 	.word	0x00000023
        /*0188*/ 	.word	0x00000010
        /*018c*/ 	.short	0x010a
        /*018e*/ 	.byte	0xff
	.zero		1


	//   ....[20]....
        /*0190*/ 	.word	0x000013d0
        /*0194*/ 	.word	0x00000000
        /*0198*/ 	.word	0x00000000
        /*019c*/ 	.short	0x010a
        /*019e*/ 	.byte	0xff
	.zero		1


	//   ....[21]....
        /*01a0*/ 	.word	0x00001b30
        /*01a4*/ 	.word	0x00000003
        /*01a8*/ 	.word	0x00000000
        /*01ac*/ 	.short	0x010a
        /*01ae*/ 	.byte	0xff
	.zero		1


	//   ....[22]....
        /*01b0*/ 	.word	0x00001c70
        /*01b4*/ 	.word	0x00000006
        /*01b8*/ 	.word	0x00000000
        /*01bc*/ 	.short	0x0101
        /*01be*/ 	.byte	0xff
	.zero		1


	//   ....[23]....
        /*01c0*/ 	.word	0x00001d10
        /*01c4*/ 	.word	0x00000010
        /*01c8*/ 	.word	0x00000000
        /*01cc*/ 	.short	0x010a
        /*01ce*/ 	.byte	0xff
	.zero		1


	//   ....[24]....
        /*01d0*/ 	.word	0x00001e10
        /*01d4*/ 	.word	0x00000016
        /*01d8*/ 	.word	0x00000000
        /*01dc*/ 	.short	0x0101
        /*01de*/ 	.byte	0xff
	.zero		1


	//   ....[25]....
        /*01e0*/ 	.word	0x00001e80
        /*01e4*/ 	.word	0x0000001d
        /*01e8*/ 	.word	0x00000000
        /*01ec*/ 	.short	0x010a
        /*01ee*/ 	.byte	0xff
	.zero		1


	//   ....[26]....
        /*01f0*/ 	.word	0x00001f50
        /*01f4*/ 	.word	0x00000002
        /*01f8*/ 	.word	0x00000000
        /*01fc*/ 	.short	0x0101
        /*01fe*/ 	.byte	0xff
	.zero		1


	//   ....[27]....
        /*0200*/ 	.word	0x00001f90
        /*0204*/ 	.word	0x00000010
        /*0208*/ 	.word	0x00000010
        /*020c*/ 	.short	0x010a
        /*020e*/ 	.byte	0xff
	.zero		1


	//   ....[28]....
        /*0210*/ 	.word	0x00002040
        /*0214*/ 	.word	0x00000002
        /*0218*/ 	.word	0x00000000
        /*021c*/ 	.short	0x0101
        /*021e*/ 	.byte	0xff
	.zero		1


	//   ....[29]....
        /*0220*/ 	.word	0x00002280
        /*0224*/ 	.word	0x00000006
        /*0228*/ 	.word	0x00000000
        /*022c*/ 	.short	0x010a
        /*022e*/ 	.byte	0xff
	.zero		1


	//   ....[30]....
        /*0230*/ 	.word	0x00002380
        /*0234*/ 	.word	0x00000002
        /*0238*/ 	.word	0x00000000
        /*023c*/ 	.short	0x0101
        /*023e*/ 	.byte	0xff
	.zero		1


	//----- nvinfo : EIATTR_NUM_MBARRIERS
	.align		4
.L_491:
        /*0240*/ 	.byte	0x03, 0x38
        /*0242*/ 	.short	0x0010


	//----- nvinfo : EIATTR_EXIT_INSTR_OFFSETS
	.align		4
        /*0244*/ 	.byte	0x04, 0x1c
        /*0246*/ 	.short	(.L_493 - .L_492)


	//   ....[0]....
.L_492:
        /*0248*/ 	.word	0x000002a0


	//   ....[1]....
        /*024c*/ 	.word	0x000011c0


	//   ....[2]....
        /*0250*/ 	.word	0x00001600


	//   ....[3]....
        /*0254*/ 	.word	0x00001620


	//   ....[4]....
        /*0258*/ 	.word	0x00002430


	//----- nvinfo : EIATTR_CRS_STACK_SIZE
	.align		4
.L_493:
        /*025c*/ 	.byte	0x04, 0x1e
        /*025e*/ 	.short	(.L_495 - .L_494)
.L_494:
        /*0260*/ 	.word	0x00000000


	//----- nvinfo : EIATTR_CBANK_PARAM_SIZE
	.align		4
.L_495:
        /*0264*/ 	.byte	0x03, 0x19
        /*0266*/ 	.short	0x0018


	//----- nvinfo : EIATTR_PARAM_CBANK
	.align		4
        /*0268*/ 	.byte	0x04, 0x0a
        /*026a*/ 	.short	(.L_497 - .L_496)
	.align		4
.L_496:
        /*026c*/ 	.word	index@(.nv.constant0._Z13tma_bw_kernelILi8ELi8192EEvPKhPym)
        /*0270*/ 	.short	0x0380
        /*0272*/ 	.short	0x0018


	//----- nvinfo : EIATTR_SW_WAR
	.align		4
.L_497:
        /*0274*/ 	.byte	0x04, 0x36
        /*0276*/ 	.short	(.L_499 - .L_498)
.L_498:
        /*0278*/ 	.word	0x00000008
.L_499:


//--------------------- .nv.info._Z13tma_bw_kernelILi4ELi8192EEvPKhPym --------------------------
	.section	.nv.info._Z13tma_bw_kernelILi4ELi8192EEvPKhPym,"",@"SHT_CUDA_INFO"
	.sectionflags	@""
	.align	4


	//----- nvinfo : EIATTR_CUDA_API_VERSION
	.align		4
        /*0000*/ 	.byte	0x04, 0x37
        /*0002*/ 	.short	(.L_501 - .L_500)
.L_500:
        /*0004*/ 	.word	0x00000082


	//----- nvinfo : EIATTR_KPARAM_INFO
	.align		4
.L_501:
        /*0008*/ 	.byte	0x04, 0x17
        /*000a*/ 	.short	(.L_503 - .L_502)
.L_502:
        /*000c*/ 	.word	0x00000000
        /*0010*/ 	.short	0x0002
        /*0012*/ 	.short	0x0010
        /*0014*/ 	.byte	0x00, 0xf0, 0x21, 0x00


	//----- nvinfo : EIATTR_KPARAM_INFO
	.align		4
.L_503:
        /*0018*/ 	.byte	0x04, 0x17
        /*001a*/ 	.short	(.L_505 - .L_504)
.L_504:
        /*001c*/ 	.word	0x00000000
        /*0020*/ 	.short	0x0001
        /*0022*/ 	.short	0x0008
        /*0024*/ 	.byte	0x00, 0xf5, 0x21, 0x00


	//----- nvinfo : EIATTR_KPARAM_INFO
	.align		4
.L_505:
        /*0028*/ 	.byte	0x04, 0x17
        /*002a*/ 	.short	(.L_507 - .L_506)
.L_506:
        /*002c*/ 	.word	0x00000000
        /*0030*/ 	.short	0x0000
        /*0032*/ 	.short	0x0000
        /*0034*/ 	.byte	0x00, 0xf5, 0x21, 0x00


	//----- nvinfo : EIATTR_SPARSE_MMA_MASK
	.align		4
.L_507:
        /*0038*/ 	.byte	0x03, 0x50
        /*003a*/ 	.short	0x0000


	//----- nvinfo : EIATTR_MAXREG_COUNT
	.align		4
        /*003c*/ 	.byte	0x03, 0x1b
        /*003e*/ 	.short	0x00ff


	//----- nvinfo : EIATTR_NUM_BARRIERS
	.align		4
        /*0040*/ 	.byte	0x02, 0x4c
        /*0042*/ 	.byte	0x01
	.zero		1


	//----- nvinfo : EIATTR_MERCURY_ISA_VERSION
	.align		4
        /*0044*/ 	.byte	0x03, 0x5f
        /*0046*/ 	.short	0x0101


	//----- nvinfo : EIATTR_VRC_CTA_INIT_COUNT
	.align		4
        /*0048*/ 	.byte	0x02, 0x4a
	.zero		1
	.zero		1


	//----- nvinfo : EIATTR_MBARRIER_INSTR_OFFSETS
	.align		4
        /*004c*/ 	.byte	0x04, 0x39
        /*004e*/ 	.short	(.L_509 - .L_508)


	//   ....[0]....
.L_508:
        /*0050*/ 	.word	0x00000100
        /*0054*/ 	.word	0x000000ff
        /*0058*/ 	.word	0x00000000
        /*005c*/ 	.short	0x0100
        /*005e*/ 	.byte	0x06
	.zero		1


	//   ....[1]....
        /*0060*/ 	.word	0x00000110
        /*0064*/ 	.word	0x000000ff
        /*0068*/ 	.word	0x00000000
        /*006c*/ 	.short	0x0100
        /*006e*/ 	.byte	0x07
	.zero		1


	//   ....[2]....
        /*0070*/ 	.word	0x00000120
        /*0074*/ 	.word	0x000000ff
        /*0078*/ 	.word	0x00000008
        /*007c*/ 	.short	0x0100
        /*007e*/ 	.byte	0x06
	.zero		1


	//   ....[3]....
        /*0080*/ 	.word	0x00000130
        /*0084*/ 	.word	0x000000ff
        /*0088*/ 	.word	0x00000008
        /*008c*/ 	.short	0x0100
        /*008e*/ 	.byte	0x07
	.zero		1


	//   ....[4]....
        /*0090*/ 	.word	0x00000140
        /*0094*/ 	.word	0x000000ff
        /*0098*/ 	.word	0x00000010
        /*009c*/ 	.short	0x0100
        /*009e*/ 	.byte	0x06
	.zero		1


	//   ....[5]....
        /*00a0*/ 	.word	0x00000150
        /*00a4*/ 	.word	0x000000ff
        /*00a8*/ 	.word	0x00000010
        /*00ac*/ 	.short	0x0100
        /*00ae*/ 	.byte	0x07
	.zero		1


	//   ....[6]....
        /*00b0*/ 	.word	0x00000160
        /*00b4*/ 	.word	0x000000ff
        /*00b8*/ 	.word	0x00000018
        /*00bc*/ 	.short	0x0100
        /*00be*/ 	.byte	0x06
	.zero		1


	//   ....[7]....
        /*00c0*/ 	.word	0x00000170
        /*00c4*/ 	.word	0x000000ff
        /*00c8*/ 	.word	0x00000018
        /*00cc*/ 	.short	0x0100
        /*00ce*/ 	.byte	0x07
	.zero		1


	//   ....[8]....
        /*00d0*/ 	.word	0x00000740
        /*00d4*/ 	.word	0x00000004
        /*00d8*/ 	.word	0x00000000
        /*00dc*/ 	.short	0x010a
        /*00de*/ 	.byte	0xff
	.zero		1


	//   ....[9]....
        /*00e0*/ 	.word	0x00000950
        /*00e4*/ 	.word	0x00000004
        /*00e8*/ 	.word	0x00000008
        /*00ec*/ 	.short	0x010a
        /*00ee*/ 	.byte	0xff
	.zero		1


	//   ....[10]....
        /*00f0*/ 	.word	0x00000b70
        /*00f4*/ 	.word	0x00000004
        /*00f8*/ 	.word	0x00000010
        /*00fc*/ 	.short	0x010a
        /*00fe*/ 	.byte	0xff
	.zero		1


	//   ....[11]....
        /*0100*/ 	.word	0x00000d70
        /*0104*/ 	.word	0x00000004
        /*0108*/ 	.word	0x00000018
        /*010c*/ 	.short	0x010a
        /*010e*/ 	.byte	0xff
	.zero		1


	//   ....[12]....
        /*0110*/ 	.word	0x00001190
        /*0114*/ 	.word	0x00000004
        /*0118*/ 	.word	0x00000000
        /*011c*/ 	.short	0x010a
        /*011e*/ 	.byte	0xff
	.zero		1


	//   ....[13]....
        /*0120*/ 	.word	0x00001860
        /*0124*/ 	.word	0x0000000f
        /*0128*/ 	.word	0x00000000
        /*012c*/ 	.short	0x010a
        /*012e*/ 	.byte	0xff
	.zero		1


	//   ....[14]....
        /*0130*/ 	.word	0x00001930
        /*0134*/ 	.word	0x0000000c
        /*0138*/ 	.word	0x00000000
        /*013c*/ 	.short	0x0101
        /*013e*/ 	.byte	0xff
	.zero		1


	//   ....[15]....
        /*0140*/ 	.word	0x00001980
        /*0144*/ 	.word	0x0000000d
        /*0148*/ 	.word	0x00000008
        /*014c*/ 	.short	0x010a
        /*014e*/ 	.byte	0xff
	.zero		1


	//   ....[16]....
        /*0150*/ 	.word	0x00001a30
        /*0154*/ 	.word	0x0000000c
        /*0158*/ 	.word	0x00000000
        /*015c*/ 	.short	0x0101
        /*015e*/ 	.byte	0xff
	.zero		1


	//   ....[17]....
        /*0160*/ 	.word	0x00001aa0
        /*0164*/ 	.word	0x00000011
        /*0168*/ 	.word	0x00000010
        /*016c*/ 	.short	0x010a
        /*016e*/ 	.byte	0xff
	.zero		1


	//   ....[18]....
        /*0170*/ 	.word	0x00001b50
        /*0174*/ 	.word	0x0000000c
        /*0178*/ 	.word	0x00000000
        /*017c*/ 	.short	0x0101
        /*017e*/ 	.byte	0xff
	.zero		1


	//   ....[19]....
        /*0180*/ 	.word	0x00001ba0
        /*0184*/ 	.word	0x0000000f
        /*0188*/ 	.word	0x00000018
        /*018c*/ 	.short	0x010a
        /*018e*/ 	.byte	0xff
	.zero		1


	//   ....[20]....
        /*0190*/ 	.word	0x00001ca0
        /*0194*/ 	.word	0x00000002
        /*0198*/ 	.word	0x00000000
        /*019c*/ 	.short	0x0101
        /*019e*/ 	.byte	0xff
	.zero		1


	//   ....[21]....
        /*01a0*/ 	.word	0x00001e60
        /*01a4*/ 	.word	0x00000007
        /*01a8*/ 	.word	0x00000000
        /*01ac*/ 	.short	0x010a
        /*01ae*/ 	.byte	0xff
	.zero		1


	//   ....[22]....
        /*01b0*/ 	.word	0x00001f60
        /*01b4*/ 	.word	0x00000002
        /*01b8*/ 	.word	0x00000000
        /*01bc*/ 	.short	0x0101
        /*01be*/ 	.byte	0xff
	.zero		1


	//----- nvinfo : EIATTR_NUM_MBARRIERS
	.align		4
.L_509:
        /*01c0*/ 	.byte	0x03, 0x38
        /*01c2*/ 	.short	0x0008


	//----- nvinfo : EIATTR_EXIT_INSTR_OFFSETS
	.align		4
        /*01c4*/ 	.byte	0x04, 0x1c
        /*01c6*/ 	.short	(.L_511 - .L_510)


	//   ....[0]....
.L_510:
        /*01c8*/ 	.word	0x00000230


	//   ....[1]....
        /*01cc*/ 	.word	0x00000fd0


	//   ....[2]....
        /*01d0*/ 	.word	0x000013c0


	//   ....[3]....
        /*01d4*/ 	.word	0x000013e0


	//   ....[4]....
        /*01d8*/ 	.word	0x00001ff0


	//----- nvinfo : EIATTR_CRS_STACK_SIZE
	.align		4
.L_511:
        /*01dc*/ 	.byte	0x04, 0x1e
        /*01de*/ 	.short	(.L_513 - .L_512)
.L_512:
        /*01e0*/ 	.word	0x00000000


	//----- nvinfo : EIATTR_CBANK_PARAM_SIZE
	.align		4
.L_513:
        /*01e4*/ 	.byte	0x03, 0x19
        /*01e6*/ 	.short	0x0018


	//----- nvinfo : EIATTR_PARAM_CBANK
	.align		4
        /*01e8*/ 	.byte	0x04, 0x0a
        /*01ea*/ 	.short	(.L_515 - .L_514)
	.align		4
.L_514:
        /*01ec*/ 	.word	index@(.nv.constant0._Z13tma_bw_kernelILi4ELi8192EEvPKhPym)
        /*01f0*/ 	.short	0x0380
        /*01f2*/ 	.short	0x0018


	//----- nvinfo : EIATTR_SW_WAR
	.align		4
.L_515:
        /*01f4*/ 	.byte	0x04, 0x36
        /*01f6*/ 	.short	(.L_517 - .L_516)
.L_516:
        /*01f8*/ 	.word	0x00000008
.L_517:


//--------------------- .nv.info._Z13tma_bw_kernelILi2ELi8192EEvPKhPym --------------------------
	.section	.nv.info._Z13tma_bw_kernelILi2ELi8192EEvPKhPym,"",@"SHT_CUDA_INFO"
	.sectionflags	@""
	.align	4


	//----- nvinfo : EIATTR_CUDA_API_VERSION
	.align		4
        /*0000*/ 	.byte	0x04, 0x37
        /*0002*/ 	.short	(.L_519 - .L_518)
.L_518:
        /*0004*/ 	.word	0x00000082


	//----- nvinfo : EIATTR_KPARAM_INFO
	.align		4
.L_519:
        /*0008*/ 	.byte	0x04, 0x17
        /*000a*/ 	.short	(.L_521 - .L_520)
.L_520:
        /*000c*/ 	.word	0x00000000
        /*0010*/ 	.short	0x0002
        /*0012*/ 	.short	0x0010
        /*0014*/ 	.byte	0x00, 0xf0, 0x21, 0x00


	//----- nvinfo : EIATTR_KPARAM_INFO
	.align		4
.L_521:
        /*0018*/ 	.byte	0x04, 0x17
        /*001a*/ 	.short	(.L_523 - .L_522)
.L_522:
        /*001c*/ 	.word	0x00000000
        /*0020*/ 	.short	0x0001
        /*0022*/ 	.short	0x0008
        /*0024*/ 	.byte	0x00, 0xf5, 0x21, 0x00


	//----- nvinfo : EIATTR_KPARAM_INFO
	.align		4
.L_523:
        /*0028*/ 	.byte	0x04, 0x17
        /*002a*/ 	.short	(.L_525 - .L_524)
.L_524:
        /*002c*/ 	.word	0x00000000
        /*0030*/ 	.short	0x0000
        /*0032*/ 	.short	0x0000
        /*0034*/ 	.byte	0x00, 0xf5, 0x21, 0x00


	//----- nvinfo : EIATTR_SPARSE_MMA_MASK
	.align		4
.L_525:
        /*0038*/ 	.byte	0x03, 0x50
        /*003a*/ 	.short	0x0000


	//----- nvinfo : EIATTR_MAXREG_COUNT
	.align		4
        /*003c*/ 	.byte	0x03, 0x1b
        /*003e*/ 	.short	0x00ff


	//----- nvinfo : EIATTR_NUM_BARRIERS
	.align		4
        /*0040*/ 	.byte	0x02, 0x4c
        /*0042*/ 	.byte	0x01
	.zero		1


	//----- nvinfo : EIATTR_MERCURY_ISA_VERSION
	.align		4
        /*0044*/ 	.byte	0x03, 0x5f
        /*0046*/ 	.short	0x0101


	//----- nvinfo : EIATTR_VRC_CTA_INIT_COUNT
	.align		4
        /*0048*/ 	.byte	0x02, 0x4a
	.zero		1
	.zero		1


	//----- nvinfo : EIATTR_MBARRIER_INSTR_OFFSETS
	.align		4
        /*004c*/ 	.byte	0x04, 0x39
        /*004e*/ 	.short	(.L_527 - .L_526)


	//   ....[0]....
.L_526:
        /*0050*/ 	.word	0x00000100
        /*0054*/ 	.word	0x000000ff
        /*0058*/ 	.word	0x00000000
        /*005c*/ 	.short	0x0100
        /*005e*/ 	.byte	0x06
	.zero		1


	//   ....[1]....
        /*0060*/ 	.word	0x00000110
        /*0064*/ 	.word	0x000000ff
        /*0068*/ 	.word	0x00000000
        /*006c*/ 	.short	0x0100
        /*006e*/ 	.byte	0x07
	.zero		1


	//   ....[2]....
        /*0070*/ 	.word	0x00000120
        /*0074*/ 	.word	0x000000ff
        /*0078*/ 	.word	0x00000008
        /*007c*/ 	.short	0x0100
        /*007e*/ 	.byte	0x06
	.zero		1


	//   ....[3]....
        /*0080*/ 	.word	0x00000130
        /*0084*/ 	.word	0x000000ff
        /*0088*/ 	.word	0x00000008
        /*008c*/ 	.short	0x0100
        /*008e*/ 	.byte	0x07
	.zero		1


	//   ....[4]....
        /*0090*/ 	.word	0x000006e0
        /*0094*/ 	.word	0x0000000c
        /*0098*/ 	.word	0x00000000
        /*009c*/ 	.short	0x010a
        /*009e*/ 	.byte	0xff
	.zero		1


	//   ....[5]....
        /*00a0*/ 	.word	0x00000850
        /*00a4*/ 	.word	0x0000000c
        /*00a8*/ 	.word	0x00000008
        /*00ac*/ 	.short	0x010a
        /*00ae*/ 	.byte	0xff
	.zero		1


	//   ....[6]....
        /*00b0*/ 	.word	0x000009c0
        /*00b4*/ 	.word	0x0000000c
        /*00b8*/ 	.word	0x00000000
        /*00bc*/ 	.short	0x010a
        /*00be*/ 	.byte	0xff
	.zero		1


	//   ....[7]....
        /*00c0*/ 	.word	0x00000ae0
        /*00c4*/ 	.word	0x0000000c
        /*00c8*/ 	.word	0x00000008
        /*00cc*/ 	.short	0x010a
        /*00ce*/ 	.byte	0xff
	.zero		1


	//   ....[8]....
        /*00d0*/ 	.word	0x00000e00
        /*00d4*/ 	.word	0x00000003
        /*00d8*/ 	.word	0x00000000
        /*00dc*/ 	.short	0x010a
        /*00de*/ 	.byte	0xff
	.zero		1


	//   ....[9]....
        /*00e0*/ 	.word	0x00001470
        /*00e4*/ 	.word	0x0000000c
        /*00e8*/ 	.word	0x00000000
        /*00ec*/ 	.short	0x010a
        /*00ee*/ 	.byte	0xff
	.zero		1


	//   ....[10]....
        /*00f0*/ 	.word	0x00001570
        /*00f4*/ 	.word	0x0000000e
        /*00f8*/ 	.word	0x00000000
        /*00fc*/ 	.short	0x0101
        /*00fe*/ 	.byte	0xff
	.zero		1


	//   ....[11]....
        /*0100*/ 	.word	0x00001580
        /*0104*/ 	.word	0x0000000c
        /*0108*/ 	.word	0x00000008
        /*010c*/ 	.short	0x010a
        /*010e*/ 	.byte	0xff
	.zero		1


	//   ....[12]....
        /*0110*/ 	.word	0x000015b0
        /*0114*/ 	.word	0x00000009
        /*0118*/ 	.word	0x00000000
        /*011c*/ 	.short	0x0101
        /*011e*/ 	.byte	0xff
	.zero		1


	//   ....[13]....
        /*0120*/ 	.word	0x000015c0
        /*0124*/ 	.word	0x0000000c
        /*0128*/ 	.word	0x00000000
        /*012c*/ 	.short	0x010a
        /*012e*/ 	.byte	0xff
	.zero		1


	//   ....[14]....
        /*0130*/ 	.word	0x000015f0
        /*0134*/ 	.word	0x0000000e
        /*0138*/ 	.word	0x00000000
        /*013c*/ 	.short	0x0101
        /*013e*/ 	.byte	0xff
	.zero		1


	//   ....[15]....
        /*0140*/ 	.word	0x00001610
        /*0144*/ 	.word	0x0000000c
        /*0148*/ 	.word	0x00000008
        /*014c*/ 	.short	0x010a
        /*014e*/ 	.byte	0xff
	.zero		1


	//   ....[16]....
        /*0150*/ 	.word	0x00001660
        /*0154*/ 	.word	0x00000009
        /*0158*/ 	.word	0x00000000
        /*015c*/ 	.short	0x0101
        /*015e*/ 	.byte	0xff
	.zero		1


	//   ....[17]....
        /*0160*/ 	.word	0x00001810
        /*0164*/ 	.word	0x00000009
        /*0168*/ 	.word	0x00000000
        /*016c*/ 	.short	0x010a
        /*016e*/ 	.byte	0xff
	.zero		1


	//   ....[18]....
        /*0170*/ 	.word	0x00001900
        /*0174*/ 	.word	0x00000008
        /*0178*/ 	.word	0x00000000
        /*017c*/ 	.short	0x0101
        /*017e*/ 	.byte	0xff
	.zero		1


	//   ....[19]....
        /*0180*/ 	.word	0x000019b0
        /*0184*/ 	.word	0x0000000c
        /*0188*/ 	.word	0x00000000
        /*018c*/ 	.short	0x010a
        /*018e*/ 	.byte	0xff
	.zero		1


	//   ....[20]....
        /*0190*/ 	.word	0x000019f0
        /*0194*/ 	.word	0x0000000c
        /*0198*/ 	.word	0x00000008
        /*019c*/ 	.short	0x010a
        /*019e*/ 	.byte	0xff
	.zero		1


	//   ....[21]....
        /*01a0*/ 	.word	0x00001a30
        /*01a4*/ 	.word	0x0000000c
        /*01a8*/ 	.word	0x00000000
        /*01ac*/ 	.short	0x010a
        /*01ae*/ 	.byte	0xff
	.zero		1


	//   ....[22]....
        /*01b0*/ 	.word	0x00001a70
        /*01b4*/ 	.word	0x0000000c
        /*01b8*/ 	.word	0x00000008
        /*01bc*/ 	.short	0x010a
        /*01be*/ 	.byte	0xff
	.zero		1


	//   ....[23]....
        /*01c0*/ 	.word	0x00001ab0
        /*01c4*/ 	.word	0x00000003
        /*01c8*/ 	.word	0x00000000
        /*01cc*/ 	.short	0x010a
        /*01ce*/ 	.byte	0xff
	.zero		1


	//   ....[24]....
        /*01d0*/ 	.word	0x00001af0
        /*01d4*/ 	.word	0x0000000c
        /*01d8*/ 	.word	0x00000000
        /*01dc*/ 	.short	0x010a
        /*01de*/ 	.byte	0xff
	.zero		1


	//   ....[25]....
        /*01e0*/ 	.word	0x00001b30
        /*01e4*/ 	.word	0x0000000c
        /*01e8*/ 	.word	0x00000008
        /*01ec*/ 	.short	0x010a
        /*01ee*/ 	.byte	0xff
	.zero		1


	//   ....[26]....
        /*01f0*/ 	.word	0x00001b70
        /*01f4*/ 	.word	0x0000000c
        /*01f8*/ 	.word	0x00000000
        /*01fc*/ 	.short	0x010a
        /*01fe*/ 	.byte	0xff
	.zero		1


	//   ....[27]....
        /*0200*/ 	.word	0x00001bb0
        /*0204*/ 	.word	0x0000000c
        /*0208*/ 	.word	0x00000008
        /*020c*/ 	.short	0x010a
        /*020e*/ 	.byte	0xff
	.zero		1


	//   ....[28]....
        /*0210*/ 	.word	0x00001bf0
        /*0214*/ 	.word	0x00000009
        /*0218*/ 	.word	0x00000000
        /*021c*/ 	.short	0x010a
        /*021e*/ 	.byte	0xff
	.zero		1


	//----- nvinfo : EIATTR_NUM_MBARRIERS
	.align		4
.L_527:
        /*0220*/ 	.byte	0x03, 0x38
        /*0222*/ 	.short	0x0004


	//----- nvinfo : EIATTR_EXIT_INSTR_OFFSETS
	.align		4
        /*0224*/ 	.byte	0x04, 0x1c
        /*0226*/ 	.short	(.L_529 - .L_528)


	//   ....[0]....
.L_528:
        /*0228*/ 	.word	0x000001f0


	//   ....[1]....
        /*022c*/ 	.word	0x00000ca0


	//   ....[2]....
        /*0230*/ 	.word	0x00001040


	//   ....[3]....
        /*0234*/ 	.word	0x00001060


	//   ....[4]....
        /*0238*/ 	.word	0x00001990


	//----- nvinfo : EIATTR_CRS_STACK_SIZE
	.align		4
.L_529:
        /*023c*/ 	.byte	0x04, 0x1e
        /*023e*/ 	.short	(.L_531 - .L_530)
.L_530:
        /*0240*/ 	.word	0x00000000


	//----- nvinfo : EIATTR_CBANK_PARAM_SIZE
	.align		4
.L_531:
        /*0244*/ 	.byte	0x03, 0x19
        /*0246*/ 	.short	0x0018


	//----- nvinfo : EIATTR_PARAM_CBANK
	.align		4
        /*0248*/ 	.byte	0x04, 0x0a
        /*024a*/ 	.short	(.L_533 - .L_532)
	.align		4
.L_532:
        /*024c*/ 	.word	index@(.nv.constant0._Z13tma_bw_kernelILi2ELi8192EEvPKhPym)
        /*0250*/ 	.short	0x0380
        /*0252*/ 	.short	0x0018


	//----- nvinfo : EIATTR_SW_WAR
	.align		4
.L_533:
        /*0254*/ 	.byte	0x04, 0x36
        /*0256*/ 	.short	(.L_535 - .L_534)
.L_534:
        /*0258*/ 	.word	0x00000008
.L_535:


//--------------------- .nv.info._Z13tma_bw_kernelILi1ELi8192EEvPKhPym --------------------------
	.section	.nv.info._Z13tma_bw_kernelILi1ELi8192EEvPKhPym,"",@"SHT_CUDA_INFO"
	.sectionflags	@""
	.align	4


	//----- nvinfo : EIATTR_CUDA_API_VERSION
	.align		4
        /*0000*/ 	.byte	0x04, 0x37
        /*0002*/ 	.short	(.L_537 - .L_536)
.L_536:
        /*0004*/ 	.word	0x00000082


	//----- nvinfo : EIATTR_KPARAM_INFO
	.align		4
.L_537:
        /*0008*/ 	.byte	0x04, 0x17
        /*000a*/ 	.short	(.L_539 - .L_538)
.L_538:
        /*000c*/ 	.word	0x00000000
        /*0010*/ 	.short	0x0002
        /*0012*/ 	.short	0x0010
        /*0014*/ 	.byte	0x00, 0xf0, 0x21, 0x00


	//----- nvinfo : EIATTR_KPARAM_INFO
	.align		4
.L_539:
        /*0018*/ 	.byte	0x04, 0x17
        /*001a*/ 	.short	(.L_541 - .L_540)
.L_540:
        /*001c*/ 	.word	0x00000000
        /*0020*/ 	.short	0x0001
        /*0022*/ 	.short	0x0008
        /*0024*/ 	.byte	0x00, 0xf5, 0x21, 0x00


	//----- nvinfo : EIATTR_KPARAM_INFO
	.align		4
.L_541:
        /*0028*/ 	.byte	0x04, 0x17
        /*002a*/ 	.short	(.L_543 - .L_542)
.L_542:
        /*002c*/ 	.word	0x00000000
        /*0030*/ 	.short	0x0000
        /*0032*/ 	.short	0x0000
        /*0034*/ 	.byte	0x00, 0xf5, 0x21, 0x00


	//----- nvinfo : EIATTR_SPARSE_MMA_MASK
	.align		4
.L_543:
        /*0038*/ 	.byte	0x03, 0x50
        /*003a*/ 	.short	0x0000


	//----- nvinfo : EIATTR_MAXREG_COUNT
	.align		4
        /*003c*/ 	.byte	0x03, 0x1b
        /*003e*/ 	.short	0x00ff


	//----- nvinfo : EIATTR_NUM_BARRIERS
	.align		4
        /*0040*/ 	.byte	0x02, 0x4c
        /*0042*/ 	.byte	0x01
	.zero		1


	//----- nvinfo : EIATTR_MERCURY_ISA_VERSION
	.align		4
        /*0044*/ 	.byte	0x03, 0x5f
        /*0046*/ 	.short	0x0101


	//----- nvinfo : EIATTR_INT_WARP_WIDE_INSTR_OFFSETS
	.align		4
        /*0048*/ 	.byte	0x04, 0x31
        /*004a*/ 	.short	(.L_545 - .L_544)


	//   ....[0]....
.L_544:
        /*004c*/ 	.word	0x00000070


	//   ....[1]....
        /*0050*/ 	.word	0x00000080


	//   ....[2]....
        /*0054*/ 	.word	0x00000110


	//----- nvinfo : EIATTR_VRC_CTA_INIT_COUNT
	.align		4
.L_545:
        /*0058*/ 	.byte	0x02, 0x4a
	.zero		1
	.zero		1


	//----- nvinfo : EIATTR_MBARRIER_INSTR_OFFSETS
	.align		4
        /*005c*/ 	.byte	0x04, 0x39
        /*005e*/ 	.short	(.L_547 - .L_546)


	//   ....[0]....
.L_546:
        /*0060*/ 	.word	0x00000130
        /*0064*/ 	.word	0x000000ff
        /*0068*/ 	.word	0x00000000
        /*006c*/ 	.short	0x0100
        /*006e*/ 	.byte	0x06
	.zero		1


	//   ....[1]....
        /*0070*/ 	.word	0x00000140
        /*0074*/ 	.word	0x000000ff
        /*0078*/ 	.word	0x00000000
        /*007c*/ 	.short	0x0100
        /*007e*/ 	.byte	0x07
	.zero		1


	//   ....[2]....
        /*0080*/ 	.word	0x00000670
        /*0084*/ 	.word	0x0000000d
        /*0088*/ 	.word	0x00000000
        /*008c*/ 	.short	0x010a
        /*008e*/ 	.byte	0xff
	.zero		1


	//   ....[3]....
        /*0090*/ 	.word	0x00000800
        /*0094*/ 	.word	0x0000000d
        /*0098*/ 	.word	0x00000000
        /*009c*/ 	.short	0x010a
        /*009e*/ 	.byte	0xff
	.zero		1


	//   ....[4]....
        /*00a0*/ 	.word	0x00000900
        /*00a4*/ 	.word	0x0000000d
        /*00a8*/ 	.word	0x00000000
        /*00ac*/ 	.short	0x010a
        /*00ae*/ 	.byte	0xff
	.zero		1


	//   ....[5]....
        /*00b0*/ 	.word	0x00000a20
        /*00b4*/ 	.word	0x0000000d
        /*00b8*/ 	.word	0x00000000
        /*00bc*/ 	.short	0x010a
        /*00be*/ 	.byte	0xff
	.zero		1


	//   ....[6]....
        /*00c0*/ 	.word	0x00000d50
        /*00c4*/ 	.word	0x00000009
        /*00c8*/ 	.word	0x00000000
        /*00cc*/ 	.short	0x010a
        /*00ce*/ 	.byte	0xff
	.zero		1


	//   ....[7]....
        /*00d0*/ 	.word	0x000012e0
        /*00d4*/ 	.word	0x0000000c
        /*00d8*/ 	.word	0x00000000
        /*00dc*/ 	.short	0x010a
        /*00de*/ 	.byte	0xff
	.zero		1


	//   ....[8]....
        /*00e0*/ 	.word	0x000013d0
        /*00e4*/ 	.word	0x00000008
        /*00e8*/ 	.word	0x00000000
        /*00ec*/ 	.short	0x0101
        /*00ee*/ 	.byte	0xff
	.zero		1


	//   ....[9]....
        /*00f0*/ 	.word	0x000013e0
        /*00f4*/ 	.word	0x0000000c
        /*00f8*/ 	.word	0x00000000
        /*00fc*/ 	.short	0x010a
        /*00fe*/ 	.byte	0xff
	.zero		1


	//   ....[10]....
        /*0100*/ 	.word	0x00001410
        /*0104*/ 	.word	0x00000008
        /*0108*/ 	.word	0x00000000
        /*010c*/ 	.short	0x0101
        /*010e*/ 	.byte	0xff
	.zero		1


	//   ....[11]....
        /*0110*/ 	.word	0x00001420
        /*0114*/ 	.word	0x0000000c
        /*0118*/ 	.word	0x00000000
        /*011c*/ 	.short	0x010a
        /*011e*/ 	.byte	0xff
	.zero		1


	//   ....[12]....
        /*0120*/ 	.word	0x00001450
        /*0124*/ 	.word	0x00000008
        /*0128*/ 	.word	0x00000000
        /*012c*/ 	.short	0x0101
        /*012e*/ 	.byte	0xff
	.zero		1


	//   ....[13]....
        /*0130*/ 	.word	0x00001470
        /*0134*/ 	.word	0x0000000c
        /*0138*/ 	.word	0x00000000
        /*013c*/ 	.short	0x010a
        /*013e*/ 	.byte	0xff
	.zero		1


	//   ....[14]....
        /*0140*/ 	.word	0x000014c0
        /*0144*/ 	.word	0x00000008
        /*0148*/ 	.word	0x00000000
        /*014c*/ 	.short	0x0101
        /*014e*/ 	.byte	0xff
	.zero		1


	//   ....[15]....
        /*0150*/ 	.word	0x00001660
        /*0154*/ 	.word	0x00000009
        /*0158*/ 	.word	0x00000000
        /*015c*/ 	.short	0x010a
        /*015e*/ 	.byte	0xff
	.zero		1


	//   ....[16]....
        /*0160*/ 	.word	0x000016e0
        /*0164*/ 	.word	0x00000008
        /*0168*/ 	.word	0x00000000
        /*016c*/ 	.short	0x0101
        /*016e*/ 	.byte	0xff
	.zero		1


	//   ....[17]....
        /*0170*/ 	.word	0x000017b0
        /*0174*/ 	.word	0x0000000d
        /*0178*/ 	.word	0x00000000
        /*017c*/ 	.short	0x010a
        /*017e*/ 	.byte	0xff
	.zero		1


	//   ....[18]....
        /*0180*/ 	.word	0x000017f0
        /*0184*/ 	.word	0x0000000d
        /*0188*/ 	.word	0x00000000
        /*018c*/ 	.short	0x010a
        /*018e*/ 	.byte	0xff
	.zero		1


	//   ....[19]....
        /*0190*/ 	.word	0x00001830
        /*0194*/ 	.word	0x0000000d
        /*0198*/ 	.word	0x00000000
        /*019c*/ 	.short	0x010a
        /*019e*/ 	.byte	0xff
	.zero		1


	//   ....[20]....
        /*01a0*/ 	.word	0x00001870
        /*01a4*/ 	.word	0x0000000d
        /*01a8*/ 	.word	0x00000000
        /*01ac*/ 	.short	0x010a
        /*01ae*/ 	.byte	0xff
	.zero		1


	//   ....[21]....
        /*01b0*/ 	.word	0x000018b0
        /*01b4*/ 	.word	0x00000009
        /*01b8*/ 	.word	0x00000000
        /*01bc*/ 	.short	0x010a
        /*01be*/ 	.byte	0xff
	.zero		1


	//   ....[22]....
        /*01c0*/ 	.word	0x000018f0
        /*01c4*/ 	.word	0x0000000c
        /*01c8*/ 	.word	0x00000000
        /*01cc*/ 	.short	0x010a
        /*01ce*/ 	.byte	0xff
	.zero		1


	//   ....[23]....
        /*01d0*/ 	.word	0x00001930
        /*01d4*/ 	.word	0x0000000c
        /*01d8*/ 	.word	0x00000000
        /*01dc*/ 	.short	0x010a
        /*01de*/ 	.byte	0xff
	.zero		1


	//   ....[24]....
        /*01e0*/ 	.word	0x00001970
        /*01e4*/ 	.word	0x0000000c
        /*01e8*/ 	.word	0x00000000
        /*01ec*/ 	.short	0x010a
        /*01ee*/ 	.byte	0xff
	.zero		1


	//   ....[25]....
        /*01f0*/ 	.word	0x000019b0
        /*01f4*/ 	.word	0x0000000c
        /*01f8*/ 	.word	0x00000000
        /*01fc*/ 	.short	0x010a
        /*01fe*/ 	.byte	0xff
	.zero		1


	//   ....[26]....
        /*0200*/ 	.word	0x000019f0
        /*0204*/ 	.word	0x00000009
        /*0208*/ 	.word	0x00000000
        /*020c*/ 	.short	0x010a
        /*020e*/ 	.byte	0xff
	.zero		1


	//----- nvinfo : EIATTR_NUM_MBARRIERS
	.align		4
.L_547:
        /*0210*/ 	.byte	0x03, 0x38
        /*0212*/ 	.short	0x0002


	//----- nvinfo : EIATTR_EXIT_INSTR_OFFSETS
	.align		4
        /*0214*/ 	.byte	0x04, 0x1c
        /*0216*/ 	.short	(.L_549 - .L_548)


	//   ....[0]....
.L_548:
        /*0218*/ 	.word	0x000001b0


	//   ....[1]....
        /*021c*/ 	.word	0x00000be0


	//   ....[2]....
        /*0220*/ 	.word	0x00000ee0


	//   ....[3]....
        /*0224*/ 	.word	0x00000f00


	//   ....[4]....
        /*0228*/ 	.word	0x00001790


	//----- nvinfo : EIATTR_CRS_STACK_SIZE
	.align		4
.L_549:
        /*022c*/ 	.byte	0x04, 0x1e
        /*022e*/ 	.short	(.L_551 - .L_550)
.L_550:
        /*0230*/ 	.word	0x00000000


	//----- nvinfo : EIATTR_CBANK_PARAM_SIZE
	.align		4
.L_551:
        /*0234*/ 	.byte	0x03, 0x19
        /*0236*/ 	.short	0x0018


	//----- nvinfo : EIATTR_PARAM_CBANK
	.align		4
        /*0238*/ 	.byte	0x04, 0x0a
        /*023a*/ 	.short	(.L_553 - .L_552)
	.align		4
.L_552:
        /*023c*/ 	.word	index@(.nv.constant0._Z13tma_bw_kernelILi1ELi8192EEvPKhPym)
        /*0240*/ 	.short	0x0380
        /*0242*/ 	.short	0x0018


	//----- nvinfo : EIATTR_SW_WAR
	.align		4
.L_553:
        /*0244*/ 	.byte	0x04, 0x36
        /*0246*/ 	.short	(.L_555 - .L_554)
.L_554:
        /*0248*/ 	.word	0x00000008
.L_555:


//--------------------- .nv.info._Z13tma_bw_kernelILi32ELi4096EEvPKhPym --------------------------
	.section	.nv.info._Z13tma_bw_kernelILi32ELi4096EEvPKhPym,"",@"SHT_CUDA_INFO"
	.sectionflags	@""
	.align	4


	//----- nvinfo : EIATTR_CUDA_API_VERSION
	.align		4
        /*0000*/ 	.byte	0x04, 0x37
        /*0002*/ 	.short	(.L_557 - .L_556)
.L_556:
        /*0004*/ 	.word	0x00000082


	//----- nvinfo : EIATTR_KPARAM_INFO
	.align		4
.L_557:
        /*0008*/ 	.byte	0x04, 0x17
        /*000a*/ 	.short	(.L_559 - .L_558)
.L_558:
        /*000c*/ 	.word	0x00000000
        /*0010*/ 	.short	0x0002
        /*0012*/ 	.short	0x0010
        /*0014*/ 	.byte	0x00, 0xf0, 0x21, 0x00


	//----- nvinfo : EIATTR_KPARAM_INFO
	.align		4
.L_559:
        /*0018*/ 	.byte	0x04, 0x17
        /*001a*/ 	.short	(.L_561 - .L_560)
.L_560:
        /*001c*/ 	.word	0x00000000
        /*0020*/ 	.short	0x0001
        /*0022*/ 	.short	0x0008
        /*0024*/ 	.byte	0x00, 0xf5, 0x21, 0x00


	//----- nvinfo : EIATTR_KPARAM_INFO
	.align		4
.L_561:
        /*0028*/ 	.byte	0x04, 0x17
        /*002a*/ 	.short	(.L_563 - .L_562)
.L_562:
        /*002c*/ 	.word	0x00000000
        /*0030*/ 	.short	0x0000
        /*0032*/ 	.short	0x0000
        /*0034*/ 	.byte	0x00, 0xf5, 0x21, 0x00


	//----- nvinfo : EIATTR_SPARSE_MMA_MASK
	.align		4
.L_563:
        /*0038*/ 	.byte	0x03, 0x50
        /*003a*/ 	.short	0x0000


	//----- nvinfo : EIATTR_MAXREG_COUNT
	.align		4
        /*003c*/ 	.byte	0x03, 0x1b
        /*003e*/ 	.short	0x00ff


	//----- nvinfo : EIATTR_NUM_BARRIERS
	.align		4
        /*0040*/ 	.byte	0x02, 0x4c
        /*0042*/ 	.byte	0x01
	.zero		1


	//----- nvinfo : EIATTR_MERCURY_ISA_VERSION
	.align		4
        /*0044*/ 	.byte	0x03, 0x5f
        /*0046*/ 	.short	0x0101


	//----- nvinfo : EIATTR_VRC_CTA_INIT_COUNT
	.align		4
        /*0048*/ 	.byte	0x02, 0x4a
	.zero		1
	.zero		1


	//----- nvinfo : EIATTR_MBARRIER_INSTR_OFFSETS
	.align		4
        /*004c*/ 	.byte	0x04, 0x39
        /*004e*/ 	.short	(.L_565 - .L_564)


	//   ....[0]....
.L_564:
        /*0050*/ 	.word	0x00000100
        /*0054*/ 	.word	0x000000ff
        /*0058*/ 	.word	0x00000000
        /*005c*/ 	.short	0x0100
        /*005e*/ 	.byte	0x06
	.zero		1


	//   ....[1]....
        /*0060*/ 	.word	0x00000110
        /*0064*/ 	.word	0x000000ff
        /*0068*/ 	.word	0x00000000
        /*006c*/ 	.short	0x0100
        /*006e*/ 	.byte	0x07
	.zero		1


	//   ....[2]....
        /*0070*/ 	.word	0x00000120
        /*0074*/ 	.word	0x000000ff
        /*0078*/ 	.word	0x00000008
        /*007c*/ 	.short	0x0100
        /*007e*/ 	.byte	0x06
	.zero		1


	//   ....[3]....
        /*0080*/ 	.word	0x00000130
        /*0084*/ 	.word	0x000000ff
        /*0088*/ 	.word	0x00000008
        /*008c*/ 	.short	0x0100
        /*008e*/ 	.byte	0x07
	.zero		1


	//   ....[4]....
        /*0090*/ 	.word	0x00000140
        /*0094*/ 	.word	0x000000ff
        /*0098*/ 	.word	0x00000010
        /*009c*/ 	.short	0x0100
        /*009e*/ 	.byte	0x06
	.zero		1


	//   ....[5]....
        /*00a0*/ 	.word	0x00000150
        /*00a4*/ 	.word	0x000000ff
        /*00a8*/ 	.word	0x00000010
        /*00ac*/ 	.short	0x0100
        /*00ae*/ 	.byte	0x07
	.zero		1


	//   ....[6]....
        /*00b0*/ 	.word	0x00000160
        /*00b4*/ 	.word	0x000000ff
        /*00b8*/ 	.word	0x00000018
        /*00bc*/ 	.short	0x0100
        /*00be*/ 	.byte	0x06
	.zero		1


	//   ....[7]....
        /*00c0*/ 	.word	0x00000170
        /*00c4*/ 	.word	0x000000ff
        /*00c8*/ 	.word	0x00000018
        /*00cc*/ 	.short	0x0100
        /*00ce*/ 	.byte	0x07
	.zero		1


	//   ....[8]....
        /*00d0*/ 	.word	0x00000180
        /*00d4*/ 	.word	0x000000ff
        /*00d8*/ 	.word	0x00000020
        /*00dc*/ 	.short	0x0100
        /*00de*/ 	.byte	0x06
	.zero		1


	//   ....[9]....
        /*00e0*/ 	.word	0x00000190
        /*00e4*/ 	.word	0x000000ff
        /*00e8*/ 	.word	0x00000020
        /*00ec*/ 	.short	0x0100
        /*00ee*/ 	.byte	0x07
	.zero		1


	//   ....[10]....
        /*00f0*/ 	.word	0x000001a0
        /*00f4*/ 	.word	0x000000ff
        /*00f8*/ 	.word	0x00000028
        /*00fc*/ 	.short	0x0100
        /*00fe*/ 	.byte	0x06
	.zero		1


	//   ....[11]....
        /*0100*/ 	.word	0x000001b0
        /*0104*/ 	.word	0x000000ff
        /*0108*/ 	.word	0x00000028
        /*010c*/ 	.short	0x0100
        /*010e*/ 	.byte	0x07
	.zero		1


	//   ....[12]....
        /*0110*/ 	.word	0x000001c0
        /*0114*/ 	.word	0x000000ff
        /*0118*/ 	.word	0x00000030
        /*011c*/ 	.short	0x0100
        /*011e*/ 	.byte	0x06
	.zero		1


	//   ....[13]....
        /*0120*/ 	.word	0x000001d0
        /*0124*/ 	.word	0x000000ff
        /*0128*/ 	.word	0x00000030
        /*012c*/ 	.short	0x0100
        /*012e*/ 	.byte	0x07
	.zero		1


	//   ....[14]....
        /*0130*/ 	.word	0x000001e0
        /*0134*/ 	.word	0x000000ff
        /*0138*/ 	.word	0x00000038
        /*013c*/ 	.short	0x0100
        /*013e*/ 	.byte	0x06
	.zero		1


	//   ....[15]....
        /*0140*/ 	.word	0x000001f0
        /*0144*/ 	.word	0x000000ff
        /*0148*/ 	.word	0x00000038
        /*014c*/ 	.short	0x0100
        /*014e*/ 	.byte	0x07
	.zero		1


	//   ....[16]....
        /*0150*/ 	.word	0x00000200
        /*0154*/ 	.word	0x000000ff
        /*0158*/ 	.word	0x00000040
        /*015c*/ 	.short	0x0100
        /*015e*/ 	.byte	0x06
	.zero		1


	//   ....[17]....
        /*0160*/ 	.word	0x00000210
        /*0164*/ 	.word	0x000000ff
        /*0168*/ 	.word	0x00000040
        /*016c*/ 	.short	0x0100
        /*016e*/ 	.byte	0x07
	.zero		1


	//   ....[18]....
        /*0170*/ 	.word	0x00000220
        /*0174*/ 	.word	0x000000ff
        /*0178*/ 	.word	0x00000048
        /*017c*/ 	.short	0x0100
        /*017e*/ 	.byte	0x06
	.zero		1


	//   ....[19]....
        /*0180*/ 	.word	0x00000230
        /*0184*/ 	.word	0x000000ff
        /*0188*/ 	.word	0x00000048
        /*018c*/ 	.short	0x0100
        /*018e*/ 	.byte	0x07
	.zero		1


	//   ....[20]....
        /*0190*/ 	.word	0x00000240
        /*0194*/ 	.word	0x000000ff
        /*0198*/ 	.word	0x00000050
        /*019c*/ 	.short	0x0100
        /*019e*/ 	.byte	0x06
	.zero		1


	//   ....[21]....
        /*01a0*/ 	.word	0x00000250
        /*01a4*/ 	.word	0x000000ff
        /*01a8*/ 	.word	0x00000050
        /*01ac*/ 	.short	0x0100
        /*01ae*/ 	.byte	0x07
	.zero		1


	//   ....[22]....
        /*01b0*/ 	.word	0x00000260
        /*01b4*/ 	.word	0x000000ff
        /*01b8*/ 	.word	0x00000058
        /*01bc*/ 	.short	0x0100
        /*01be*/ 	.byte	0x06
	.zero		1


	//   ....[23]....
        /*01c0*/ 	.word	0x00000270
        /*01c4*/ 	.word	0x000000ff
        /*01c8*/ 	.word	0x00000058
        /*01cc*/ 	.short	0x0100
        /*01ce*/ 	.byte	0x07
	.zero		1


	//   ....[24]....
        /*01d0*/ 	.word	0x00000280
        /*01d4*/ 	.word	0x000000ff
        /*01d8*/ 	.word	0x00000060
        /*01dc*/ 	.short	0x0100
        /*01de*/ 	.byte	0x06
	.zero		1


	//   ....[25]....
        /*01e0*/ 	.word	0x00000290
        /*01e4*/ 	.word	0x000000ff
        /*01e8*/ 	.word	0x00000060
        /*01ec*/ 	.short	0x0100
        /*01ee*/ 	.byte	0x07
	.zero		1


	//   ....[26]....
        /*01f0*/ 	.word	0x000002a0
        /*01f4*/ 	.word	0x000000ff
        /*01f8*/ 	.word	0x00000068
        /*01fc*/ 	.short	0x0100
        /*01fe*/ 	.byte	0x06
	.zero		1


	//   ....[27]....
        /*0200*/ 	.word	0x000002b0
        /*0204*/ 	.word	0x000000ff
        /*0208*/ 	.word	0x00000068
        /*020c*/ 	.short	0x0100
        /*020e*/ 	.byte	0x07
	.zero		1


	//   ....[28]....
        /*0210*/ 	.word	0x000002c0
        /*0214*/ 	.word	0x000000ff
        /*0218*/ 	.word	0x00000070
        /*021c*/ 	.short	0x0100
        /*021e*/ 	.byte	0x06
	.zero		1


	//   ....[29]....
        /*0220*/ 	.word	0x000002d0
        /*0224*/ 	.word	0x000000ff
        /*0228*/ 	.word	0x00000070
        /*022c*/ 	.short	0x0100
        /*022e*/ 	.byte	0x07
	.zero		1


	//   ....[30]....
        /*0230*/ 	.word	0x000002e0
        /*0234*/ 	.word	0x000000ff
        /*0238*/ 	.word	0x00000078
        /*023c*/ 	.short	0x0100
        /*023e*/ 	.byte	0x06
	.zero		1


	//   ....[31]....
        /*0240*/ 	.word	0x000002f0
        /*0244*/ 	.word	0x000000ff
        /*0248*/ 	.word	0x00000078
        /*024c*/ 	.short	0x0100
        /*024e*/ 	.byte	0x07
	.zero		1


	//   ....[32]....
        /*0250*/ 	.word	0x00000300
        /*0254*/ 	.word	0x000000ff
        /*0258*/ 	.word	0x00000080
        /*025c*/ 	.short	0x0100
        /*025e*/ 	.byte	0x06
	.zero		1


	//   ....[33]....
        /*0260*/ 	.word	0x00000310
        /*0264*/ 	.word	0x000000ff
        /*0268*/ 	.word	0x00000080
        /*026c*/ 	.short	0x0100
        /*026e*/ 	.byte	0x07
	.zero		1


	//   ....[34]....
        /*0270*/ 	.word	0x00000320
        /*0274*/ 	.word	0x000000ff
        /*0278*/ 	.word	0x00000088
        /*027c*/ 	.short	0x0100
        /*027e*/ 	.byte	0x06
	.zero		1


	//   ....[35]....
        /*0280*/ 	.word	0x00000330
        /*0284*/ 	.word	0x000000ff
        /*0288*/ 	.word	0x00000088
        /*028c*/ 	.short	0x0100
        /*028e*/ 	.byte	0x07
	.zero		1


	//   ....[36]....
        /*0290*/ 	.word	0x00000340
        /*0294*/ 	.word	0x000000ff
        /*0298*/ 	.word	0x00000090
        /*029c*/ 	.short	0x0100
        /*029e*/ 	.byte	0x06
	.zero		1


	//   ....[37]....
        /*02a0*/ 	.word	0x00000350
        /*02a4*/ 	.word	0x000000ff
        /*02a8*/ 	.word	0x00000090
        /*02ac*/ 	.short	0x0100
        /*02ae*/ 	.byte	0x07
	.zero		1


	//   ....[38]....
        /*02b0*/ 	.word	0x00000360
        /*02b4*/ 	.word	0x000000ff
        /*02b8*/ 	.word	0x00000098
        /*02bc*/ 	.short	0x0100
        /*02be*/ 	.byte	0x06
	.zero		1


	//   ....[39]....
        /*02c0*/ 	.word	0x00000370
        /*02c4*/ 	.word	0x000000ff
        /*02c8*/ 	.word	0x00000098
        /*02cc*/ 	.short	0x0100
        /*02ce*/ 	.byte	0x07
	.zero		1


	//   ....[40]....
        /*02d0*/ 	.word	0x00000380
        /*02d4*/ 	.word	0x000000ff
        /*02d8*/ 	.word	0x000000a0
        /*02dc*/ 	.short	0x0100
        /*02de*/ 	.byte	0x06
	.zero		1


	//   ....[41]....
        /*02e0*/ 	.word	0x00000390
        /*02e4*/ 	.word	0x000000ff
        /*02e8*/ 	.word	0x000000a0
        /*02ec*/ 	.short	0x0100
        /*02ee*/ 	.byte	0x07
	.zero		1


	//   ....[42]....
        /*02f0*/ 	.word	0x000003a0
        /*02f4*/ 	.word	0x000000ff
        /*02f8*/ 	.word	0x000000a8
        /*02fc*/ 	.short	0x0100
        /*02fe*/ 	.byte	0x06
	.zero		1


	//   ....[43]....
        /*0300*/ 	.word	0x000003b0
        /*0304*/ 	.word	0x000000ff
        /*0308*/ 	.word	0x000000a8
        /*030c*/ 	.short	0x0100
        /*030e*/ 	.byte	0x07
	.zero		1


	//   ....[44]....
        /*0310*/ 	.word	0x000003c0
        /*0314*/ 	.word	0x000000ff
        /*0318*/ 	.word	0x000000b0
        /*031c*/ 	.short	0x0100
        /*031e*/ 	.byte	0x06
	.zero		1


	//   ....[45]....
        /*0320*/ 	.word	0x000003d0
        /*0324*/ 	.word	0x000000ff
        /*0328*/ 	.word	0x000000b0
        /*032c*/ 	.short	0x0100
        /*032e*/ 	.byte	0x07
	.zero		1


	//   ....[46]....
        /*0330*/ 	.word	0x000003e0
        /*0334*/ 	.word	0x000000ff
        /*0338*/ 	.word	0x000000b8
        /*033c*/ 	.short	0x0100
        /*033e*/ 	.byte	0x06
	.zero		1


	//   ....[47]....
        /*0340*/ 	.word	0x000003f0
        /*0344*/ 	.word	0x000000ff
        /*0348*/ 	.word	0x000000b8
        /*034c*/ 	.short	0x0100
        /*034e*/ 	.byte	0x07
	.zero		1


	//   ....[48]....
        /*0350*/ 	.word	0x00000400
        /*0354*/ 	.word	0x000000ff
        /*0358*/ 	.word	0x000000c0
        /*035c*/ 	.short	0x0100
        /*035e*/ 	.byte	0x06
	.zero		1


	//   ....[49]....
        /*0360*/ 	.word	0x00000410
        /*0364*/ 	.word	0x000000ff
        /*0368*/ 	.word	0x000000c0
        /*036c*/ 	.short	0x0100
        /*036e*/ 	.byte	0x07
	.zero		1


	//   ....[50]....
        /*0370*/ 	.word	0x00000420
        /*0374*/ 	.word	0x000000ff
        /*0378*/ 	.word	0x000000c8
        /*037c*/ 	.short	0x0100
        /*037e*/ 	.byte	0x06
	.zero		1


	//   ....[51]....
        /*0380*/ 	.word	0x00000430
        /*0384*/ 	.word	0x000000ff
        /*0388*/ 	.word	0x000000c8
        /*038c*/ 	.short	0x0100
        /*038e*/ 	.byte	0x07
	.zero		1


	//   ....[52]....
        /*0390*/ 	.word	0x00000440
        /*0394*/ 	.word	0x000000ff
        /*0398*/ 	.word	0x000000d0
        /*039c*/ 	.short	0x0100
        /*039e*/ 	.byte	0x06
	.zero		1


	//   ....[53]....
        /*03a0*/ 	.word	0x00000450
        /*03a4*/ 	.word	0x000000ff
        /*03a8*/ 	.word	0x000000d0
        /*03ac*/ 	.short	0x0100
        /*03ae*/ 	.byte	0x07
	.zero		1


	//   ....[54]....
        /*03b0*/ 	.word	0x00000460
        /*03b4*/ 	.word	0x000000ff
        /*03b8*/ 	.word	0x000000d8
        /*03bc*/ 	.short	0x0100
        /*03be*/ 	.byte	0x06
	.zero		1


	//   ....[55]....
        /*03c0*/ 	.word	0x00000470
        /*03c4*/ 	.word	0x000000ff
        /*03c8*/ 	.word	0x000000d8
        /*03cc*/ 	.short	0x0100
        /*03ce*/ 	.byte	0x07
	.zero		1


	//   ....[56]....
        /*03d0*/ 	.word	0x00000480
        /*03d4*/ 	.word	0x000000ff
        /*03d8*/ 	.word	0x000000e0
        /*03dc*/ 	.short	0x0100
        /*03de*/ 	.byte	0x06
	.zero		1


	//   ....[57]....
        /*03e0*/ 	.word	0x00000490
        /*03e4*/ 	.word	0x000000ff
        /*03e8*/ 	.word	0x000000e0
        /*03ec*/ 	.short	0x0100
        /*03ee*/ 	.byte	0x07
	.zero		1


	//   ....[58]....
        /*03f0*/ 	.word	0x000004a0
        /*03f4*/ 	.word	0x000000ff
        /*03f8*/ 	.word	0x000000e8
        /*03fc*/ 	.short	0x0100
        /*03fe*/ 	.byte	0x06
	.zero		1


	//   ....[59]....
        /*0400*/ 	.word	0x000004b0
        /*0404*/ 	.word	0x000000ff
        /*0408*/ 	.word	0x000000e8
        /*040c*/ 	.short	0x0100
        /*040e*/ 	.byte	0x07
	.zero		1


	//   ....[60]....
        /*0410*/ 	.word	0x000004c0
        /*0414*/ 	.word	0x000000ff
        /*0418*/ 	.word	0x000000f0
        /*041c*/ 	.short	0x0100
        /*041e*/ 	.byte	0x06
	.zero		1


	//   ....[61]....
        /*0420*/ 	.word	0x000004d0
        /*0424*/ 	.word	0x000000ff
        /*0428*/ 	.word	0x000000f0
        /*042c*/ 	.short	0x0100
        /*042e*/ 	.byte	0x07
	.zero		1


	//   ....[62]....
        /*0430*/ 	.word	0x000004e0
        /*0434*/ 	.word	0x000000ff
        /*0438*/ 	.word	0x000000f8
        /*043c*/ 	.short	0x0100
        /*043e*/ 	.byte	0x06
	.zero		1


	//   ....[63]....
        /*0440*/ 	.word	0x000004f0
        /*0444*/ 	.word	0x000000ff
        /*0448*/ 	.word	0x000000f8
        /*044c*/ 	.short	0x0100
        /*044e*/ 	.byte	0x07
	.zero		1


	//   ....[64]....
        /*0450*/ 	.word	0x00000b60
        /*0454*/ 	.word	0x00000011
        /*0458*/ 	.word	0x00000000
        /*045c*/ 	.short	0x010a
        /*045e*/ 	.byte	0xff
	.zero		1


	//   ....[65]....
        /*0460*/ 	.word	0x00000df0
        /*0464*/ 	.word	0x00000023
        /*0468*/ 	.word	0x00000000
        /*046c*/ 	.short	0x010a
        /*046e*/ 	.byte	0xff
	.zero		1


	//   ....[66]....
        /*0470*/ 	.word	0x00001070
        /*0474*/ 	.word	0x00000029
        /*0478*/ 	.word	0x00000000
        /*047c*/ 	.short	0x010a
        /*047e*/ 	.byte	0xff
	.zero		1


	//   ....[67]....
        /*0480*/ 	.word	0x00001290
        /*0484*/ 	.word	0x00000023
        /*0488*/ 	.word	0x00000010
        /*048c*/ 	.short	0x010a
        /*048e*/ 	.byte	0xff
	.zero		1


	//   ....[68]....
        /*0490*/ 	.word	0x000016d0
        /*0494*/ 	.word	0x00000000
        /*0498*/ 	.word	0x00000000
        /*049c*/ 	.short	0x010a
        /*049e*/ 	.byte	0xff
	.zero		1


	//   ....[69]....
        /*04a0*/ 	.word	0x00001e30
        /*04a4*/ 	.word	0x00000003
        /*04a8*/ 	.word	0x00000000
        /*04ac*/ 	.short	0x010a
        /*04ae*/ 	.byte	0xff
	.zero		1


	//   ....[70]....
        /*04b0*/ 	.word	0x00001f70
        /*04b4*/ 	.word	0x00000006
        /*04b8*/ 	.word	0x00000000
        /*04bc*/ 	.short	0x0101
        /*04be*/ 	.byte	0xff
	.zero		1


	//   ....[71]....
        /*04c0*/ 	.word	0x00002010
        /*04c4*/ 	.word	0x00000010
        /*04c8*/ 	.word	0x00000000
        /*04cc*/ 	.short	0x010a
        /*04ce*/ 	.byte	0xff
	.zero		1


	//   ....[72]....
        /*04d0*/ 	.word	0x00002110
        /*04d4*/ 	.word	0x00000016
        /*04d8*/ 	.word	0x00000000
        /*04dc*/ 	.short	0x0101
        /*04de*/ 	.byte	0xff
	.zero		1


	//   ....[73]....
        /*04e0*/ 	.word	0x00002180
        /*04e4*/ 	.word	0x0000001d
        /*04e8*/ 	.word	0x00000000
        /*04ec*/ 	.short	0x010a
        /*04ee*/ 	.byte	0xff
	.zero		1


	//   ....[74]....
        /*04f0*/ 	.word	0x00002250
        /*04f4*/ 	.word	0x00000002
        /*04f8*/ 	.word	0x00000000
        /*04fc*/ 	.short	0x0101
        /*04fe*/ 	.byte	0xff
	.zero		1


	//   ....[75]....
        /*0500*/ 	.word	0x00002290
        /*0504*/ 	.word	0x00000010
        /*0508*/ 	.word	0x00000010
        /*050c*/ 	.short	0x010a
        /*050e*/ 	.byte	0xff
	.zero		1


	//   ....[76]....
        /*0510*/ 	.word	0x00002340
        /*0514*/ 	.word	0x00000002
        /*0518*/ 	.word	0x00000000
        /*051c*/ 	.short	0x0101
        /*051e*/ 	.byte	0xff
	.zero		1


	//   ....[77]....
        /*0520*/ 	.word	0x00002580
        /*0524*/ 	.word	0x00000006
        /*0528*/ 	.word	0x00000000
        /*052c*/ 	.short	0x010a
        /*052e*/ 	.byte	0xff
	.zero		1


	//   ....[78]....
        /*0530*/ 	.word	0x00002680
        /*0534*/ 	.word	0x00000002
        /*0538*/ 	.word	0x00000000
        /*053c*/ 	.short	0x0101
        /*053e*/ 	.byte	0xff
	.zero		1


	//----- nvinfo : EIATTR_NUM_MBARRIERS
	.align		4
.L_565:
        /*0540*/ 	.byte	0x03, 0x38
        /*0542*/ 	.short	0x0040


	//----- nvinfo : EIATTR_EXIT_INSTR_OFFSETS
	.align		4
        /*0544*/ 	.byte	0x04, 0x1c
        /*0546*/ 	.short	(.L_567 - .L_566)


	//   ....[0]....
.L_566:
        /*0548*/ 	.word	0x000005a0


	//   ....[1]....
        /*054c*/ 	.word	0x000014c0


	//   ....[2]....
        /*0550*/ 	.word	0x00001900


	//   ....[3]....
        /*0554*/ 	.word	0x00001920


	//   ....[4]....
        /*0558*/ 	.word	0x00002730


	//----- nvinfo : EIATTR_CRS_STACK_SIZE
	.align		4
.L_567:
        /*055c*/ 	.byte	0x04, 0x1e
        /*055e*/ 	.short	(.L_569 - .L_568)
.L_568:
        /*0560*/ 	.word	0x00000000


	//----- nvinfo : EIATTR_CBANK_PARAM_SIZE
	.align		4
.L_569:
        /*0564*/ 	.byte	0x03, 0x19
        /*0566*/ 	.short	0x0018


	//----- nvinfo : EIATTR_PARAM_CBANK
	.align		4
        /*0568*/ 	.byte	0x04, 0x0a
        /*056a*/ 	.short	(.L_571 - .L_570)
	.align		4
.L_570:
        /*056c*/ 	.word	index@(.nv.constant0._Z13tma_bw_kernelILi32ELi4096EEvPKhPym)
        /*0570*/ 	.short	0x0380
        /*0572*/ 	.short	0x0018


	//----- nvinfo : EIATTR_SW_WAR
	.align		4
.L_571:
        /*0574*/ 	.byte	0x04, 0x36
        /*0576*/ 	.short	(.L_573 - .L_572)
.L_572:
        /*0578*/ 	.word	0x00000008
.L_573:


//--------------------- .nv.info._Z13tma_bw_kernelILi16ELi4096EEvPKhPym --------------------------
	.section	.nv.info._Z13tma_bw_kernelILi16ELi4096EEvPKhPym,"",@"SHT_CUDA_INFO"
	.sectionflags	@""
	.align	4


	//----- nvinfo : EIATTR_CUDA_API_VERSION
	.align		4
        /*0000*/ 	.byte	0x04, 0x37
        /*0002*/ 	.short	(.L_575 - .L_574)
.L_574:
        /*0004*/ 	.word	0x00000082


	//----- nvinfo : EIATTR_KPARAM_INFO
	.align		4
.L_575:
        /*0008*/ 	.byte	0x04, 0x17
        /*000a*/ 	.short	(.L_577 - .L_576)
.L_576:
        /*000c*/ 	.word	0x00000000
        /*0010*/ 	.short	0x0002
        /*0012*/ 	.short	0x0010
        /*0014*/ 	.byte	0x00, 0xf0, 0x21, 0x00


	//----- nvinfo : EIATTR_KPARAM_INFO
	.align		4
.L_577:
        /*0018*/ 	.byte	0x04, 0x17
        /*001a*/ 	.short	(.L_579 - .L_578)
.L_578:
        /*001c*/ 	.word	0x00000000
        /*0020*/ 	.short	0x0001
        /*0022*/ 	.short	0x0008
        /*0024*/ 	.byte	0x00, 0xf5, 0x21, 0x00


	//----- nvinfo : EIATTR_KPARAM_INFO
	.align		4
.L_579:
        /*0028*/ 	.byte	0x04, 0x17
        /*002a*/ 	.short	(.L_581 - .L_580)
.L_580:
        /*002c*/ 	.word	0x00000000
        /*0030*/ 	.short	0x0000
        /*0032*/ 	.short	0x0000
        /*0034*/ 	.byte	0x00, 0xf5, 0x21, 0x00


	//----- nvinfo : EIATTR_SPARSE_MMA_MASK
	.align		4
.L_581:
        /*0038*/ 	.byte	0x03, 0x50
        /*003a*/ 	.short	0x0000


	//----- nvinfo : EIATTR_MAXREG_COUNT
	.align		4
        /*003c*/ 	.byte	0x03, 0x1b
        /*003e*/ 	.short	0x00ff


	//----- nvinfo : EIATTR_NUM_BARRIERS
	.align		4
        /*0040*/ 	.byte	0x02, 0x4c
        /*0042*/ 	.byte	0x01
	.zero		1


	//----- nvinfo : EIATTR_MERCURY_ISA_VERSION
	.align		4
        /*0044*/ 	.byte	0x03, 0x5f
        /*0046*/ 	.short	0x0101


	//----- nvinfo : EIATTR_VRC_CTA_INIT_COUNT
	.align		4
        /*0048*/ 	.byte	0x02, 0x4a
	.zero		1
	.zero		1


	//----- nvinfo : EIATTR_MBARRIER_INSTR_OFFSETS
	.align		4
        /*004c*/ 	.byte	0x04, 0x39
        /*004e*/ 	.short	(.L_583 - .L_582)


	//   ....[0]....
.L_582:
        /*0050*/ 	.word	0x00000100
        /*0054*/ 	.word	0x000000ff
        /*0058*/ 	.word	0x00000000
        /*005c*/ 	.short	0x0100
        /*005e*/ 	.byte	0x06
	.zero		1


	//   ....[1]....
        /*0060*/ 	.word	0x00000110
        /*0064*/ 	.word	0x000000ff
        /*0068*/ 	.word	0x00000000
        /*006c*/ 	.short	0x0100
        /*006e*/ 	.byte	0x07
	.zero		1


	//   ....[2]....
        /*0070*/ 	.word	0x00000120
        /*0074*/ 	.word	0x000000ff
        /*0078*/ 	.word	0x00000008
        /*007c*/ 	.short	0x0100
        /*007e*/ 	.byte	0x06
	.zero		1


	//   ....[3]....
        /*0080*/ 	.word	0x00000130
        /*0084*/ 	.word	0x000000ff
        /*0088*/ 	.word	0x00000008
        /*008c*/ 	.short	0x0100
        /*008e*/ 	.byte	0x07
	.zero		1


	//   ....[4]....
        /*0090*/ 	.word	0x00000140
        /*0094*/ 	.word	0x000000ff
        /*0098*/ 	.word	0x00000010
        /*009c*/ 	.short	0x0100
        /*009e*/ 	.byte	0x06
	.zero		1


	//   ....[5]....
        /*00a0*/ 	.word	0x00000150
        /*00a4*/ 	.word	0x000000ff
        /*00a8*/ 	.word	0x00000010
        /*00ac*/ 	.short	0x0100
        /*00ae*/ 	.byte	0x07
	.zero		1


	//   ....[6]....
        /*00b0*/ 	.word	0x00000160
        /*00b4*/ 	.word	0x000000ff
        /*00b8*/ 	.word	0x00000018
        /*00bc*/ 	.short	0x0100
        /*00be*/ 	.byte	0x06
	.zero		1


	//   ....[7]....
        /*00c0*/ 	.word	0x00000170
        /*00c4*/ 	.word	0x000000ff
        /*00c8*/ 	.word	0x00000018
        /*00cc*/ 	.short	0x0100
        /*00ce*/ 	.byte	0x07
	.zero		1


	//   ....[8]....
        /*00d0*/ 	.word	0x00000180
        /*00d4*/ 	.word	0x000000ff
        /*00d8*/ 	.word	0x00000020
        /*00dc*/ 	.short	0x0100
        /*00de*/ 	.byte	0x06
	.zero		1


	//   ....[9]....
        /*00e0*/ 	.word	0x00000190
        /*00e4*/ 	.word	0x000000ff
        /*00e8*/ 	.word	0x00000020
        /*00ec*/ 	.short	0x0100
        /*00ee*/ 	.byte	0x07
	.zero		1


	//   ....[10]....
        /*00f0*/ 	.word	0x000001a0
        /*00f4*/ 	.word	0x000000ff
        /*00f8*/ 	.word	0x00000028
        /*00fc*/ 	.short	0x0100
        /*00fe*/ 	.byte	0x06
	.zero		1


	//   ....[11]....
        /*0100*/ 	.word	0x000001b0
        /*0104*/ 	.word	0x000000ff
        /*0108*/ 	.word	0x00000028
        /*010c*/ 	.short	0x0100
        /*010e*/ 	.byte	0x07
	.zero		1


	//   ....[12]....
        /*0110*/ 	.word	0x000001c0
        /*0114*/ 	.word	0x000000ff
        /*0118*/ 	.word	0x00000030
        /*011c*/ 	.short	0x0100
        /*011e*/ 	.byte	0x06
	.zero		1


	//   ....[13]....
        /*0120*/ 	.word	0x000001d0
        /*0124*/ 	.word	0x000000ff
        /*0128*/ 	.word	0x00000030
        /*012c*/ 	.short	0x0100
        /*012e*/ 	.byte	0x07
	.zero		1


	//   ....[14]....
        /*0130*/ 	.word	0x000001e0
        /*0134*/ 	.word	0x000000ff
        /*0138*/ 	.word	0x00000038
        /*013c*/ 	.short	0x0100
        /*013e*/ 	.byte	0x06
	.zero		1


	//   ....[15]....
        /*0140*/ 	.word	0x000001f0
        /*0144*/ 	.word	0x000000ff
        /*0148*/ 	.word	0x00000038
        /*014c*/ 	.short	0x0100
        /*014e*/ 	.byte	0x07
	.zero		1


	//   ....[16]....
        /*0150*/ 	.word	0x00000200
        /*0154*/ 	.word	0x000000ff
        /*0158*/ 	.word	0x00000040
        /*015c*/ 	.short	0x0100
        /*015e*/ 	.byte	0x06
	.zero		1


	//   ....[17]....
        /*0160*/ 	.word	0x00000210
        /*0164*/ 	.word	0x000000ff
        /*0168*/ 	.word	0x00000040
        /*016c*/ 	.short	0x0100
        /*016e*/ 	.byte	0x07
	.zero		1


	//   ....[18]....
        /*0170*/ 	.word	0x00000220
        /*0174*/ 	.word	0x000000ff
        /*0178*/ 	.word	0x00000048
        /*017c*/ 	.short	0x0100
        /*017e*/ 	.byte	0x06
	.zero		1


	//   ....[19]....
        /*0180*/ 	.word	0x00000230
        /*0184*/ 	.word	0x000000ff
        /*0188*/ 	.word	0x00000048
        /*018c*/ 	.short	0x0100
        /*018e*/ 	.byte	0x07
	.zero		1


	//   ....[20]....
        /*0190*/ 	.word	0x00000240
        /*0194*/ 	.word	0x000000ff
        /*0198*/ 	.word	0x00000050
        /*019c*/ 	.short	0x0100
        /*019e*/ 	.byte	0x06
	.zero		1


	//   ....[21]....
        /*01a0*/ 	.word	0x00000250
        /*01a4*/ 	.word	0x000000ff
        /*01a8*/ 	.word	0x00000050
        /*01ac*/ 	.short	0x0100
        /*01ae*/ 	.byte	0x07
	.zero		1


	//   ....[22]....
        /*01b0*/ 	.word	0x00000260
        /*01b4*/ 	.word	0x000000ff
        /*01b8*/ 	.word	0x00000058
        /*01bc*/ 	.short	0x0100
        /*01be*/ 	.byte	0x06
	.zero		1


	//   ....[23]....
        /*01c0*/ 	.word	0x00000270
        /*01c4*/ 	.word	0x000000ff
        /*01c8*/ 	.word	0x00000058
        /*01cc*/ 	.short	0x0100
        /*01ce*/ 	.byte	0x07
	.zero		1


	//   ....[24]....
        /*01d0*/ 	.word	0x00000280
        /*01d4*/ 	.word	0x000000ff
        /*01d8*/ 	.word	0x00000060
        /*01dc*/ 	.short	0x0100
        /*01de*/ 	.byte	0x06
	.zero		1


	//   ....[25]....
        /*01e0*/ 	.word	0x00000290
        /*01e4*/ 	.word	0x000000ff
        /*01e8*/ 	.word	0x00000060
        /*01ec*/ 	.short	0x0100
        /*01ee*/ 	.byte	0x07
	.zero		1


	//   ....[26]....
        /*01f0*/ 	.word	0x000002a0
        /*01f4*/ 	.word	0x000000ff
        /*01f8*/ 	.word	0x00000068
        /*01fc*/ 	.short	0x0100
        /*01fe*/ 	.byte	0x06
	.zero		1


	//   ....[27]....
        /*0200*/ 	.word	0x000002b0
        /*0204*/ 	.word	0x000000ff
        /*0208*/ 	.word	0x00000068
        /*020c*/ 	.short	0x0100
        /*020e*/ 	.byte	0x07
	.zero		1


	//   ....[28]....
        /*0210*/ 	.word	0x000002c0
        /*0214*/ 	.word	0x000000ff
        /*0218*/ 	.word	0x00000070
        /*021c*/ 	.short	0x0100
        /*021e*/ 	.byte	0x06
	.zero		1


	//   ....[29]....
        /*0220*/ 	.word	0x000002d0
        /*0224*/ 	.word	0x000000ff
        /*0228*/ 	.word	0x00000070
        /*022c*/ 	.short	0x0100
        /*022e*/ 	.byte	0x07
	.zero		1


	//   ....[30]....
        /*0230*/ 	.word	0x000002e0
        /*0234*/ 	.word	0x000000ff
        /*0238*/ 	.word	0x00000078
        /*023c*/ 	.short	0x0100
        /*023e*/ 	.byte	0x06
	.zero		1


	//   ....[31]....
        /*0240*/ 	.word	0x000002f0
        /*0244*/ 	.word	0x000000ff
        /*0248*/ 	.word	0x00000078
        /*024c*/ 	.short	0x0100
        /*024e*/ 	.byte	0x07
	.zero		1


	//   ....[32]....
        /*0250*/ 	.word	0x00000960
        /*0254*/ 	.word	0x00000011
        /*0258*/ 	.word	0x00000000
        /*025c*/ 	.short	0x010a
        /*025e*/ 	.byte	0xff
	.zero		1


	//   ....[33]....
        /*0260*/ 	.word	0x00000bf0
        /*0264*/ 	.word	0x00000023
        /*0268*/ 	.word	0x00000000
        /*026c*/ 	.short	0x010a
        /*026e*/ 	.byte	0xff
	.zero		1


	//   ....[34]....
        /*0270*/ 	.word	0x00000e70
        /*0274*/ 	.word	0x00000029
        /*0278*/ 	.word	0x00000000
        /*027c*/ 	.short	0x010a
        /*027e*/ 	.byte	0xff
	.zero		1


	//   ....[35]....
        /*0280*/ 	.word	0x00001090
        /*0284*/ 	.word	0x00000023
        /*0288*/ 	.word	0x00000010
        /*028c*/ 	.short	0x010a
        /*028e*/ 	.byte	0xff
	.zero		1


	//   ....[36]....
        /*0290*/ 	.word	0x000014d0
        /*0294*/ 	.word	0x00000000
        /*0298*/ 	.word	0x00000000
        /*029c*/ 	.short	0x010a
        /*029e*/ 	.byte	0xff
	.zero		1


	//   ....[37]....
        /*02a0*/ 	.word	0x00001c30
        /*02a4*/ 	.word	0x00000003
        /*02a8*/ 	.word	0x00000000
        /*02ac*/ 	.short	0x010a
        /*02ae*/ 	.byte	0xff
	.zero		1


	//   ....[38]....
        /*02b0*/ 	.word	0x00001d70
        /*02b4*/ 	.word	0x00000006
        /*02b8*/ 	.word	0x00000000
        /*02bc*/ 	.short	0x0101
        /*02be*/ 	.byte	0xff
	.zero		1


	//   ....[39]....
        /*02c0*/ 	.word	0x00001e10
        /*02c4*/ 	.word	0x00000010
        /*02c8*/ 	.word	0x00000000
        /*02cc*/ 	.short	0x010a
        /*02ce*/ 	.byte	0xff
	.zero		1


	//   ....[40]....
        /*02d0*/ 	.word	0x00001f10
        /*02d4*/ 	.word	0x00000016
        /*02d8*/ 	.word	0x00000000
        /*02dc*/ 	.short	0x0101
        /*02de*/ 	.byte	0xff
	.zero		1


	//   ....[41]....
        /*02e0*/ 	.word	0x00001f80
        /*02e4*/ 	.word	0x0000001d
        /*02e8*/ 	.word	0x00000000
        /*02ec*/ 	.short	0x010a
        /*02ee*/ 	.byte	0xff
	.zero		1


	//   ....[42]....
        /*02f0*/ 	.word	0x00002050
        /*02f4*/ 	.word	0x00000002
        /*02f8*/ 	.word	0x00000000
        /*02fc*/ 	.short	0x0101
        /*02fe*/ 	.byte	0xff
	.zero		1


	//   ....[43]....
        /*0300*/ 	.word	0x00002090
        /*0304*/ 	.word	0x00000010
        /*0308*/ 	.word	0x00000010
        /*030c*/ 	.short	0x010a
        /*030e*/ 	.byte	0xff
	.zero		1


	//   ....[44]....
        /*0310*/ 	.word	0x00002140
        /*0314*/ 	.word	0x00000002
        /*0318*/ 	.word	0x00000000
        /*031c*/ 	.short	0x0101
        /*031e*/ 	.byte	0xff
	.zero		1


	//   ....[45]....
        /*0320*/ 	.word	0x00002380
        /*0324*/ 	.word	0x00000006
        /*0328*/ 	.word	0x00000000
        /*032c*/ 	.short	0x010a
        /*032e*/ 	.byte	0xff
	.zero		1


	//   ....[46]....
        /*0330*/ 	.word	0x00002480
        /*0334*/ 	.word	0x00000002
        /*0338*/ 	.word	0x00000000
        /*033c*/ 	.short	0x0101
        /*033e*/ 	.byte	0xff
	.zero		1


	//----- nvinfo : EIATTR_NUM_MBARRIERS
	.align		4
.L_583:
        /*0340*/ 	.byte	0x03, 0x38
        /*0342*/ 	.short	0x0020


	//----- nvinfo : EIATTR_EXIT_INSTR_OFFSETS
	.align		4
        /*0344*/ 	.byte	0x04, 0x1c
        /*0346*/ 	.short	(.L_585 - .L_584)


	//   ....[0]....
.L_584:
        /*0348*/ 	.word	0x000003a0


	//   ....[1]....
        /*034c*/ 	.word	0x000012c0


	//   ....[2]....
        /*0350*/ 	.word	0x00001700


	//   ....[3]....
        /*0354*/ 	.word	0x00001720


	//   ....[4]....
        /*0358*/ 	.word	0x00002530


	//----- nvinfo : EIATTR_CRS_STACK_SIZE
	.align		4
.L_585:
        /*035c*/ 	.byte	0x04, 0x1e
        /*035e*/ 	.short	(.L_587 - .L_586)
.L_586:
        /*0360*/ 	.word	0x00000000


	//----- nvinfo : EIATTR_CBANK_PARAM_SIZE
	.align		4
.L_587:
        /*0364*/ 	.byte	0x03, 0x19
        /*0366*/ 	.short	0x0018


	//----- nvinfo : EIATTR_PARAM_CBANK
	.align		4
        /*0368*/ 	.byte	0x04, 0x0a
        /*036a*/ 	.short	(.L_589 - .L_588)
	.align		4
.L_588:
        /*036c*/ 	.word	index@(.nv.constant0._Z13tma_bw_kernelILi16ELi4096EEvPKhPym)
        /*0370*/ 	.short	0x0380
        /*0372*/ 	.short	0x0018


	//----- nvinfo : EIATTR_SW_WAR
	.align		4
.L_589:
        /*0374*/ 	.byte	0x04, 0x36
        /*0376*/ 	.short	(.L_591 - .L_590)
.L_590:
        /*0378*/ 	.word	0x00000008
.L_591:


//--------------------- .nv.info._Z13tma_bw_kernelILi8ELi4096EEvPKhPym --------------------------
	.section	.nv.info._Z13tma_bw_kernelILi8ELi4096EEvPKhPym,"",@"SHT_CUDA_INFO"
	.sectionflags	@""
	.align	4


	//----- nvinfo : EIATTR_CUDA_API_VERSION
	.align		4
        /*0000*/ 	.byte	0x04, 0x37
        /*0002*/ 	.short	(.L_593 - .L_592)
.L_592:
        /*0004*/ 	.word	0x00000082


	//----- nvinfo : EIATTR_KPARAM_INFO
	.align		4
.L_593:
        /*0008*/ 	.byte	0x04, 0x17
        /*000a*/ 	.short	(.L_595 - .L_594)
.L_594:
        /*000c*/ 	.word	0x00000000
        /*0010*/ 	.short	0x0002
        /*0012*/ 	.short	0x0010
        /*0014*/ 	.byte	0x00, 0xf0, 0x21, 0x00


	//----- nvinfo : EIATTR_KPARAM_INFO
	.align		4
.L_595:
        /*0018*/ 	.byte	0x04, 0x17
        /*001a*/ 	.short	(.L_597 - .L_596)
.L_596:
        /*001c*/ 	.word	0x00000000
        /*0020*/ 	.short	0x0001
        /*0022*/ 	.short	0x0008
        /*0024*/ 	.byte	0x00, 0xf5, 0x21, 0x00


	//----- nvinfo : EIATTR_KPARAM_INFO
	.align		4
.L_597:
        /*0028*/ 	.byte	0x04, 0x17
        /*002a*/ 	.short	(.L_599 - .L_598)
.L_598:
        /*002c*/ 	.word	0x00000000
        /*0030*/ 	.short	0x0000
        /*0032*/ 	.short	0x0000
        /*0034*/ 	.byte	0x00, 0xf5, 0x21, 0x00


	//----- nvinfo : EIATTR_SPARSE_MMA_MASK
	.align		4
.L_599:
        /*0038*/ 	.byte	0x03, 0x50
        /*003a*/ 	.short	0x0000


	//----- nvinfo : EIATTR_MAXREG_COUNT
	.align		4
        /*003c*/ 	.byte	0x03, 0x1b
        /*003e*/ 	.short	0x00ff


	//----- nvinfo : EIATTR_NUM_BARRIERS
	.align		4
        /*0040*/ 	.byte	0x02, 0x4c
        /*0042*/ 	.byte	0x01
	.zero		1


	//----- nvinfo : EIATTR_MERCURY_ISA_VERSION
	.align		4
        /*0044*/ 	.byte	0x03, 0x5f
        /*0046*/ 	.short	0x0101


	//----- nvinfo : EIATTR_VRC_CTA_INIT_COUNT
	.align		4
        /*0048*/ 	.byte	0x02, 0x4a
	.zero		1
	.zero		1


	//----- nvinfo : EIATTR_MBARRIER_INSTR_OFFSETS
	.align		4
        /*004c*/ 	.byte	0x04, 0x39
        /*004e*/ 	.short	(.L_601 - .L_600)


	//   ....[0]....
.L_600:
        /*0050*/ 	.word	0x00000100
        /*0054*/ 	.word	0x000000ff
        /*0058*/ 	.word	0x00000000
        /*005c*/ 	.short	0x0100
        /*005e*/ 	.byte	0x06
	.zero		1


	//   ....[1]....
        /*0060*/ 	.word	0x00000110
        /*0064*/ 	.word	0x000000ff
        /*0068*/ 	.word	0x00000000
        /*006c*/ 	.short	0x0100
        /*006e*/ 	.byte	0x07
	.zero		1


	//   ....[2]....
        /*0070*/ 	.word	0x00000120
        /*0074*/ 	.word	0x000000ff
        /*0078*/ 	.word	0x00000008
        /*007c*/ 	.short	0x0100
        /*007e*/ 	.byte	0x06
	.zero		1


	//   ....[3]....
        /*0080*/ 	.word	0x00000130
        /*0084*/ 	.word	0x000000ff
        /*0088*/ 	.word	0x00000008
        /*008c*/ 	.short	0x0100
        /*008e*/ 	.byte	0x07
	.zero		1


	//   ....[4]....
        /*0090*/ 	.word	0x00000140
        /*0094*/ 	.word	0x000000ff
        /*0098*/ 	.word	0x00000010
        /*009c*/ 	.short	0x0100
        /*009e*/ 	.byte	0x06
	.zero		1


	//   ....[5]....
        /*00a0*/ 	.word	0x00000150
        /*00a4*/ 	.word	0x000000ff
        /*00a8*/ 	.word	0x00000010
        /*00ac*/ 	.short	0x0100
        /*00ae*/ 	.byte	0x07
	.zero		1


	//   ....[6]....
        /*00b0*/ 	.word	0x00000160
        /*00b4*/ 	.word	0x000000ff
        /*00b8*/ 	.word	0x00000018
        /*00bc*/ 	.short	0x0100
        /*00be*/ 	.byte	0x06
	.zero		1


	//   ....[7]....
        /*00c0*/ 	.word	0x00000170
        /*00c4*/ 	.word	0x000000ff
        /*00c8*/ 	.word	0x00000018
        /*00cc*/ 	.short	0x0100
        /*00ce*/ 	.byte	0x07
	.zero		1


	//   ....[8]....
        /*00d0*/ 	.word	0x00000180
        /*00d4*/ 	.word	0x000000ff
        /*00d8*/ 	.word	0x00000020
        /*00dc*/ 	.short	0x0100
        /*00de*/ 	.byte	0x06
	.zero		1


	//   ....[9]....
        /*00e0*/ 	.word	0x00000190
        /*00e4*/ 	.word	0x000000ff
        /*00e8*/ 	.word	0x00000020
        /*00ec*/ 	.short	0x0100
        /*00ee*/ 	.byte	0x07
	.zero		1


	//   ....[10]....
        /*00f0*/ 	.word	0x000001a0
        /*00f4*/ 	.word	0x000000ff
        /*00f8*/ 	.word	0x00000028
        /*00fc*/ 	.short	0x0100
        /*00fe*/ 	.byte	0x06
	.zero		1


	//   ....[11]....
        /*0100*/ 	.word	0x000001b0
        /*0104*/ 	.word	0x000000ff
        /*0108*/ 	.word	0x00000028
        /*010c*/ 	.short	0x0100
        /*010e*/ 	.byte	0x07
	.zero		1


	//   ....[12]....
        /*0110*/ 	.word	0x000001c0
        /*0114*/ 	.word	0x000000ff
        /*0118*/ 	.word	0x00000030
        /*011c*/ 	.short	0x0100
        /*011e*/ 	.byte	0x06
	.zero		1


	//   ....[13]....
        /*0120*/ 	.word	0x000001d0
        /*0124*/ 	.word	0x000000ff
        /*0128*/ 	.word	0x00000030
        /*012c*/ 	.short	0x0100
        /*012e*/ 	.byte	0x07
	.zero		1


	//   ....[14]....
        /*0130*/ 	.word	0x000001e0
        /*0134*/ 	.word	0x000000ff
        /*0138*/ 	.word	0x00000038
        /*013c*/ 	.short	0x0100
        /*013e*/ 	.byte	0x06
	.zero		1


	//   ....[15]....
        /*0140*/ 	.word	0x000001f0
        /*0144*/ 	.word	0x000000ff
        /*0148*/ 	.word	0x00000038
        /*014c*/ 	.short	0x0100
        /*014e*/ 	.byte	0x07
	.zero		1


	//   ....[16]....
        /*0150*/ 	.word	0x00000860
        /*0154*/ 	.word	0x00000011
        /*0158*/ 	.word	0x00000000
        /*015c*/ 	.short	0x010a
        /*015e*/ 	.byte	0xff
	.zero		1


	//   ....[17]....
        /*0160*/ 	.word	0x00000af0
        /*0164*/ 	.word	0x00000023
        /*0168*/ 	.word	0x00000000
        /*016c*/ 	.short	0x010a
        /*016e*/ 	.byte	0xff
	.zero		1


	//   ....[18]....
        /*0170*/ 	.word	0x00000d70
        /*0174*/ 	.word	0x00000029
        /*0178*/ 	.word	0x00000000
        /*017c*/ 	.short	0x010a
        /*017e*/ 	.byte	0xff
	.zero		1


	//   ....[19]....
        /*0180*/ 	.word	0x00000f90
        /*0184*/ 	.word	0x00000023
        /*0188*/ 	.word	0x00000010
        /*018c*/ 	.short	0x010a
        /*018e*/ 	.byte	0xff
	.zero		1


	//   ....[20]....
        /*0190*/ 	.word	0x000013d0
        /*0194*/ 	.word	0x00000000
        /*0198*/ 	.word	0x00000000
        /*019c*/ 	.short	0x010a
        /*019e*/ 	.byte	0xff
	.zero		1


	//   ....[21]....
        /*01a0*/ 	.word	0x00001b30
        /*01a4*/ 	.word	0x00000003
        /*01a8*/ 	.word	0x00000000
        /*01ac*/ 	.short	0x010a
        /*01ae*/ 	.byte	0xff
	.zero		1


	//   ....[22]....
        /*01b0*/ 	.word	0x00001c70
        /*01b4*/ 	.word	0x00000006
        /*01b8*/ 	.word	0x00000000
        /*01bc*/ 	.short	0x0101
        /*01be*/ 	.byte	0xff
	.zero		1


	//   ....[23]....
        /*01c0*/ 	.word	0x00001d10
        /*01c4*/ 	.word	0x00000010
        /*01c8*/ 	.word	0x00000000
        /*01cc*/ 	.short	0x010a
        /*01ce*/ 	.byte	0xff
	.zero		1


	//   ....[24]....
        /*01d0*/ 	.word	0x00001e10
        /*01d4*/ 	.word	0x00000016
        /*01d8*/ 	.word	0x00000000
        /*01dc*/ 	.short	0x0101
        /*01de*/ 	.byte	0xff
	.zero		1


	//   ....[25]....
        /*01e0*/ 	.word	0x00001e80
        /*01e4*/ 	.word	0x0000001d
        /*01e8*/ 	.word	0x00000000
        /*01ec*/ 	.short	0x010a
        /*01ee*/ 	.byte	0xff
	.zero		1


	//   ....[26]....
        /*01f0*/ 	.word	0x00001f50
        /*01f4*/ 	.word	0x00000002
        /*01f8*/ 	.word	0x00000000
        /*01fc*/ 	.short	0x0101
        /*01fe*/ 	.byte	0xff
	.zero		1


	//   ....[27]....
        /*0200*/ 	.word	0x00001f90
        /*0204*/ 	.word	0x00000010
        /*0208*/ 	.word	0x00000010
        /*020c*/ 	.short	0x010a
        /*020e*/ 	.byte	0xff
	.zero		1


	//   ....[28]....
        /*0210*/ 	.word	0x00002040
        /*0214*/ 	.word	0x00000002
        /*0218*/ 	.word	0x00000000
        /*021c*/ 	.short	0x0101
        /*021e*/ 	.byte	0xff
	.zero		1


	//   ....[29]....
        /*0220*/ 	.word	0x00002280
        /*0224*/ 	.word	0x00000006
        /*0228*/ 	.word	0x00000000
        /*022c*/ 	.short	0x010a
        /*022e*/ 	.byte	0xff
	.zero		1


	//   ....[30]....
        /*0230*/ 	.word	0x00002380
        /*0234*/ 	.word	0x00000002
        /*0238*/ 	.word	0x00000000
        /*023c*/ 	.short	0x0101
        /*023e*/ 	.byte	0xff
	.zero		1


	//----- nvinfo : EIATTR_NUM_MBARRIERS
	.align		4
.L_601:
        /*0240*/ 	.byte	0x03, 0x38
        /*0242*/ 	.short	0x0010


	//----- nvinfo : EIATTR_EXIT_INSTR_OFFSETS
	.align		4
        /*0244*/ 	.byte	0x04, 0x1c
        /*0246*/ 	.short	(.L_603 - .L_602)


	//   ....[0]....
.L_602:
        /*0248*/ 	.word	0x000002a0


	//   ....[1]....
        /*024c*/ 	.word	0x000011c0


	//   ....[2]....
        /*0250*/ 	.word	0x00001600


	//   ....[3]....
        /*0254*/ 	.word	0x00001620


	//   ....[4]....
        /*0258*/ 	.word	0x00002430


	//----- nvinfo : EIATTR_CRS_STACK_SIZE
	.align		4
.L_603:
        /*025c*/ 	.byte	0x04, 0x1e
        /*025e*/ 	.short	(.L_605 - .L_604)
.L_604:
        /*0260*/ 	.word	0x00000000


	//----- nvinfo : EIATTR_CBANK_PARAM_SIZE
	.align		4
.L_605:
        /*0264*/ 	.byte	0x03, 0x19
        /*0266*/ 	.short	0x0018


	//----- nvinfo : EIATTR_PARAM_CBANK
	.align		4
        /*0268*/ 	.byte	0x04, 0x0a
        /*026a*/ 	.short	(.L_607 - .L_606)
	.align		4
.L_606:
        /*026c*/ 	.word	index@(.nv.constant0._Z13tma_bw_kernelILi8ELi4096EEvPKhPym)
        /*0270*/ 	.short	0x0380
        /*0272*/ 	.short	0x0018


	//----- nvinfo : EIATTR_SW_WAR
	.align		4
.L_607:
        /*0274*/ 	.byte	0x04, 0x36
        /*0276*/ 	.short	(.L_609 - .L_608)
.L_608:
        /*0278*/ 	.word	0x00000008
.L_609:


//--------------------- .nv.info._Z13tma_bw_kernelILi4ELi4096EEvPKhPym --------------------------
	.section	.nv.info._Z13tma_bw_kernelILi4ELi4096EEvPKhPym,"",@"SHT_CUDA_INFO"
	.sectionflags	@""
	.align	4


	//----- nvinfo : EIATTR_CUDA_API_VERSION
	.align		4
        /*0000*/ 	.byte	0x04, 0x37
        /*0002*/ 	.short	(.L_611 - .L_610)
.L_610:
        /*0004*/ 	.word	0x00000082


	//----- nvinfo : EIATTR_KPARAM_INFO
	.align		4
.L_611:
        /*0008*/ 	.byte	0x04, 0x17
        /*000a*/ 	.short	(.L_613 - .L_612)
.L_612:
        /*000c*/ 	.word	0x00000000
        /*0010*/ 	.short	0x0002
        /*0012*/ 	.short	0x0010
        /*0014*/ 	.byte	0x00, 0xf0, 0x21, 0x00


	//----- nvinfo : EIATTR_KPARAM_INFO
	.align		4
.L_613:
        /*0018*/ 	.byte	0x04, 0x17
        /*001a*/ 	.short	(.L_615 - .L_614)
.L_614:
        /*001c*/ 	.word	0x00000000
        /*0020*/ 	.short	0x0001
        /*0022*/ 	.short	0x0008
        /*0024*/ 	.byte	0x00, 0xf5, 0x21, 0x00


	//----- nvinfo : EIATTR_KPARAM_INFO
	.align		4
.L_615:
        /*0028*/ 	.byte	0x04, 0x17
        /*002a*/ 	.short	(.L_617 - .L_616)
.L_616:
        /*002c*/ 	.word	0x00000000
        /*0030*/ 	.short	0x0000
        /*0032*/ 	.short	0x0000
        /*0034*/ 	.byte	0x00, 0xf5, 0x21, 0x00


	//----- nvinfo : EIATTR_SPARSE_MMA_MASK
	.align		4
.L_617:
        /*0038*/ 	.byte	0x03, 0x50
        /*003a*/ 	.short	0x0000


	//----- nvinfo : EIATTR_MAXREG_COUNT
	.align		4
        /*003c*/ 	.byte	0x03, 0x1b
        /*003e*/ 	.short	0x00ff


	//----- nvinfo : EIATTR_NUM_BARRIERS
	.align		4
        /*0040*/ 	.byte	0x02, 0x4c
        /*0042*/ 	.byte	0x01
	.zero		1


	//----- nvinfo : EIATTR_MERCURY_ISA_VERSION
	.align		4
        /*0044*/ 	.byte	0x03, 0x5f
        /*0046*/ 	.short	0x0101


	//----- nvinfo : EIATTR_VRC_CTA_INIT_COUNT
	.align		4
        /*0048*/ 	.byte	0x02, 0x4a
	.zero		1
	.zero		1


	//----- nvinfo : EIATTR_MBARRIER_INSTR_OFFSETS
	.align		4
        /*004c*/ 	.byte	0x04, 0x39
        /*004e*/ 	.short	(.L_619 - .L_618)


	//   ....[0]....
.L_618:
        /*0050*/ 	.word	0x00000100
        /*0054*/ 	.word	0x000000ff
        /*0058*/ 	.word	0x00000000
        /*005c*/ 	.short	0x0100
        /*005e*/ 	.byte	0x06
	.zero		1


	//   ....[1]....
        /*0060*/ 	.word	0x00000110
        /*0064*/ 	.word	0x000000ff
        /*0068*/ 	.word	0x00000000
        /*006c*/ 	.short	0x0100
        /*006e*/ 	.byte	0x07
	.zero		1


	//   ....[2]....
        /*0070*/ 	.word	0x00000120
        /*0074*/ 	.word	0x000000ff
        /*0078*/ 	.word	0x00000008
        /*007c*/ 	.short	0x0100
        /*007e*/ 	.byte	0x06
	.zero		1


	//   ....[3]....
        /*0080*/ 	.word	0x00000130
        /*0084*/ 	.word	0x000000ff
        /*0088*/ 	.word	0x00000008
        /*008c*/ 	.short	0x0100
        /*008e*/ 	.byte	0x07
	.zero		1


	//   ....[4]....
        /*0090*/ 	.word	0x00000140
        /*0094*/ 	.word	0x000000ff
        /*0098*/ 	.word	0x00000010
        /*009c*/ 	.short	0x0100
        /*009e*/ 	.byte	0x06
	.zero		1


	//   ....[5]....
        /*00a0*/ 	.word	0x00000150
        /*00a4*/ 	.word	0x000000ff
        /*00a8*/ 	.word	0x00000010
        /*00ac*/ 	.short	0x0100
        /*00ae*/ 	.byte	0x07
	.zero		1


	//   ....[6]....
        /*00b0*/ 	.word	0x00000160
        /*00b4*/ 	.word	0x000000ff
        /*00b8*/ 	.word	0x00000018
        /*00bc*/ 	.short	0x0100
        /*00be*/ 	.byte	0x06
	.zero		1


	//   ....[7]....
        /*00c0*/ 	.word	0x00000170
        /*00c4*/ 	.word	0x000000ff
        /*00c8*/ 	.word	0x00000018
        /*00cc*/ 	.short	0x0100
        /*00ce*/ 	.byte	0x07
	.zero		1


	//   ....[8]....
        /*00d0*/ 	.word	0x00000740
        /*00d4*/ 	.word	0x00000004
        /*00d8*/ 	.word	0x00000000
        /*00dc*/ 	.short	0x010a
        /*00de*/ 	.byte	0xff
	.zero		1


	//   ....[9]....
        /*00e0*/ 	.word	0x00000950
        /*00e4*/ 	.word	0x00000004
        /*00e8*/ 	.word	0x00000008
        /*00ec*/ 	.short	0x010a
        /*00ee*/ 	.byte	0xff
	.zero		1


	//   ....[10]....
        /*00f0*/ 	.word	0x00000b70
        /*00f4*/ 	.word	0x00000004
        /*00f8*/ 	.word	0x00000010
        /*00fc*/ 	.short	0x010a
        /*00fe*/ 	.byte	0xff
	.zero		1


	//   ....[11]....
        /*0100*/ 	.word	0x00000d70
        /*0104*/ 	.word	0x00000004
        /*0108*/ 	.word	0x00000018
        /*010c*/ 	.short	0x010a
        /*010e*/ 	.byte	0xff
	.zero		1


	//   ....[12]....
        /*0110*/ 	.word	0x00001190
        /*0114*/ 	.word	0x00000004
        /*0118*/ 	.word	0x00000000
        /*011c*/ 	.short	0x010a
        /*011e*/ 	.byte	0xff
	.zero		1


	//   ....[13]....
        /*0120*/ 	.word	0x00001860
        /*0124*/ 	.word	0x0000000f
        /*0128*/ 	.word	0x00000000
        /*012c*/ 	.short	0x010a
        /*012e*/ 	.byte	0xff
	.zero		1


	//   ....[14]....
        /*0130*/ 	.word	0x00001930
        /*0134*/ 	.word	0x0000000c
        /*0138*/ 	.word	0x00000000
        /*013c*/ 	.short	0x0101
        /*013e*/ 	.byte	0xff
	.zero		1


	//   ....[15]....
        /*0140*/ 	.word	0x00001980
        /*0144*/ 	.word	0x0000000d
        /*0148*/ 	.word	0x00000008
        /*014c*/ 	.short	0x010a
        /*014e*/ 	.byte	0xff
	.zero		1


	//   ....[16]....
        /*0150*/ 	.word	0x00001a30
        /*0154*/ 	.word	0x0000000c
        /*0158*/ 	.word	0x00000000
        /*015c*/ 	.short	0x0101
        /*015e*/ 	.byte	0xff
	.zero		1


	//   ....[17]....
        /*0160*/ 	.word	0x00001aa0
        /*0164*/ 	.word	0x00000011
        /*0168*/ 	.word	0x00000010
        /*016c*/ 	.short	0x010a
        /*016e*/ 	.byte	0xff
	.zero		1


	//   ....[18]....
        /*0170*/ 	.word	0x00001b50
        /*0174*/ 	.word	0x0000000c
        /*0178*/ 	.word	0x00000000
        /*017c*/ 	.short	0x0101
        /*017e*/ 	.byte	0xff
	.zero		1


	//   ....[19]....
        /*0180*/ 	.word	0x00001ba0
        /*0184*/ 	.word	0x0000000f
        /*0188*/ 	.word	0x00000018
        /*018c*/ 	.short	0x010a
        /*018e*/ 	.byte	0xff
	.zero		1


	//   ....[20]....
        /*0190*/ 	.word	0x00001ca0
        /*0194*/ 	.word	0x00000002
        /*0198*/ 	.word	0x00000000
        /*019c*/ 	.short	0x0101
        /*019e*/ 	.byte	0xff
	.zero		1


	//   ....[21]....
        /*01a0*/ 	.word	0x00001e60
        /*01a4*/ 	.word	0x00000007
        /*01a8*/ 	.word	0x00000000
        /*01ac*/ 	.short	0x010a
        /*01ae*/ 	.byte	0xff
	.zero		1


	//   ....[22]....
        /*01b0*/ 	.word	0x00001f60
        /*01b4*/ 	.word	0x00000002
        /*01b8*/ 	.word	0x00000000
        /*01bc*/ 	.short	0x0101
        /*01be*/ 	.byte	0xff
	.zero		1


	//----- nvinfo : EIATTR_NUM_MBARRIERS
	.align		4
.L_619:
        /*01c0*/ 	.byte	0x03, 0x38
        /*01c2*/ 	.short	0x0008


	//----- nvinfo : EIATTR_EXIT_INSTR_OFFSETS
	.align		4
        /*01c4*/ 	.byte	0x04, 0x1c
        /*01c6*/ 	.short	(.L_621 - .L_620)


	//   ....[0]....
.L_620:
        /*01c8*/ 	.word	0x00000230


	//   ....[1]....
        /*01cc*/ 	.word	0x00000fd0


	//   ....[2]....
        /*01d0*/ 	.word	0x000013c0


	//   ....[3]....
        /*01d4*/ 	.word	0x000013e0


	//   ....[4]....
        /*01d8*/ 	.word	0x00001ff0


	//----- nvinfo : EIATTR_CRS_STACK_SIZE
	.align		4
.L_621:
        /*01dc*/ 	.byte	0x04, 0x1e
        /*01de*/ 	.short	(.L_623 - .L_622)
.L_622:
        /*01e0*/ 	.word	0x00000000


	//----- nvinfo : EIATTR_CBANK_PARAM_SIZE
	.align		4
.L_623:
        /*01e4*/ 	.byte	0x03, 0x19
        /*01e6*/ 	.short	0x0018


	//----- nvinfo : EIATTR_PARAM_CBANK
	.align		4
        /*01e8*/ 	.byte	0x04, 0x0a
        /*01ea*/ 	.short	(.L_625 - .L_624)
	.align		4
.L_624:
        /*01ec*/ 	.word	index@(.nv.constant0._Z13tma_bw_kernelILi4ELi4096EEvPKhPym)
        /*01f0*/ 	.short	0x0380
        /*01f2*/ 	.short	0x0018


	//----- nvinfo : EIATTR_SW_WAR
	.align		4
.L_625:
        /*01f4*/ 	.byte	0x04, 0x36
        /*01f6*/ 	.short	(.L_627 - .L_626)
.L_626:
        /*01f8*/ 	.word	0x00000008
.L_627:


//--------------------- .nv.info._Z13tma_bw_kernelILi2ELi4096EEvPKhPym --------------------------
	.section	.nv.info._Z13tma_bw_kernelILi2ELi4096EEvPKhPym,"",@"SHT_CUDA_INFO"
	.sectionflags	@""
	.align	4


	//----- nvinfo : EIATTR_CUDA_API_VERSION
	.align		4
        /*0000*/ 	.byte	0x04, 0x37
        /*0002*/ 	.short	(.L_629 - .L_628)
.L_628:
        /*0004*/ 	.word	0x00000082


	//----- nvinfo : EIATTR_KPARAM_INFO
	.align		4
.L_629:
        /*0008*/ 	.byte	0x04, 0x17
        /*000a*/ 	.short	(.L_631 - .L_630)
.L_630:
        /*000c*/ 	.word	0x00000000
        /*0010*/ 	.short	0x0002
        /*0012*/ 	.short	0x0010
        /*0014*/ 	.byte	0x00, 0xf0, 0x21, 0x00


	//----- nvinfo : EIATTR_KPARAM_INFO
	.align		4
.L_631:
        /*0018*/ 	.byte	0x04, 0x17
        /*001a*/ 	.short	(.L_633 - .L_632)
.L_632:
        /*001c*/ 	.word	0x00000000
        /*0020*/ 	.short	0x0001
        /*0022*/ 	.short	0x0008
        /*0024*/ 	.byte	0x00, 0xf5, 0x21, 0x00


	//----- nvinfo : EIATTR_KPARAM_INFO
	.align		4
.L_633:
        /*0028*/ 	.byte	0x04, 0x17
        /*002a*/ 	.short	(.L_635 - .L_634)
.L_634:
        /*002c*/ 	.word	0x00000000
        /*0030*/ 	.short	0x0000
        /*0032*/ 	.short	0x0000
        /*0034*/ 	.byte	0x00, 0xf5, 0x21, 0x00


	//----- nvinfo : EIATTR_SPARSE_MMA_MASK
	.align		4
.L_635:
        /*0038*/ 	.byte	0x03, 0x50
        /*003a*/ 	.short	0x0000


	//----- nvinfo : EIATTR_MAXREG_COUNT
	.align		4
        /*003c*/ 	.byte	0x03, 0x1b
        /*003e*/ 	.short	0x00ff


	//----- nvinfo : EIATTR_NUM_BARRIERS
	.align		4
        /*0040*/ 	.byte	0x02, 0x4c
        /*0042*/ 	.byte	0x01
	.zero		1


	//----- nvinfo : EIATTR_MERCURY_ISA_VERSION
	.align		4
        /*0044*/ 	.byte	0x03, 0x5f
        /*0046*/ 	.short	0x0101


	//----- nvinfo : EIATTR_VRC_CTA_INIT_COUNT
	.align		4
        /*0048*/ 	.byte	0x02, 0x4a
	.zero		1
	.zero		1


	//----- nvinfo : EIATTR_MBARRIER_INSTR_OFFSETS
	.align		4
        /*004c*/ 	.byte	0x04, 0x39
        /*004e*/ 	.short	(.L_637 - .L_636)


	//   ....[0]....
.L_636:
        /*0050*/ 	.word	0x00000100
        /*0054*/ 	.word	0x000000ff
        /*0058*/ 	.word	0x00000000
        /*005c*/ 	.short	0x0100
        /*005e*/ 	.byte	0x06
	.zero		1


	//   ....[1]....
        /*0060*/ 	.word	0x00000110
        /*0064*/ 	.word	0x000000ff
        /*0068*/ 	.word	0x00000000
        /*006c*/ 	.short	0x0100
        /*006e*/ 	.byte	0x07
	.zero		1


	//   ....[2]....
        /*0070*/ 	.word	0x00000120
        /*0074*/ 	.word	0x000000ff
        /*0078*/ 	.word	0x00000008
        /*007c*/ 	.short	0x0100
        /*007e*/ 	.byte	0x06
	.zero		1


	//   ....[3]....
        /*0080*/ 	.word	0x00000130
        /*0084*/ 	.word	0x000000ff
        /*0088*/ 	.word	0x00000008
        /*008c*/ 	.short	0x0100
        /*008e*/ 	.byte	0x07
	.zero		1


	//   ....[4]....
        /*0090*/ 	.word	0x000006e0
        /*0094*/ 	.word	0x0000000c
        /*0098*/ 	.word	0x00000000
        /*009c*/ 	.short	0x010a
        /*009e*/ 	.byte	0xff
	.zero		1


	//   ....[5]....
        /*00a0*/ 	.word	0x00000850
        /*00a4*/ 	.word	0x0000000c
        /*00a8*/ 	.word	0x00000008
        /*00ac*/ 	.short	0x010a
        /*00ae*/ 	.byte	0xff
	.zero		1


	//   ....[6]....
        /*00b0*/ 	.word	0x000009c0
        /*00b4*/ 	.word	0x0000000c
        /*00b8*/ 	.word	0x00000000
        /*00bc*/ 	.short	0x010a
        /*00be*/ 	.byte	0xff
	.zero		1


	//   ....[7]....
        /*00c0*/ 	.word	0x00000ae0
        /*00c4*/ 	.word	0x0000000c
        /*00c8*/ 	.word	0x00000008
        /*00cc*/ 	.short	0x010a
        /*00ce*/ 	.byte	0xff
	.zero		1


	//   ....[8]....
        /*00d0*/ 	.word	0x00000e00
        /*00d4*/ 	.word	0x00000003
        /*00d8*/ 	.word	0x00000000
        /*00dc*/ 	.short	0x010a
        /*00de*/ 	.byte	0xff
	.zero		1


	//   ....[9]....
        /*00e0*/ 	.word	0x00001470
        /*00e4*/ 	.word	0x0000000c
        /*00e8*/ 	.word	0x00000000
        /*00ec*/ 	.short	0x010a
        /*00ee*/ 	.byte	0xff
	.zero		1


	//   ....[10]....
        /*00f0*/ 	.word	0x00001570
        /*00f4*/ 	.word	0x0000000e
        /*00f8*/ 	.word	0x00000000
        /*00fc*/ 	.short	0x0101
        /*00fe*/ 	.byte	0xff
	.zero		1


	//   ....[11]....
        /*0100*/ 	.word	0x00001580
        /*0104*/ 	.word	0x0000000c
        /*0108*/ 	.word	0x00000008
        /*010c*/ 	.short	0x010a
        /*010e*/ 	.byte	0xff
	.zero		1


	//   ....[12]....
        /*0110*/ 	.word	0x000015b0
        /*0114*/ 	.word	0x00000009
        /*0118*/ 	.word	0x00000000
        /*011c*/ 	.short	0x0101
        /*011e*/ 	.byte	0xff
	.zero		1


	//   ....[13]....
        /*0120*/ 	.word	0x000015c0
        /*0124*/ 	.word	0x0000000c
        /*0128*/ 	.word	0x00000000
        /*012c*/ 	.short	0x010a
        /*012e*/ 	.byte	0xff
	.zero		1


	//   ....[14]....
        /*0130*/ 	.word	0x000015f0
        /*0134*/ 	.word	0x0000000e
        /*0138*/ 	.word	0x00000000
        /*013c*/ 	.short	0x0101
        /*013e*/ 	.byte	0xff
	.zero		1


	//   ....[15]....
        /*0140*/ 	.word	0x00001610
        /*0144*/ 	.word	0x0000000c
        /*0148*/ 	.word	0x00000008
        /*014c*/ 	.short	0x010a
        /*014e*/ 	.byte	0xff
	.zero		1


	//   ....[16]....
        /*0150*/ 	.word	0x00001660
        /*0154*/ 	.word	0x00000009
        /*0158*/ 	.word	0x00000000
        /*015c*/ 	.short	0x0101
        /*015e*/ 	.byte	0xff
	.zero		1


	//   ....[17]....
        /*0160*/ 	.word	0x00001810
        /*0164*/ 	.word	0x00000009
        /*0168*/ 	.word	0x00000000
        /*016c*/ 	.short	0x010a
        /*016e*/ 	.byte	0xff
	.zero		1


	//   ....[18]....
        /*0170*/ 	.word	0x00001900
        /*0174*/ 	.word	0x00000008
        /*0178*/ 	.word	0x00000000
        /*017c*/ 	.short	0x0101
        /*017e*/ 	.byte	0xff
	.zero		1


	//   ....[19]....
        /*0180*/ 	.word	0x000019b0
        /*0184*/ 	.word	0x0000000c
        /*0188*/ 	.word	0x00000000
        /*018c*/ 	.short	0x010a
        /*018e*/ 	.byte	0xff
	.zero		1


	//   ....[20]....
        /*0190*/ 	.word	0x000019f0
        /*0194*/ 	.word	0x0000000c
        /*0198*/ 	.word	0x00000008
        /*019c*/ 	.short	0x010a
        /*019e*/ 	.byte	0xff
	.zero		1


	//   ....[21]....
        /*01a0*/ 	.word	0x00001a30
        /*01a4*/ 	.word	0x0000000c
        /*01a8*/ 	.word	0x00000000
        /*01ac*/ 	.short	0x010a
        /*01ae*/ 	.byte	0xff
	.zero		1


	//   ....[22]....
        /*01b0*/ 	.word	0x00001a70
        /*01b4*/ 	.word	0x0000000c
        /*01b8*/ 	.word	0x00000008
        /*01bc*/ 	.short	0x010a
        /*01be*/ 	.byte	0xff
	.zero		1


	//   ....[23]....
        /*01c0*/ 	.word	0x00001ab0
        /*01c4*/ 	.word	0x00000003
        /*01c8*/ 	.word	0x00000000
        /*01cc*/ 	.short	0x010a
        /*01ce*/ 	.byte	0xff
	.zero		1


	//   ....[24]....
        /*01d0*/ 	.word	0x00001af0
        /*01d4*/ 	.word	0x0000000c
        /*01d8*/ 	.word	0x00000000
        /*01dc*/ 	.short	0x010a
        /*01de*/ 	.byte	0xff
	.zero		1


	//   ....[25]....
        /*01e0*/ 	.word	0x00001b30
        /*01e4*/ 	.word	0x0000000c
        /*01e8*/ 	.word	0x00000008
        /*01ec*/ 	.short	0x010a
        /*01ee*/ 	.byte	0xff
	.zero		1


	//   ....[26]....
        /*01f0*/ 	.word	0x00001b70
        /*01f4*/ 	.word	0x0000000c
        /*01f8*/ 	.word	0x00000000
        /*01fc*/ 	.short	0x010a
        /*01fe*/ 	.byte	0xff
	.zero		1


	//   ....[27]....
        /*0200*/ 	.word	0x00001bb0
        /*0204*/ 	.word	0x0000000c
        /*0208*/ 	.word	0x00000008
        /*020c*/ 	.short	0x010a
        /*020e*/ 	.byte	0xff
	.zero		1


	//   ....[28]....
        /*0210*/ 	.word	0x00001bf0
        /*0214*/ 	.word	0x00000009
        /*0218*/ 	.word	0x00000000
        /*021c*/ 	.short	0x010a
        /*021e*/ 	.byte	0xff
	.zero		1


	//----- nvinfo : EIATTR_NUM_MBARRIERS
	.align		4
.L_637:
        /*0220*/ 	.byte	0x03, 0x38
        /*0222*/ 	.short	0x0004


	//----- nvinfo : EIATTR_EXIT_INSTR_OFFSETS
	.align		4
        /*0224*/ 	.byte	0x04, 0x1c
        /*0226*/ 	.short	(.L_639 - .L_638)


	//   ....[0]....
.L_638:
        /*0228*/ 	.word	0x000001f0


	//   ....[1]....
        /*022c*/ 	.word	0x00000ca0


	//   ....[2]....
        /*0230*/ 	.word	0x00001040


	//   ....[3]....
        /*0234*/ 	.word	0x00001060


	//   ....[4]....
        /*0238*/ 	.word	0x00001990


	//----- nvinfo : EIATTR_CRS_STACK_SIZE
	.align		4
.L_639:
        /*023c*/ 	.byte	0x04, 0x1e
        /*023e*/ 	.short	(.L_641 - .L_640)
.L_640:
        /*0240*/ 	.word	0x00000000


	//----- nvinfo : EIATTR_CBANK_PARAM_SIZE
	.align		4
.L_641:
        /*0244*/ 	.byte	0x03, 0x19
        /*0246*/ 	.short	0x0018


	//----- nvinfo : EIATTR_PARAM_CBANK
	.align		4
        /*0248*/ 	.byte	0x04, 0x0a
        /*024a*/ 	.short	(.L_643 - .L_642)
	.align		4
.L_642:
        /*024c*/ 	.word	index@(.nv.constant0._Z13tma_bw_kernelILi2ELi4096EEvPKhPym)
        /*0250*/ 	.short	0x0380
        /*0252*/ 	.short	0x0018


	//----- nvinfo : EIATTR_SW_WAR
	.align		4
.L_643:
        /*0254*/ 	.byte	0x04, 0x36
        /*0256*/ 	.short	(.L_645 - .L_644)
.L_644:
        /*0258*/ 	.word	0x00000008
.L_645:


//--------------------- .nv.info._Z13tma_bw_kernelILi1ELi4096EEvPKhPym --------------------------
	.section	.nv.info._Z13tma_bw_kernelILi1ELi4096EEvPKhPym,"",@"SHT_CUDA_INFO"
	.sectionflags	@""
	.align	4


	//----- nvinfo : EIATTR_CUDA_API_VERSION
	.align		4
        /*0000*/ 	.byte	0x04, 0x37
        /*0002*/ 	.short	(.L_647 - .L_646)
.L_646:
        /*0004*/ 	.word	0x00000082


	//----- nvinfo : EIATTR_KPARAM_INFO
	.align		4
.L_647:
        /*0008*/ 	.byte	0x04, 0x17
        /*000a*/ 	.short	(.L_649 - .L_648)
.L_648:
        /*000c*/ 	.word	0x00000000
        /*0010*/ 	.short	0x0002
        /*0012*/ 	.short	0x0010
        /*0014*/ 	.byte	0x00, 0xf0, 0x21, 0x00


	//----- nvinfo : EIATTR_KPARAM_INFO
	.align		4
.L_649:
        /*0018*/ 	.byte	0x04, 0x17
        /*001a*/ 	.short	(.L_651 - .L_650)
.L_650:
        /*001c*/ 	.word	0x00000000
        /*0020*/ 	.short	0x0001
        /*0022*/ 	.short	0x0008
        /*0024*/ 	.byte	0x00, 0xf5, 0x21, 0x00


	//----- nvinfo : EIATTR_KPARAM_INFO
	.align		4
.L_651:
        /*0028*/ 	.byte	0x04, 0x17
        /*002a*/ 	.short	(.L_653 - .L_652)
.L_652:
        /*002c*/ 	.word	0x00000000
        /*0030*/ 	.short	0x0000
        /*0032*/ 	.short	0x0000
        /*0034*/ 	.byte	0x00, 0xf5, 0x21, 0x00


	//----- nvinfo : EIATTR_SPARSE_MMA_MASK
	.align		4
.L_653:
        /*0038*/ 	.byte	0x03, 0x50
        /*003a*/ 	.short	0x0000


	//----- nvinfo : EIATTR_MAXREG_COUNT
	.align		4
        /*003c*/ 	.byte	0x03, 0x1b
        /*003e*/ 	.short	0x00ff


	//----- nvinfo : EIATTR_NUM_BARRIERS
	.align		4
        /*0040*/ 	.byte	0x02, 0x4c
        /*0042*/ 	.byte	0x01
	.zero		1


	//----- nvinfo : EIATTR_MERCURY_ISA_VERSION
	.align		4
        /*0044*/ 	.byte	0x03, 0x5f
        /*0046*/ 	.short	0x0101


	//----- nvinfo : EIATTR_INT_WARP_WIDE_INSTR_OFFSETS
	.align		4
        /*0048*/ 	.byte	0x04, 0x31
        /*004a*/ 	.short	(.L_655 - .L_654)


	//   ....[0]....
.L_654:
        /*004c*/ 	.word	0x00000070


	//   ....[1]....
        /*0050*/ 	.word	0x00000080


	//   ....[2]....
        /*0054*/ 	.word	0x00000110


	//----- nvinfo : EIATTR_VRC_CTA_INIT_COUNT
	.align		4
.L_655:
        /*0058*/ 	.byte	0x02, 0x4a
	.zero		1
	.zero		1


	//----- nvinfo : EIATTR_MBARRIER_INSTR_OFFSETS
	.align		4
        /*005c*/ 	.byte	0x04, 0x39
        /*005e*/ 	.short	(.L_657 - .L_656)


	//   ....[0]....
.L_656:
        /*0060*/ 	.word	0x00000130
        /*0064*/ 	.word	0x000000ff
        /*0068*/ 	.word	0x00000000
        /*006c*/ 	.short	0x0100
        /*006e*/ 	.byte	0x06
	.zero		1


	//   ....[1]....
        /*0070*/ 	.word	0x00000140
        /*0074*/ 	.word	0x000000ff
        /*0078*/ 	.word	0x00000000
        /*007c*/ 	.short	0x0100
        /*007e*/ 	.byte	0x07
	.zero		1


	//   ....[2]....
        /*0080*/ 	.word	0x00000670
        /*0084*/ 	.word	0x0000000d
        /*0088*/ 	.word	0x00000000
        /*008c*/ 	.short	0x010a
        /*008e*/ 	.byte	0xff
	.zero		1


	//   ....[3]....
        /*0090*/ 	.word	0x00000800
        /*0094*/ 	.word	0x0000000d
        /*0098*/ 	.word	0x00000000
        /*009c*/ 	.short	0x010a
        /*009e*/ 	.byte	0xff
	.zero		1


	//   ....[4]....
        /*00a0*/ 	.word	0x00000900
        /*00a4*/ 	.word	0x0000000d
        /*00a8*/ 	.word	0x00000000
        /*00ac*/ 	.short	0x010a
        /*00ae*/ 	.byte	0xff
	.zero		1


	//   ....[5]....
        /*00b0*/ 	.word	0x00000a20
        /*00b4*/ 	.word	0x0000000d
        /*00b8*/ 	.word	0x00000000
        /*00bc*/ 	.short	0x010a
        /*00be*/ 	.byte	0xff
	.zero		1


	//   ....[6]....
        /*00c0*/ 	.word	0x00000d50
        /*00c4*/ 	.word	0x00000009
        /*00c8*/ 	.word	0x00000000
        /*00cc*/ 	.short	0x010a
        /*00ce*/ 	.byte	0xff
	.zero		1


	//   ....[7]....
        /*00d0*/ 	.word	0x000012e0
        /*00d4*/ 	.word	0x0000000c
        /*00d8*/ 	.word	0x00000000
        /*00dc*/ 	.short	0x010a
        /*00de*/ 	.byte	0xff
	.zero		1


	//   ....[8]....
        /*00e0*/ 	.word	0x000013d0
        /*00e4*/ 	.word	0x00000008
        /*00e8*/ 	.word	0x00000000
        /*00ec*/ 	.short	0x0101
        /*00ee*/ 	.byte	0xff
	.zero		1


	//   ....[9]....
        /*00f0*/ 	.word	0x000013e0
        /*00f4*/ 	.word	0x0000000c
        /*00f8*/ 	.word	0x00000000
        /*00fc*/ 	.short	0x010a
        /*00fe*/ 	.byte	0xff
	.zero		1


	//   ....[10]....
        /*0100*/ 	.word	0x00001410
        /*0104*/ 	.word	0x00000008
        /*0108*/ 	.word	0x00000000
        /*010c*/ 	.short	0x0101
        /*010e*/ 	.byte	0xff
	.zero		1


	//   ....[11]....
        /*0110*/ 	.word	0x00001420
        /*0114*/ 	.word	0x0000000c
        /*0118*/ 	.word	0x00000000
        /*011c*/ 	.short	0x010a
        /*011e*/ 	.byte	0xff
	.zero		1


	//   ....[12]....
        /*0120*/ 	.word	0x00001450
        /*0124*/ 	.word	0x00000008
        /*0128*/ 	.word	0x00000000
        /*012c*/ 	.short	0x0101
        /*012e*/ 	.byte	0xff
	.zero		1


	//   ....[13]....
        /*0130*/ 	.word	0x00001470
        /*0134*/ 	.word	0x0000000c
        /*0138*/ 	.word	0x00000000
        /*013c*/ 	.short	0x010a
        /*013e*/ 	.byte	0xff
	.zero		1


	//   ....[14]....
        /*0140*/ 	.word	0x000014c0
        /*0144*/ 	.word	0x00000008
        /*0148*/ 	.word	0x00000000
        /*014c*/ 	.short	0x0101
        /*014e*/ 	.byte	0xff
	.zero		1


	//   ....[15]....
        /*0150*/ 	.word	0x00001660
        /*0154*/ 	.word	0x00000009
        /*0158*/ 	.word	0x00000000
        /*015c*/ 	.short	0x010a
        /*015e*/ 	.byte	0xff
	.zero		1


	//   ....[16]....
        /*0160*/ 	.word	0x000016e0
        /*0164*/ 	.word	0x00000008
        /*0168*/ 	.word	0x00000000
        /*016c*/ 	.short	0x0101
        /*016e*/ 	.byte	0xff
	.zero		1


	//   ....[17]....
        /*0170*/ 	.word	0x000017b0
        /*0174*/ 	.word	0x0000000d
        /*0178*/ 	.word	0x00000000
        /*017c*/ 	.short	0x010a
        /*017e*/ 	.byte	0xff
	.zero		1


	//   ....[18]....
        /*0180*/ 	.word	0x000017f0
        /*0184*/ 	.word	0x0000000d
        /*0188*/ 	.word	0x00000000
        /*018c*/ 	.short	0x010a
        /*018e*/ 	.byte	0xff
	.zero		1


	//   ....[19]....
        /*0190*/ 	.word	0x00001830
        /*0194*/ 	.word	0x0000000d
        /*0198*/ 	.word	0x00000000
        /*019c*/ 	.short	0x010a
        /*019e*/ 	.byte	0xff
	.zero		1


	//   ....[20]....
        /*01a0*/ 	.word	0x00001870
        /*01a4*/ 	.word	0x0000000d
        /*01a8*/ 	.word	0x00000000
        /*01ac*/ 	.short	0x010a
        /*01ae*/ 	.byte	0xff
	.zero		1


	//   ....[21]....
        /*01b0*/ 	.word	0x000018b0
        /*01b4*/ 	.word	0x00000009
        /*01b8*/ 	.word	0x00000000
        /*01bc*/ 	.short	0x010a
        /*01be*/ 	.byte	0xff
	.zero		1


	//   ....[22]....
        /*01c0*/ 	.word	0x000018f0
        /*01c4*/ 	.word	0x0000000c
        /*01c8*/ 	.word	0x00000000
        /*01cc*/ 	.short	0x010a
        /*01ce*/ 	.byte	0xff
	.zero		1


	//   ....[23]....
        /*01d0*/ 	.word	0x00001930
        /*01d4*/ 	.word	0x0000000c
        /*01d8*/ 	.word	0x00000000
        /*01dc*/ 	.short	0x010a
        /*01de*/ 	.byte	0xff
	.zero		1


	//   ....[24]....
        /*01e0*/ 	.word	0x00001970
        /*01e4*/ 	.word	0x0000000c
        /*01e8*/ 	.word	0x00000000
        /*01ec*/ 	.short	0x010a
        /*01ee*/ 	.byte	0xff
	.zero		1


	//   ....[25]....
        /*01f0*/ 	.word	0x000019b0
        /*01f4*/ 	.word	0x0000000c
        /*01f8*/ 	.word	0x00000000
        /*01fc*/ 	.short	0x010a
        /*01fe*/ 	.byte	0xff
	.zero		1


	//   ....[26]....
        /*0200*/ 	.word	0x000019f0
        /*0204*/ 	.word	0x00000009
        /*0208*/ 	.word	0x00000000
        /*020c*/ 	.short	0x010a
        /*020e*/ 	.byte	0xff
	.zero		1


	//----- nvinfo : EIATTR_NUM_MBARRIERS
	.align		4
.L_657:
        /*0210*/ 	.byte	0x03, 0x38
        /*0212*/ 	.short	0x0002


	//----- nvinfo : EIATTR_EXIT_INSTR_OFFSETS
	.align		4
        /*0214*/ 	.byte	0x04, 0x1c
        /*0216*/ 	.short	(.L_659 - .L_658)


	//   ....[0]....
.L_658:
        /*0218*/ 	.word	0x000001b0


	//   ....[1]....
        /*021c*/ 	.word	0x00000be0


	//   ....[2]....
        /*0220*/ 	.word	0x00000ee0


	//   ....[3]....
        /*0224*/ 	.word	0x00000f00


	//   ....[4]....
        /*0228*/ 	.word	0x00001790


	//----- nvinfo : EIATTR_CRS_STACK_SIZE
	.align		4
.L_659:
        /*022c*/ 	.byte	0x04, 0x1e
        /*022e*/ 	.short	(.L_661 - .L_660)
.L_660:
        /*0230*/ 	.word	0x00000000


	//----- nvinfo : EIATTR_CBANK_PARAM_SIZE
	.align		4
.L_661:
        /*0234*/ 	.byte	0x03, 0x19
        /*0236*/ 	.short	0x0018


	//----- nvinfo : EIATTR_PARAM_CBANK
	.align		4
        /*0238*/ 	.byte	0x04, 0x0a
        /*023a*/ 	.short	(.L_663 - .L_662)
	.align		4
.L_662:
        /*023c*/ 	.word	index@(.nv.constant0._Z13tma_bw_kernelILi1ELi4096EEvPKhPym)
        /*0240*/ 	.short	0x0380
        /*0242*/ 	.short	0x0018


	//----- nvinfo : EIATTR_SW_WAR
	.align		4
.L_663:
        /*0244*/ 	.byte	0x04, 0x36
        /*0246*/ 	.short	(.L_665 - .L_664)
.L_664:
        /*0248*/ 	.word	0x00000008
.L_665:


//--------------------- .nv.info._Z13tma_bw_kernelILi32ELi2048EEvPKhPym --------------------------
	.section	.nv.info._Z13tma_bw_kernelILi32ELi2048EEvPKhPym,"",@"SHT_CUDA_INFO"
	.sectionflags	@""
	.align	4


	//----- nvinfo : EIATTR_CUDA_API_VERSION
	.align		4
        /*0000*/ 	.byte	0x04, 0x37
        /*0002*/ 	.short	(.L_667 - .L_666)
.L_666:
        /*0004*/ 	.word	0x00000082


	//----- nvinfo : EIATTR_KPARAM_INFO
	.align		4
.L_667:
        /*0008*/ 	.byte	0x04, 0x17
        /*000a*/ 	.short	(.L_669 - .L_668)
.L_668:
        /*000c*/ 	.word	0x00000000
        /*0010*/ 	.short	0x0002
        /*0012*/ 	.short	0x0010
        /*0014*/ 	.byte	0x00, 0xf0, 0x21, 0x00


	//----- nvinfo : EIATTR_KPARAM_INFO
	.align		4
.L_669:
        /*0018*/ 	.byte	0x04, 0x17
        /*001a*/ 	.short	(.L_671 - .L_670)
.L_670:
        /*001c*/ 	.word	0x00000000
        /*0020*/ 	.short	0x0001
        /*0022*/ 	.short	0x0008
        /*0024*/ 	.byte	0x00, 0xf5, 0x21, 0x00


	//----- nvinfo : EIATTR_KPARAM_INFO
	.align		4
.L_671:
        /*0028*/ 	.byte	0x04, 0x17
        /*002a*/ 	.short	(.L_673 - .L_672)
.L_672:
        /*002c*/ 	.word	0x00000000
        /*0030*/ 	.short	0x0000
        /*0032*/ 	.short	0x0000
        /*0034*/ 	.byte	0x00, 0xf5, 0x21, 0x00


	//----- nvinfo : EIATTR_SPARSE_MMA_MASK
	.align		4
.L_673:
        /*0038*/ 	.byte	0x03, 0x50
        /*003a*/ 	.short	0x0000


	//----- nvinfo : EIATTR_MAXREG_COUNT
	.align		4
        /*003c*/ 	.byte	0x03, 0x1b
        /*003e*/ 	.short	0x00ff


	//----- nvinfo : EIATTR_NUM_BARRIERS
	.align		4
        /*0040*/ 	.byte	0x02, 0x4c
        /*0042*/ 	.byte	0x01
	.zero		1


	//----- nvinfo : EIATTR_MERCURY_ISA_VERSION
	.align		4
        /*0044*/ 	.byte	0x03, 0x5f
        /*0046*/ 	.short	0x0101


	//----- nvinfo : EIATTR_VRC_CTA_INIT_COUNT
	.align		4
        /*0048*/ 	.byte	0x02, 0x4a
	.zero		1
	.zero		1


	//----- nvinfo : EIATTR_MBARRIER_INSTR_OFFSETS
	.align		4
        /*004c*/ 	.byte	0x04, 0x39
        /*004e*/ 	.short	(.L_675 - .L_674)


	//   ....[0]....
.L_674:
        /*0050*/ 	.word	0x00000100
        /*0054*/ 	.word	0x000000ff
        /*0058*/ 	.word	0x00000000
        /*005c*/ 	.short	0x0100
        /*005e*/ 	.byte	0x06
	.zero		1


	//   ....[1]....
        /*0060*/ 	.word	0x00000110
        /*0064*/ 	.word	0x000000ff
        /*0068*/ 	.word	0x00000000
        /*006c*/ 	.short	0x0100
        /*006e*/ 	.byte	0x07
	.zero		1


	//   ....[2]....
        /*0070*/ 	.word	0x00000120
        /*0074*/ 	.word	0x000000ff
        /*0078*/ 	.word	0x00000008
        /*007c*/ 	.short	0x0100
        /*007e*/ 	.byte	0x06
	.zero		1


	//   ....[3]....
        /*0080*/ 	.word	0x00000130
        /*0084*/ 	.word	0x000000ff
        /*0088*/ 	.word	0x00000008
        /*008c*/ 	.short	0x0100
        /*008e*/ 	.byte	0x07
	.zero		1


	//   ....[4]....
        /*0090*/ 	.word	0x00000140
        /*0094*/ 	.word	0x000000ff
        /*0098*/ 	.word	0x00000010
        /*009c*/ 	.short	0x0100
        /*009e*/ 	.byte	0x06
	.zero		1


	//   ....[5]....
        /*00a0*/ 	.word	0x00000150
        /*00a4*/ 	.word	0x000000ff
        /*00a8*/ 	.word	0x00000010
        /*00ac*/ 	.short	0x0100
        /*00ae*/ 	.byte	0x07
	.zero		1


	//   ....[6]....
        /*00b0*/ 	.word	0x00000160
        /*00b4*/ 	.word	0x000000ff
        /*00b8*/ 	.word	0x00000018
        /*00bc*/ 	.short	0x0100
        /*00be*/ 	.byte	0x06
	.zero		1


	//   ....[7]....
        /*00c0*/ 	.word	0x00000170
        /*00c4*/ 	.word	0x000000ff
        /*00c8*/ 	.word	0x00000018
        /*00cc*/ 	.short	0x0100
        /*00ce*/ 	.byte	0x07
	.zero		1


	//   ....[8]....
        /*00d0*/ 	.word	0x00000180
        /*00d4*/ 	.word	0x000000ff
        /*00d8*/ 	.word	0x00000020
        /*00dc*/ 	.short	0x0100
        /*00de*/ 	.byte	0x06
	.zero		1


	//   ....[9]....
        /*00e0*/ 	.word	0x00000190
        /*00e4*/ 	.word	0x000000ff
        /*00e8*/ 	.word	0x00000020
        /*00ec*/ 	.short	0x0100
        /*00ee*/ 	.byte	0x07
	.zero		1


	//   ....[10]....
        /*00f0*/ 	.word	0x000001a0
        /*00f4*/ 	.word	0x000000ff
        /*00f8*/ 	.word	0x00000028
        /*00fc*/ 	.short	0x0100
        /*00fe*/ 	.byte	0x06
	.zero		1


	//   ....[11]....
        /*0100*/ 	.word	0x000001b0
        /*0104*/ 	.word	0x000000ff
        /*0108*/ 	.word	0x00000028
        /*010c*/ 	.short	0x0100
        /*010e*/ 	.byte	0x07
	.zero		1


	//   ....[12]....
        /*0110*/ 	.word	0x000001c0
        /*0114*/ 	.word	0x000000ff
        /*0118*/ 	.word	0x00000030
        /*011c*/ 	.short	0x0100
        /*011e*/ 	.byte	0x06
	.zero		1


	//   ....[13]....
        /*0120*/ 	.word	0x000001d0
        /*0124*/ 	.word	0x000000ff
        /*0128*/ 	.word	0x00000030
        /*012c*/ 	.short	0x0100
        /*012e*/ 	.byte	0x07
	.zero		1


	//   ....[14]....
        /*0130*/ 	.word	0x000001e0
        /*0134*/ 	.word	0x000000ff
        /*0138*/ 	.word	0x00000038
        /*013c*/ 	.short	0x0100
        /*013e*/ 	.byte	0x06
	.zero		1


	//   ....[15]....
        /*0140*/ 	.word	0x000001f0
        /*0144*/ 	.word	0x000000ff
        /*0148*/ 	.word	0x00000038
        /*014c*/ 	.short	0x0100
        /*014e*/ 	.byte	0x07
	.zero		1


	//   ....[16]....
        /*0150*/ 	.word	0x00000200
        /*0154*/ 	.word	0x000000ff
        /*0158*/ 	.word	0x00000040
        /*015c*/ 	.short	0x0100
        /*015e*/ 	.byte	0x06
	.zero		1


	//   ....[17]....
        /*0160*/ 	.word	0x00000210
        /*0164*/ 	.word	0x000000ff
        /*0168*/ 	.word	0x00000040
        /*016c*/ 	.short	0x0100
        /*016e*/ 	.byte	0x07
	.zero		1


	//   ....[18]....
        /*0170*/ 	.word	0x00000220
        /*0174*/ 	.word	0x000000ff
        /*0178*/ 	.word	0x00000048
        /*017c*/ 	.short	0x0100
        /*017e*/ 	.byte	0x06
	.zero		1


	//   ....[19]....
        /*0180*/ 	.word	0x00000230
        /*0184*/ 	.word	0x000000ff
        /*0188*/ 	.word	0x00000048
        /*018c*/ 	.short	0x0100
        /*018e*/ 	.byte	0x07
	.zero		1


	//   ....[20]....
        /*0190*/ 	.word	0x00000240
        /*0194*/ 	.word	0x000000ff
        /*0198*/ 	.word	0x00000050
        /*019c*/ 	.short	0x0100
        /*019e*/ 	.byte	0x06
	.zero		1


	//   ....[21]....
        /*01a0*/ 	.word	0x00000250
        /*01a4*/ 	.word	0x000000ff
        /*01a8*/ 	.word	0x00000050
        /*01ac*/ 	.short	0x0100
        /*01ae*/ 	.byte	0x07
	.zero		1


	//   ....[22]....
        /*01b0*/ 	.word	0x00000260
        /*01b4*/ 	.word	0x000000ff
        /*01b8*/ 	.word	0x00000058
        /*01bc*/ 	.short	0x0100
        /*01be*/ 	.byte	0x06
	.zero		1


	//   ....[23]....
        /*01c0*/ 	.word	0x00000270
        /*01c4*/ 	.word	0x000000ff
        /*01c8*/ 	.word	0x00000058
        /*01cc*/ 	.short	0x0100
        /*01ce*/ 	.byte	0x07
	.zero		1


	//   ....[24]....
        /*01d0*/ 	.word	0x00000280
        /*01d4*/ 	.word	0x000000ff
        /*01d8*/ 	.word	0x00000060
        /*01dc*/ 	.short	0x0100
        /*01de*/ 	.byte	0x06
	.zero		1


	//   ....[25]....
        /*01e0*/ 	.word	0x00000290
        /*01e4*/ 	.word	0x000000ff
        /*01e8*/ 	.word	0x00000060
        /*01ec*/ 	.short	0x0100
        /*01ee*/ 	.byte	0x07
	.zero		1


	//   ....[26]....
        /*01f0*/ 	.word	0x000002a0
        /*01f4*/ 	.word	0x000000ff
        /*01f8*/ 	.word	0x00000068
        /*01fc*/ 	.short	0x0100
        /*01fe*/ 	.byte	0x06
	.zero		1


	//   ....[27]....
        /*0200*/ 	.word	0x000002b0
        /*0204*/ 	.word	0x000000ff
        /*0208*/ 	.word	0x00000068
        /*020c*/ 	.short	0x0100
        /*020e*/ 	.byte	0x07
	.zero		1


	//   ....[28]....
        /*0210*/ 	.word	0x000002c0
        /*0214*/ 	.word	0x000000ff
        /*0218*/ 	.word	0x00000070
        /*021c*/ 	.short	0x0100
        /*021e*/ 	.byte	0x06
	.zero		1


	//   ....[29]....
        /*0220*/ 	.word	0x000002d0
        /*0224*/ 	.word	0x000000ff
        /*0228*/ 	.word	0x00000070
        /*022c*/ 	.short	0x0100
        /*022e*/ 	.byte	0x07
	.zero		1


	//   ....[30]....
        /*0230*/ 	.word	0x000002e0
        /*0234*/ 	.word	0x000000ff
        /*0238*/ 	.word	0x00000078
        /*023c*/ 	.short	0x0100
        /*023e*/ 	.byte	0x06
	.zero		1


	//   ....[31]....
        /*0240*/ 	.word	0x000002f0
        /*0244*/ 	.word	0x000000ff
        /*0248*/ 	.word	0x00000078
        /*024c*/ 	.short	0x0100
        /*024e*/ 	.byte	0x07
	.zero		1


	//   ....[32]....
        /*0250*/ 	.word	0x00000300
        /*0254*/ 	.word	0x000000ff
        /*0258*/ 	.word	0x00000080
        /*025c*/ 	.short	0x0100
        /*025e*/ 	.byte	0x06
	.zero		1


	//   ....[33]....
        /*0260*/ 	.word	0x00000310
        /*0264*/ 	.word	0x000000ff
        /*0268*/ 	.word	0x00000080
        /*026c*/ 	.short	0x0100
        /*026e*/ 	.byte	0x07
	.zero		1


	//   ....[34]....
        /*0270*/ 	.word	0x00000320
        /*0274*/ 	.word	0x000000ff
        /*0278*/ 	.word	0x00000088
        /*027c*/ 	.short	0x0100
        /*027e*/ 	.byte	0x06
	.zero		1


	//   ....[35]....
        /*0280*/ 	.word	0x00000330
        /*0284*/ 	.word	0x000000ff
        /*0288*/ 	.word	0x00000088
        /*028c*/ 	.short	0x0100
        /*028e*/ 	.byte	0x07
	.zero		1


	//   ....[36]....
        /*0290*/ 	.word	0x00000340
        /*0294*/ 	.word	0x000000ff
        /*0298*/ 	.word	0x00000090
        /*029c*/ 	.short	0x0100
        /*029e*/ 	.byte	0x06
	.zero		1


	//   ....[37]....
        /*02a0*/ 	.word	0x00000350
        /*02a4*/ 	.word	0x000000ff
        /*02a8*/ 	.word	0x00000090
        /*02ac*/ 	.short	0x0100
        /*02ae*/ 	.byte	0x07
	.zero		1


	//   ....[38]....
        /*02b0*/ 	.word	0x00000360
        /*02b4*/ 	.word	0x000000ff
        /*02b8*/ 	.word	0x00000098
        /*02bc*/ 	.short	0x0100
        /*02be*/ 	.byte	0x06
	.zero		1


	//   ....[39]....
        /*02c0*/ 	.word	0x00000370
        /*02c4*/ 	.word	0x000000ff
        /*02c8*/ 	.word	0x00000098
        /*02cc*/ 	.short	0x0100
        /*02ce*/ 	.byte	0x07
	.zero		1


	//   ....[40]....
        /*02d0*/ 	.word	0x00000380
        /*02d4*/ 	.word	0x000000ff
        /*02d8*/ 	.word	0x000000a0
        /*02dc*/ 	.short	0x0100
        /*02de*/ 	.byte	0x06
	.zero		1


	//   ....[41]....
        /*02e0*/ 	.word	0x00000390
        /*02e4*/ 	.word	0x000000ff
        /*02e8*/ 	.word	0x000000a0
        /*02ec*/ 	.short	0x0100
        /*02ee*/ 	.byte	0x07
	.zero		1


	//   ....[42]....
        /*02f0*/ 	.word	0x000003a0
        /*02f4*/ 	.word	0x000000ff
        /*02f8*/ 	.word	0x000000a8
        /*02fc*/ 	.short	0x0100
        /*02fe*/ 	.byte	0x06
	.zero		1


	//   ....[43]....
        /*0300*/ 	.word	0x000003b0
        /*0304*/ 	.word	0x000000ff
        /*0308*/ 	.word	0x000000a8
        /*030c*/ 	.short	0x0100
        /*030e*/ 	.byte	0x07
	.zero		1


	//   ....[44]....
        /*0310*/ 	.word	0x000003c0
        /*0314*/ 	.word	0x000000ff
        /*0318*/ 	.word	0x000000b0
        /*031c*/ 	.short	0x0100
        /*031e*/ 	.byte	0x06
	.zero		1


	//   ....[45]....
        /*0320*/ 	.word	0x000003d0
        /*0324*/ 	.word	0x000000ff
        /*0328*/ 	.word	0x000000b0
        /*032c*/ 	.short	0x0100
        /*032e*/ 	.byte	0x07
	.zero		1


	//   ....[46]....
        /*0330*/ 	.word	0x000003e0
        /*0334*/ 	.word	0x000000ff
        /*0338*/ 	.word	0x000000b8
        /*033c*/ 	.short	0x0100
        /*033e*/ 	.byte	0x06
	.zero		1


	//   ....[47]....
        /*0340*/ 	.word	0x000003f0
        /*0344*/ 	.word	0x000000ff
        /*0348*/ 	.word	0x000000b8
        /*034c*/ 	.short	0x0100
        /*034e*/ 	.byte	0x07
	.zero		1


	//   ....[48]....
        /*0350*/ 	.word	0x00000400
        /*0354*/ 	.word	0x000000ff
        /*0358*/ 	.word	0x000000c0
        /*035c*/ 	.short	0x0100
        /*035e*/ 	.byte	0x06
	.zero		1


	//   ....[49]....
        /*0360*/ 	.word	0x00000410
        /*0364*/ 	.word	0x000000ff
        /*0368*/ 	.word	0x000000c0
        /*036c*/ 	.short	0x0100
        /*036e*/ 	.byte	0x07
	.zero		1


	//   ....[50]....
        /*0370*/ 	.word	0x00000420
        /*0374*/ 	.word	0x000000ff
        /*0378*/ 	.word	0x000000c8
        /*037c*/ 	.short	0x0100
        /*037e*/ 	.byte	0x06
	.zero		1


	//   ....[51]....
        /*0380*/ 	.word	0x00000430
        /*0384*/ 	.word	0x000000ff
        /*0388*/ 	.word	0x000000c8
        /*038c*/ 	.short	0x0100
        /*038e*/ 	.byte	0x07
	.zero		1


	//   ....[52]....
        /*0390*/ 	.word	0x00000440
        /*0394*/ 	.word	0x000000ff
        /*0398*/ 	.word	0x000000d0
        /*039c*/ 	.short	0x0100
        /*039e*/ 	.byte	0x06
	.zero		1


	//   ....[53]....
        /*03a0*/ 	.word	0x00000450
        /*03a4*/ 	.word	0x000000ff
        /*03a8*/ 	.word	0x000000d0
        /*03ac*/ 	.short	0x0100
        /*03ae*/ 	.byte	0x07
	.zero		1


	//   ....[54]....
        /*03b0*/ 	.word	0x00000460
        /*03b4*/ 	.word	0x000000ff
        /*03b8*/ 	.word	0x000000d8
        /*03bc*/ 	.short	0x0100
        /*03be*/ 	.byte	0x06
	.zero		1


	//   ....[55]....
        /*03c0*/ 	.word	0x00000470
        /*03c4*/ 	.word	0x000000ff
        /*03c8*/ 	.word	0x000000d8
        /*03cc*/ 	.short	0x0100
        /*03ce*/ 	.byte	0x07
	.zero		1


	//   ....[56]....
        /*03d0*/ 	.word	0x00000480
        /*03d4*/ 	.word	0x000000ff
        /*03d8*/ 	.word	0x000000e0
        /*03dc*/ 	.short	0x0100
        /*03de*/ 	.byte	0x06
	.zero		1


	//   ....[57]....
        /*03e0*/ 	.word	0x00000490
        /*03e4*/ 	.word	0x000000ff
        /*03e8*/ 	.word	0x000000e0
        /*03ec*/ 	.short	0x0100
        /*03ee*/ 	.byte	0x07
	.zero		1


	//   ....[58]....
        /*03f0*/ 	.word	0x000004a0
        /*03f4*/ 	.word	0x000000ff
        /*03f8*/ 	.word	0x000000e8
        /*03fc*/ 	.short	0x0100
        /*03fe*/ 	.byte	0x06
	.zero		1


	//   ....[59]....
        /*0400*/ 	.word	0x000004b0
        /*0404*/ 	.word	0x000000ff
        /*0408*/ 	.word	0x000000e8
        /*040c*/ 	.short	0x0100
        /*040e*/ 	.byte	0x07
	.zero		1


	//   ....[60]....
        /*0410*/ 	.word	0x000004c0
        /*0414*/ 	.word	0x000000ff
        /*0418*/ 	.word	0x000000f0
        /*041c*/ 	.short	0x0100
        /*041e*/ 	.byte	0x06
	.zero		1


	//   ....[61]....
        /*0420*/ 	.word	0x000004d0
        /*0424*/ 	.word	0x000000ff
        /*0428*/ 	.word	0x000000f0
        /*042c*/ 	.short	0x0100
        /*042e*/ 	.byte	0x07
	.zero		1


	//   ....[62]....
        /*0430*/ 	.word	0x000004e0
        /*0434*/ 	.word	0x000000ff
        /*0438*/ 	.word	0x000000f8
        /*043c*/ 	.short	0x0100
        /*043e*/ 	.byte	0x06
	.zero		1


	//   ....[63]....
        /*0440*/ 	.word	0x000004f0
        /*0444*/ 	.word	0x000000ff
        /*0448*/ 	.word	0x000000f8
        /*044c*/ 	.short	0x0100
        /*044e*/ 	.byte	0x07
	.zero		1


	//   ....[64]....
        /*0450*/ 	.word	0x00000b60
        /*0454*/ 	.word	0x00000011
        /*0458*/ 	.word	0x00000000
        /*045c*/ 	.short	0x010a
        /*045e*/ 	.byte	0xff
	.zero		1


	//   ....[65]....
        /*0460*/ 	.word	0x00000df0
        /*0464*/ 	.word	0x00000023
        /*0468*/ 	.word	0x00000000
        /*046c*/ 	.short	0x010a
        /*046e*/ 	.byte	0xff
	.zero		1


	//   ....[66]....
        /*0470*/ 	.word	0x00001070
        /*0474*/ 	.word	0x00000029
        /*0478*/ 	.word	0x00000000
        /*047c*/ 	.short	0x010a
        /*047e*/ 	.byte	0xff
	.zero		1


	//   ....[67]....
        /*0480*/ 	.word	0x00001290
        /*0484*/ 	.word	0x00000023
        /*0488*/ 	.word	0x00000010
        /*048c*/ 	.short	0x010a
        /*048e*/ 	.byte	0xff
	.zero		1


	//   ....[68]....
        /*0490*/ 	.word	0x000016d0
        /*0494*/ 	.word	0x00000000
        /*0498*/ 	.word	0x00000000
        /*049c*/ 	.short	0x010a
        /*049e*/ 	.byte	0xff
	.zero		1


	//   ....[69]....
        /*04a0*/ 	.word	0x00001e30
        /*04a4*/ 	.word	0x00000003
        /*04a8*/ 	.word	0x00000000
        /*04ac*/ 	.short	0x010a
        /*04ae*/ 	.byte	0xff
	.zero		1


	//   ....[70]....
        /*04b0*/ 	.word	0x00001f70
        /*04b4*/ 	.word	0x00000006
        /*04b8*/ 	.word	0x00000000
        /*04bc*/ 	.short	0x0101
        /*04be*/ 	.byte	0xff
	.zero		1


	//   ....[71]....
        /*04c0*/ 	.word	0x00002010
        /*04c4*/ 	.word	0x00000010
        /*04c8*/ 	.word	0x00000000
        /*04cc*/ 	.short	0x010a
        /*04ce*/ 	.byte	0xff
	.zero		1


	//   ....[72]....
        /*04d0*/ 	.word	0x00002110
        /*04d4*/ 	.word	0x00000016
        /*04d8*/ 	.word	0x00000000
        /*04dc*/ 	.short	0x0101
        /*04de*/ 	.byte	0xff
	.zero		1


	//   ....[73]....
        /*04e0*/ 	.word	0x00002180
        /*04e4*/ 	.word	0x0000001d
        /*04e8*/ 	.word	0x00000000
        /*04ec*/ 	.short	0x010a
        /*04ee*/ 	.byte	0xff
	.zero		1


	//   ....[74]....
        /*04f0*/ 	.word	0x00002250
        /*04f4*/ 	.word	0x00000002
        /*04f8*/ 	.word	0x00000000
        /*04fc*/ 	.short	0x0101
        /*04fe*/ 	.byte	0xff
	.zero		1


	//   ....[75]....
        /*0500*/ 	.word	0x00002290
        /*0504*/ 	.word	0x00000010
        /*0508*/ 	.word	0x00000010
        /*050c*/ 	.short	0x010a
        /*050e*/ 	.byte	0xff
	.zero		1


	//   ....[76]....
        /*0510*/ 	.word	0x00002340
        /*0514*/ 	.word	0x00000002
        /*0518*/ 	.word	0x00000000
        /*051c*/ 	.short	0x0101
        /*051e*/ 	.byte	0xff
	.zero		1


	//   ....[77]....
        /*0520*/ 	.word	0x00002580
        /*0524*/ 	.word	0x00000006
        /*0528*/ 	.word	0x00000000
        /*052c*/ 	.short	0x010a
        /*052e*/ 	.byte	0xff
	.zero		1


	//   ....[78]....
        /*0530*/ 	.word	0x00002680
        /*0534*/ 	.word	0x00000002
        /*0538*/ 	.word	0x00000000
        /*053c*/ 	.short	0x0101
        /*053e*/ 	.byte	0xff
	.zero		1


	//----- nvinfo : EIATTR_NUM_MBARRIERS
	.align		4
.L_675:
        /*0540*/ 	.byte	0x03, 0x38
        /*0542*/ 	.short	0x0040


	//----- nvinfo : EIATTR_EXIT_INSTR_OFFSETS
	.align		4
        /*0544*/ 	.byte	0x04, 0x1c
        /*0546*/ 	.short	(.L_677 - .L_676)


	//   ....[0]....
.L_676:
        /*0548*/ 	.word	0x000005a0


	//   ....[1]....
        /*054c*/ 	.word	0x000014c0


	//   ....[2]....
        /*0550*/ 	.word	0x00001900


	//   ....[3]....
        /*0554*/ 	.word	0x00001920


	//   ....[4]....
        /*0558*/ 	.word	0x00002730


	//----- nvinfo : EIATTR_CRS_STACK_SIZE
	.align		4
.L_677:
        /*055c*/ 	.byte	0x04, 0x1e
        /*055e*/ 	.short	(.L_679 - .L_678)
.L_678:
        /*0560*/ 	.word	0x00000000


	//----- nvinfo : EIATTR_CBANK_PARAM_SIZE
	.align		4
.L_679:
        /*0564*/ 	.byte	0x03, 0x19
        /*0566*/ 	.short	0x0018


	//----- nvinfo : EIATTR_PARAM_CBANK
	.align		4
        /*0568*/ 	.byte	0x04, 0x0a
        /*056a*/ 	.short	(.L_681 - .L_680)
	.align		4
.L_680:
        /*056c*/ 	.word	index@(.nv.constant0._Z13tma_bw_kernelILi32ELi2048EEvPKhPym)
        /*0570*/ 	.short	0x0380
        /*0572*/ 	.short	0x0018


	//----- nvinfo : EIATTR_SW_WAR
	.align		4
.L_681:
        /*0574*/ 	.byte	0x04, 0x36
        /*0576*/ 	.short	(.L_683 - .L_682)
.L_682:
        /*0578*/ 	.word	0x00000008
.L_683:


//--------------------- .nv.info._Z13tma_bw_kernelILi16ELi2048EEvPKhPym --------------------------
	.section	.nv.info._Z13tma_bw_kernelILi16ELi2048EEvPKhPym,"",@"SHT_CUDA_INFO"
	.sectionflags	@""
	.align	4


	//----- nvinfo : EIATTR_CUDA_API_VERSION
	.align		4
        /*0000*/ 	.byte	0x04, 0x37
        /*0002*/ 	.short	(.L_685 - .L_684)
.L_684:
        /*0004*/ 	.word	0x00000082


	//----- nvinfo : EIATTR_KPARAM_INFO
	.align		4
.L_685:
        /*0008*/ 	.byte	0x04, 0x17
        /*000a*/ 	.short	(.L_687 - .L_686)
.L_686:
        /*000c*/ 	.word	0x00000000
        /*0010*/ 	.short	0x0002
        /*0012*/ 	.short	0x0010
        /*0014*/ 	.byte	0x00, 0xf0, 0x21, 0x00


	//----- nvinfo : EIATTR_KPARAM_INFO
	.align		4
.L_687:
        /*0018*/ 	.byte	0x04, 0x17
        /*001a*/ 	.short	(.L_689 - .L_688)
.L_688:
        /*001c*/ 	.word	0x00000000
        /*0020*/ 	.short	0x0001
        /*0022*/ 	.short	0x0008
        /*0024*/ 	.byte	0x00, 0xf5, 0x21, 0x00


	//----- nvinfo : EIATTR_KPARAM_INFO
	.align		4
.L_689:
        /*0028*/ 	.byte	0x04, 0x17
        /*002a*/ 	.short	(.L_691 - .L_690)
.L_690:
        /*002c*/ 	.word	0x00000000
        /*0030*/ 	.short	0x0000
        /*0032*/ 	.short	0x0000
        /*0034*/ 	.byte	0x00, 0xf5, 0x21, 0x00


	//----- nvinfo : EIATTR_SPARSE_MMA_MASK
	.align		4
.L_691:
        /*0038*/ 	.byte	0x03, 0x50
        /*003a*/ 	.short	0x0000


	//----- nvinfo : EIATTR_MAXREG_COUNT
	.align		4
        /*003c*/ 	.byte	0x03, 0x1b
        /*003e*/ 	.short	0x00ff


	//----- nvinfo : EIATTR_NUM_BARRIERS
	.align		4
        /*0040*/ 	.byte	0x02, 0x4c
        /*0042*/ 	.byte	0x01
	.zero		1


	//----- nvinfo : EIATTR_MERCURY_ISA_VERSION
	.align		4
        /*0044*/ 	.byte	0x03, 0x5f
        /*0046*/ 	.short	0x0101


	//----- nvinfo : EIATTR_VRC_CTA_INIT_COUNT
	.align		4
        /*0048*/ 	.byte	0x02, 0x4a
	.zero		1
	.zero		1


	//----- nvinfo : EIATTR_MBARRIER_INSTR_OFFSETS
	.align		4
        /*004c*/ 	.byte	0x04, 0x39
        /*004e*/ 	.short	(.L_693 - .L_692)


	//   ....[0]....
.L_692:
        /*0050*/ 	.word	0x00000100
        /*0054*/ 	.word	0x000000ff
        /*0058*/ 	.word	0x00000000
        /*005c*/ 	.short	0x0100
        /*005e*/ 	.byte	0x06
	.zero		1


	//   ....[1]....
        /*0060*/ 	.word	0x00000110
        /*0064*/ 	.word	0x000000ff
        /*0068*/ 	.word	0x00000000
        /*006c*/ 	.short	0x0100
        /*006e*/ 	.byte	0x07
	.zero		1


	//   ....[2]....
        /*0070*/ 	.word	0x00000120
        /*0074*/ 	.word	0x000000ff
        /*0078*/ 	.word	0x00000008
        /*007c*/ 	.short	0x0100
        /*007e*/ 	.byte	0x06
	.zero		1


	//   ....[3]....
        /*0080*/ 	.word	0x00000130
        /*0084*/ 	.word	0x000000ff
        /*0088*/ 	.word	0x00000008
        /*008c*/ 	.short	0x0100
        /*008e*/ 	.byte	0x07
	.zero		1


	//   ....[4]....
        /*0090*/ 	.word	0x00000140
        /*0094*/ 	.word	0x000000ff
        /*0098*/ 	.word	0x00000010
        /*009c*/ 	.short	0x0100
        /*009e*/ 	.byte	0x06
	.zero		1


	//   ....[5]....
        /*00a0*/ 	.word	0x00000150
        /*00a4*/ 	.word	0x000000ff
        /*00a8*/ 	.word	0x00000010
        /*00ac*/ 	.short	0x0100
        /*00ae*/ 	.byte	0x07
	.zero		1


	//   ....[6]....
        /*00b0*/ 	.word	0x00000160
        /*00b4*/ 	.word	0x000000ff
        /*00b8*/ 	.word	0x00000018
        /*00bc*/ 	.short	0x0100
        /*00be*/ 	.byte	0x06
	.zero		1


	//   ....[7]....
        /*00c0*/ 	.word	0x00000170
        /*00c4*/ 	.word	0x000000ff
        /*00c8*/ 	.word	0x00000018
        /*00cc*/ 	.short	0x0100
        /*00ce*/ 	.byte	0x07
	.zero		1


	//   ....[8]....
        /*00d0*/ 	.word	0x00000180
        /*00d4*/ 	.word	0x000000ff
        /*00d8*/ 	.word	0x00000020
        /*00dc*/ 	.short	0x0100
        /*00de*/ 	.byte	0x06
	.zero		1


	//   ....[9]....
        /*00e0*/ 	.word	0x00000190
        /*00e4*/ 	.word	0x000000ff
        /*00e8*/ 	.word	0x00000020
        /*00ec*/ 	.short	0x0100
        /*00ee*/ 	.byte	0x07
	.zero		1


	//   ....[10]....
        /*00f0*/ 	.word	0x000001a0
        /*00f4*/ 	.word	0x000000ff
        /*00f8*/ 	.word	0x00000028
        /*00fc*/ 	.short	0x0100
        /*00fe*/ 	.byte	0x06
	.zero		1


	//   ....[11]....
        /*0100*/ 	.word	0x000001b0
        /*0104*/ 	.word	0x000000ff
        /*0108*/ 	.word	0x00000028
        /*010c*/ 	.short	0x0100
        /*010e*/ 	.byte	0x07
	.zero		1


	//   ....[12]....
        /*0110*/ 	.word	0x000001c0
        /*0114*/ 	.word	0x000000ff
        /*0118*/ 	.word	0x00000030
        /*011c*/ 	.short	0x0100
        /*011e*/ 	.byte	0x06
	.zero		1


	//   ....[13]....
        /*0120*/ 	.word	0x000001d0
        /*0124*/ 	.word	0x000000ff
        /*0128*/ 	.word	0x00000030
        /*012c*/ 	.short	0x0100
        /*012e*/ 	.byte	0x07
	.zero		1


	//   ....[14]....
        /*0130*/ 	.word	0x000001e0
        /*0134*/ 	.word	0x000000ff
        /*0138*/ 	.word	0x00000038
        /*013c*/ 	.short	0x0100
        /*013e*/ 	.byte	0x06
	.zero		1


	//   ....[15]....
        /*0140*/ 	.word	0x000001f0
        /*0144*/ 	.word	0x000000ff
        /*0148*/ 	.word	0x00000038
        /*014c*/ 	.short	0x0100
        /*014e*/ 	.byte	0x07
	.zero		1


	//   ....[16]....
        /*0150*/ 	.word	0x00000200
        /*0154*/ 	.word	0x000000ff
        /*0158*/ 	.word	0x00000040
        /*015c*/ 	.short	0x0100
        /*015e*/ 	.byte	0x06
	.zero		1


	//   ....[17]....
        /*0160*/ 	.word	0x00000210
        /*0164*/ 	.word	0x000000ff
        /*0168*/ 	.word	0x00000040
        /*016c*/ 	.short	0x0100
        /*016e*/ 	.byte	0x07
	.zero		1


	//   ....[18]....
        /*0170*/ 	.word	0x00000220
        /*0174*/ 	.word	0x000000ff
        /*0178*/ 	.word	0x00000048
        /*017c*/ 	.short	0x0100
        /*017e*/ 	.byte	0x06
	.zero		1


	//   ....[19]....
        /*0180*/ 	.word	0x00000230
        /*0184*/ 	.word	0x000000ff
        /*0188*/ 	.word	0x00000048
        /*018c*/ 	.short	0x0100
        /*018e*/ 	.byte	0x07
	.zero		1


	//   ....[20]....
        /*0190*/ 	.word	0x00000240
        /*0194*/ 	.word	0x000000ff
        /*0198*/ 	.word	0x00000050
        /*019c*/ 	.short	0x0100
        /*019e*/ 	.byte	0x06
	.zero		1


	//   ....[21]....
        /*01a0*/ 	.word	0x00000250
        /*01a4*/ 	.word	0x000000ff
        /*01a8*/ 	.word	0x00000050
        /*01ac*/ 	.short	0x0100
        /*01ae*/ 	.byte	0x07
	.zero		1


	//   ....[22]....
        /*01b0*/ 	.word	0x00000260
        /*01b4*/ 	.word	0x000000ff
        /*01b8*/ 	.word	0x00000058
        /*01bc*/ 	.short	0x0100
        /*01be*/ 	.byte	0x06
	.zero		1


	//   ....[23]....
        /*01c0*/ 	.word	0x00000270
        /*01c4*/ 	.word	0x000000ff
        /*01c8*/ 	.word	0x00000058
        /*01cc*/ 	.short	0x0100
        /*01ce*/ 	.byte	0x07
	.zero		1


	//   ....[24]....
        /*01d0*/ 	.word	0x00000280
        /*01d4*/ 	.word	0x000000ff
        /*01d8*/ 	.word	0x00000060
        /*01dc*/ 	.short	0x0100
        /*01de*/ 	.byte	0x06
	.zero		1


	//   ....[25]....
        /*01e0*/ 	.word	0x00000290
        /*01e4*/ 	.word	0x000000ff
        /*01e8*/ 	.word	0x00000060
        /*01ec*/ 	.short	0x0100
        /*01ee*/ 	.byte	0x07
	.zero		1


	//   ....[26]....
        /*01f0*/ 	.word	0x000002a0
        /*01f4*/ 	.word	0x000000ff
        /*01f8*/ 	.word	0x00000068
        /*01fc*/ 	.short	0x0100
        /*01fe*/ 	.byte	0x06
	.zero		1


	//   ....[27]....
        /*0200*/ 	.word	0x000002b0
        /*0204*/ 	.word	0x000000ff
        /*0208*/ 	.word	0x00000068
        /*020c*/ 	.short	0x0100
        /*020e*/ 	.byte	0x07
	.zero		1


	//   ....[28]....
        /*0210*/ 	.word	0x000002c0
        /*0214*/ 	.word	0x000000ff
        /*0218*/ 	.word	0x00000070
        /*021c*/ 	.short	0x0100
        /*021e*/ 	.byte	0x06
	.zero		1


	//   ....[29]....
        /*0220*/ 	.word	0x000002d0
        /*0224*/ 	.word	0x000000ff
        /*0228*/ 	.word	0x00000070
        /*022c*/ 	.short	0x0100
        /*022e*/ 	.byte	0x07
	.zero		1


	//   ....[30]....
        /*0230*/ 	.word	0x000002e0
        /*0234*/ 	.word	0x000000ff
        /*0238*/ 	.word	0x00000078
        /*023c*/ 	.short	0x0100
        /*023e*/ 	.byte	0x06
	.zero		1


	//   ....[31]....
        /*0240*/ 	.word	0x000002f0
        /*0244*/ 	.word	0x000000ff
        /*0248*/ 	.word	0x00000078
        /*024c*/ 	.short	0x0100
        /*024e*/ 	.byte	0x07
	.zero		1


	//   ....[32]....
        /*0250*/ 	.word	0x00000960
        /*0254*/ 	.word	0x00000011
        /*0258*/ 	.word	0x00000000
        /*025c*/ 	.short	0x010a
        /*025e*/ 	.byte	0xff
	.zero		1


	//   ....[33]....
        /*0260*/ 	.word	0x00000bf0
        /*0264*/ 	.word	0x00000023
        /*0268*/ 	.word	0x00000000
        /*026c*/ 	.short	0x010a
        /*026e*/ 	.byte	0xff
	.zero		1


	//   ....[34]....
        /*0270*/ 	.word	0x00000e70
        /*0274*/ 	.word	0x00000029
        /*0278*/ 	.word	0x00000000
        /*027c*/ 	.short	0x010a
        /*027e*/ 	.byte	0xff
	.zero		1


	//   ....[35]....
        /*0280*/ 	.word	0x00001090
        /*0284*/ 	.word	0x00000023
        /*0288*/ 	.word	0x00000010
        /*028c*/ 	.short	0x010a
        /*028e*/ 	.byte	0xff
	.zero		1


	//   ....[36]....
        /*0290*/ 	.word	0x000014d0
        /*0294*/ 	.word	0x00000000
        /*0298*/ 	.word	0x00000000
        /*029c*/ 	.short	0x010a
        /*029e*/ 	.byte	0xff
	.zero		1


	//   ....[37]....
        /*02a0*/ 	.word	0x00001c30
        /*02a4*/ 	.word	0x00000003
        /*02a8*/ 	.word	0x00000000
        /*02ac*/ 	.short	0x010a
        /*02ae*/ 	.byte	0xff
	.zero		1


	//   ....[38]....
        /*02b0*/ 	.word	0x00001d70
        /*02b4*/ 	.word	0x00000006
        /*02b8*/ 	.word	0x00000000
        /*02bc*/ 	.short	0x0101
        /*02be*/ 	.byte	0xff
	.zero		1


	//   ....[39]....
        /*02c0*/ 	.word	0x00001e10
        /*02c4*/ 	.word	0x00000010
        /*02c8*/ 	.word	0x00000000
        /*02cc*/ 	.short	0x010a
        /*02ce*/ 	.byte	0xff
	.zero		1


	//   ....[40]....
        /*02d0*/ 	.word	0x00001f10
        /*02d4*/ 	.word	0x00000016
        /*02d8*/ 	.word	0x00000000
        /*02dc*/ 	.short	0x0101
        /*02de*/ 	.byte	0xff
	.zero		1


	//   ....[41]....
        /*02e0*/ 	.word	0x00001f80
        /*02e4*/ 	.word	0x0000001d
        /*02e8*/ 	.word	0x00000000
        /*02ec*/ 	.short	0x010a
        /*02ee*/ 	.byte	0xff
	.zero		1


	//   ....[42]....
        /*02f0*/ 	.word	0x00002050
        /*02f4*/ 	.word	0x00000002
        /*02f8*/ 	.word	0x00000000
        /*02fc*/ 	.short	0x0101
        /*02fe*/ 	.byte	0xff
	.zero		1


	//   ....[43]....
        /*0300*/ 	.word	0x00002090
        /*0304*/ 	.word	0x00000010
        /*0308*/ 	.word	0x00000010
        /*030c*/ 	.short	0x010a
        /*030e*/ 	.byte	0xff
	.zero		1


	//   ....[44]....
        /*0310*/ 	.word	0x00002140
        /*0314*/ 	.word	0x00000002
        /*0318*/ 	.word	0x00000000
        /*031c*/ 	.short	0x0101
        /*031e*/ 	.byte	0xff
	.zero		1


	//   ....[45]....
        /*0320*/ 	.word	0x00002380
        /*0324*/ 	.word	0x00000006
        /*0328*/ 	.word	0x00000000
        /*032c*/ 	.short	0x010a
        /*032e*/ 	.byte	0xff
	.zero		1


	//   ....[46]....
        /*0330*/ 	.word	0x00002480
        /*0334*/ 	.word	0x00000002
        /*0338*/ 	.word	0x00000000
        /*033c*/ 	.short	0x0101
        /*033e*/ 	.byte	0xff
	.zero		1


	//----- nvinfo : EIATTR_NUM_MBARRIERS
	.align		4
.L_693:
        /*0340*/ 	.byte	0x03, 0x38
        /*0342*/ 	.short	0x0020


	//----- nvinfo : EIATTR_EXIT_INSTR_OFFSETS
	.align		4
        /*0344*/ 	.byte	0x04, 0x1c
        /*0346*/ 	.short	(.L_695 - .L_694)


	//   ....[0]....
.L_694:
        /*0348*/ 	.word	0x000003a0


	//   ....[1]....
        /*034c*/ 	.word	0x000012c0


	//   ....[2]....
        /*0350*/ 	.word	0x00001700


	//   ....[3]....
        /*0354*/ 	.word	0x00001720


	//   ....[4]....
        /*0358*/ 	.word	0x00002530


	//----- nvinfo : EIATTR_CRS_STACK_SIZE
	.align		4
.L_695:
        /*035c*/ 	.byte	0x04, 0x1e
        /*035e*/ 	.short	(.L_697 - .L_696)
.L_696:
        /*0360*/ 	.word	0x00000000


	//----- nvinfo : EIATTR_CBANK_PARAM_SIZE
	.align		4
.L_697:
        /*0364*/ 	.byte	0x03, 0x19
        /*0366*/ 	.short	0x0018


	//----- nvinfo : EIATTR_PARAM_CBANK
	.align		4
        /*0368*/ 	.byte	0x04, 0x0a
        /*036a*/ 	.short	(.L_699 - .L_698)
	.align		4
.L_698:
        /*036c*/ 	.word	index@(.nv.constant0._Z13tma_bw_kernelILi16ELi2048EEvPKhPym)
        /*0370*/ 	.short	0x0380
        /*0372*/ 	.short	0x0018


	//----- nvinfo : EIATTR_SW_WAR
	.align		4
.L_699:
        /*0374*/ 	.byte	0x04, 0x36
        /*0376*/ 	.short	(.L_701 - .L_700)
.L_700:
        /*0378*/ 	.word	0x00000008
.L_701:


//--------------------- .nv.info._Z13tma_bw_kernelILi8ELi2048EEvPKhPym --------------------------
	.section	.nv.info._Z13tma_bw_kernelILi8ELi2048EEvPKhPym,"",@"SHT_CUDA_INFO"
	.sectionflags	@""
	.align	4


	//----- nvinfo : EIATTR_CUDA_API_VERSION
	.align		4
        /*0000*/ 	.byte	0x04, 0x37
        /*0002*/ 	.short	(.L_703 - .L_702)
.L_702:
        /*0004*/ 	.word	0x00000082


	//----- nvinfo : EIATTR_KPARAM_INFO
	.align		4
.L_703:
        /*0008*/ 	.byte	0x04, 0x17
        /*000a*/ 	.short	(.L_705 - .L_704)
.L_704:
        /*000c*/ 	.word	0x00000000
        /*0010*/ 	.short	0x0002
        /*0012*/ 	.short	0x0010
        /*0014*/ 	.byte	0x00, 0xf0, 0x21, 0x00


	//----- nvinfo : EIATTR_KPARAM_INFO
	.align		4
.L_705:
        /*0018*/ 	.byte	0x04, 0x17
        /*001a*/ 	.short	(.L_707 - .L_706)
.L_706:
        /*001c*/ 	.word	0x00000000
        /*0020*/ 	.short	0x0001
        /*0022*/ 	.short	0x0008
        /*0024*/ 	.byte	0x00, 0xf5, 0x21, 0x00


	//----- nvinfo : EIATTR_KPARAM_INFO
	.align		4
.L_707:
        /*0028*/ 	.byte	0x04, 0x17
        /*002a*/ 	.short	(.L_709 - .L_708)
.L_708:
        /*002c*/ 	.word	0x00000000
        /*0030*/ 	.short	0x0000
        /*0032*/ 	.short	0x0000
        /*0034*/ 	.byte	0x00, 0xf5, 0x21, 0x00


	//----- nvinfo : EIATTR_SPARSE_MMA_MASK
	.align		4
.L_709:
        /*0038*/ 	.byte	0x03, 0x50
        /*003a*/ 	.short	0x0000


	//----- nvinfo : EIATTR_MAXREG_COUNT
	.align		4
        /*003c*/ 	.byte	0x03, 0x1b
        /*003e*/ 	.short	0x00ff


	//----- nvinfo : EIATTR_NUM_BARRIERS
	.align		4
        /*0040*/ 	.byte	0x02, 0x4c
        /*0042*/ 	.byte	0x01
	.zero		1


	//----- nvinfo : EIATTR_MERCURY_ISA_VERSION
	.align		4
        /*0044*/ 	.byte	0x03, 0x5f
        /*0046*/ 	.short	0x0101


	//----- nvinfo : EIATTR_VRC_CTA_INIT_COUNT
	.align		4
        /*0048*/ 	.byte	0x02, 0x4a
	.zero		1
	.zero		1


	//----- nvinfo : EIATTR_MBARRIER_INSTR_OFFSETS
	.align		4
        /*004c*/ 	.byte	0x04, 0x39
        /*004e*/ 	.short	(.L_711 - .L_710)


	//   ....[0]....
.L_710:
        /*0050*/ 	.word	0x00000100
        /*0054*/ 	.word	0x000000ff
        /*0058*/ 	.word	0x00000000
        /*005c*/ 	.short	0x0100
        /*005e*/ 	.byte	0x06
	.zero		1


	//   ....[1]....
        /*0060*/ 	.word	0x00000110
        /*0064*/ 	.word	0x000000ff
        /*0068*/ 	.word	0x00000000
        /*006c*/ 	.short	0x0100
        /*006e*/ 	.byte	0x07
	.zero		1


	//   ....[2]....
        /*0070*/ 	.word	0x00000120
        /*0074*/ 	.word	0x000000ff
        /*0078*/ 	.word	0x00000008
        /*007c*/ 	.short	0x0100
        /*007e*/ 	.byte	0x06
	.zero		1


	//   ....[3]....
        /*0080*/ 	.word	0x00000130
        /*0084*/ 	.word	0x000000ff
        /*0088*/ 	.word	0x00000008
        /*008c*/ 	.short	0x0100
        /*008e*/ 	.byte	0x07
	.zero		1


	//   ....[4]....
        /*0090*/ 	.word	0x00000140
        /*0094*/ 	.word	0x000000ff
        /*0098*/ 	.word	0x00000010
        /*009c*/ 	.short	0x0100
        /*009e*/ 	.byte	0x06
	.zero		1


	//   ....[5]....
        /*00a0*/ 	.word	0x00000150
        /*00a4*/ 	.word	0x000000ff
        /*00a8*/ 	.word	0x00000010
        /*00ac*/ 	.short	0x0100
        /*00ae*/ 	.byte	0x07
	.zero		1


	//   ....[6]....
        /*00b0*/ 	.word	0x00000160
        /*00b4*/ 	.word	0x000000ff
        /*00b8*/ 	.word	0x00000018
        /*00bc*/ 	.short	0x0100
        /*00be*/ 	.byte	0x06
	.zero		1


	//   ....[7]....
        /*00c0*/ 	.word	0x00000170
        /*00c4*/ 	.word	0x000000ff
        /*00c8*/ 	.word	0x00000018
        /*00cc*/ 	.short	0x0100
        /*00ce*/ 	.byte	0x07
	.zero		1


	//   ....[8]....
        /*00d0*/ 	.word	0x00000180
        /*00d4*/ 	.word	0x000000ff
        /*00d8*/ 	.word	0x00000020
        /*00dc*/ 	.short	0x0100
        /*00de*/ 	.byte	0x06
	.zero		1


	//   ....[9]....
        /*00e0*/ 	.word	0x00000190
        /*00e4*/ 	.word	0x000000ff
        /*00e8*/ 	.word	0x00000020
        /*00ec*/ 	.short	0x0100
        /*00ee*/ 	.byte	0x07
	.zero		1


	//   ....[10]....
        /*00f0*/ 	.word	0x000001a0
        /*00f4*/ 	.word	0x000000ff
        /*00f8*/ 	.word	0x00000028
        /*00fc*/ 	.short	0x0100
        /*00fe*/ 	.byte	0x06
	.zero		1


	//   ....[11]....
        /*0100*/ 	.word	0x000001b0
        /*0104*/ 	.word	0x000000ff
        /*0108*/ 	.word	0x00000028
        /*010c*/ 	.short	0x0100
        /*010e*/ 	.byte	0x07
	.zero		1


	//   ....[12]....
        /*0110*/ 	.word	0x000001c0
        /*0114*/ 	.word	0x000000ff
        /*0118*/ 	.word	0x00000030
        /*011c*/ 	.short	0x0100
        /*011e*/ 	.byte	0x06
	.zero		1


	//   ....[13]....
        /*0120*/ 	.word	0x000001d0
        /*0124*/ 	.word	0x000000ff
        /*0128*/ 	.word	0x00000030
        /*012c*/ 	.short	0x0100
        /*012e*/ 	.byte	0x07
	.zero		1


	//   ....[14]....
        /*0130*/ 	.word	0x000001e0
        /*0134*/ 	.word	0x000000ff
        /*0138*/ 	.word	0x00000038
        /*013c*/ 	.short	0x0100
        /*013e*/ 	.byte	0x06
	.zero		1


	//   ....[15]....
        /*0140*/ 	.word	0x000001f0
        /*0144*/ 	.word	0x000000ff
        /*0148*/ 	.word	0x00000038
        /*014c*/ 	.short	0x0100
        /*014e*/ 	.byte	0x07
	.zero		1


	//   ....[16]....
        /*0150*/ 	.word	0x00000860
        /*0154*/ 	.word	0x00000011
        /*0158*/ 	.word	0x00000000
        /*015c*/ 	.short	0x010a
        /*015e*/ 	.byte	0xff
	.zero		1


	//   ....[17]....
        /*0160*/ 	.word	0x00000af0
        /*0164*/ 	.word	0x00000023
        /*0168*/ 	.word	0x00000000
        /*016c*/ 	.short	0x010a
        /*016e*/ 	.byte	0xff
	.zero		1


	//   ....[18]....
        /*0170*/ 	.word	0x00000d70
        /*0174*/ 	.word	0x00000029
        /*0178*/ 	.word	0x00000000
        /*017c*/ 	.short	0x010a
        /*017e*/ 	.byte	0xff
	.zero		1


	//   ....[19]....
        /*0180*/ 	.word	0x00000f90
        /*0184*/ 	.word	0x00000023
        /*0188*/ 	.word	0x00000010
        /*018c*/ 	.short	0x010a
        /*018e*/ 	.byte	0xff
	.zero		1


	//   ....[20]....
        /*0190*/ 	.word	0x000013d0
        /*0194*/ 	.word	0x00000000
        /*0198*/ 	.word	0x00000000
        /*019c*/ 	.short	0x010a
        /*019e*/ 	.byte	0xff
	.zero		1


	//   ....[21]....
        /*01a0*/ 	.word	0x00001b30
        /*01a4*/ 	.word	0x00000003
        /*01a8*/ 	.word	0x00000000
        /*01ac*/ 	.short	0x010a
        /*01ae*/ 	.byte	0xff
	.zero		1


	//   ....[22]....
        /*01b0*/ 	.word	0x00001c70
        /*01b4*/ 	.word	0x00000006
        /*01b8*/ 	.word	0x00000000
        /*01bc*/ 	.short	0x0101
        /*01be*/ 	.byte	0xff
	.zero		1


	//   ....[23]....
        /*01c0*/ 	.word	0x00001d10
        /*01c4*/ 	.word	0x00000010
        /*01c8*/ 	.word	0x00000000
        /*01cc*/ 	.short	0x010a
        /*01ce*/ 	.byte	0xff
	.zero		1


	//   ....[24]....
        /*01d0*/ 	.word	0x00001e10
        /*01d4*/ 	.word	0x00000016
        /*01d8*/ 	.word	0x00000000
        /*01dc*/ 	.short	0x0101
        /*01de*/ 	.byte	0xff
	.zero		1


	//   ....[25]....
        /*01e0*/ 	.word	0x00001e80
        /*01e4*/ 	.word	0x0000001d
        /*01e8*/ 	.word	0x00000000
        /*01ec*/ 	.short	0x010a
        /*01ee*/ 	.byte	0xff
	.zero		1


	//   ....[26]....
        /*01f0*/ 	.word	0x00001f50
        /*01f4*/ 	.word	0x00000002
        /*01f8*/ 	.word	0x00000000
        /*01fc*/ 	.short	0x0101
        /*01fe*/ 	.byte	0xff
	.zero		1


	//   ....[27]....
        /*0200*/ 	.word	0x00001f90
        /*0204*/ 	.word	0x00000010
        /*0208*/ 	.word	0x00000010
        /*020c*/ 	.short	0x010a
        /*020e*/ 	.byte	0xff
	.zero		1


	//   ....[28]....
        /*0210*/ 	.word	0x00002040
        /*0214*/ 	.word	0x00000002
        /*0218*/ 	.word	0x00000000
        /*021c*/ 	.short	0x0101
        /*021e*/ 	.byte	0xff
	.zero		1


	//   ....[29]....
        /*0220*/ 	.word	0x00002280
        /*0224*/ 	.word	0x00000006
        /*0228*/ 	.word	0x00000000
        /*022c*/ 	.short	0x010a
        /*022e*/ 	.byte	0xff
	.zero		1


	//   ....[30]....
        /*0230*/ 	.word	0x00002380
        /*0234*/ 	.word	0x00000002
        /*0238*/ 	.word	0x00000000
        /*023c*/ 	.short	0x0101
        /*023e*/ 	.byte	0xff
	.zero		1


	//----- nvinfo : EIATTR_NUM_MBARRIERS
	.align		4
.L_711:
        /*0240*/ 	.byte	0x03, 0x38
        /*0242*/ 	.short	0x0010


	//----- nvinfo : EIATTR_EXIT_INSTR_OFFSETS
	.align		4
        /*0244*/ 	.byte	0x04, 0x1c
        /*0246*/ 	.short	(.L_713 - .L_712)


	//   ....[0]....
.L_712:
        /*0248*/ 	.word	0x000002a0


	//   ....[1]....
        /*024c*/ 	.word	0x000011c0


	//   ....[2]....
        /*0250*/ 	.word	0x00001600


	//   ....[3]....
        /*0254*/ 	.word	0x00001620


	//   ....[4]....
        /*0258*/ 	.word	0x00002430


	//----- nvinfo : EIATTR_CRS_STACK_SIZE
	.align		4
.L_713:
        /*025c*/ 	.byte	0x04, 0x1e
        /*025e*/ 	.short	(.L_715 - .L_714)
.L_714:
        /*0260*/ 	.word	0x00000000


	//----- nvinfo : EIATTR_CBANK_PARAM_SIZE
	.align		4
.L_715:
        /*0264*/ 	.byte	0x03, 0x19
        /*0266*/ 	.short	0x0018


	//----- nvinfo : EIATTR_PARAM_CBANK
	.align		4
        /*0268*/ 	.byte	0x04, 0x0a
        /*026a*/ 	.short	(.L_717 - .L_716)
	.align		4
.L_716:
        /*026c*/ 	.word	index@(.nv.constant0._Z13tma_bw_kernelILi8ELi2048EEvPKhPym)
        /*0270*/ 	.short	0x0380
        /*0272*/ 	.short	0x0018


	//----- nvinfo : EIATTR_SW_WAR
	.align		4
.L_717:
        /*0274*/ 	.byte	0x04, 0x36
        /*0276*/ 	.short	(.L_719 - .L_718)
.L_718:
        /*0278*/ 	.word	0x00000008
.L_719:


//--------------------- .nv.info._Z13tma_bw_kernelILi4ELi2048EEvPKhPym --------------------------
	.section	.nv.info._Z13tma_bw_kernelILi4ELi2048EEvPKhPym,"",@"SHT_CUDA_INFO"
	.sectionflags	@""
	.align	4


	//----- nvinfo : EIATTR_CUDA_API_VERSION
	.align		4
        /*0000*/ 	.byte	0x04, 0x37
        /*0002*/ 	.short	(.L_721 - .L_720)
.L_720:
        /*0004*/ 	.word	0x00000082


	//----- nvinfo : EIATTR_KPARAM_INFO
	.align		4
.L_721:
        /*0008*/ 	.byte	0x04, 0x17
        /*000a*/ 	.short	(.L_723 - .L_722)
.L_722:
        /*000c*/ 	.word	0x00000000
        /*0010*/ 	.short	0x0002
        /*0012*/ 	.short	0x0010
        /*0014*/ 	.byte	0x00, 0xf0, 0x21, 0x00


	//----- nvinfo : EIATTR_KPARAM_INFO
	.align		4
.L_723:
        /*0018*/ 	.byte	0x04, 0x17
        /*001a*/ 	.short	(.L_725 - .L_724)
.L_724:
        /*001c*/ 	.word	0x00000000
        /*0020*/ 	.short	0x0001
        /*0022*/ 	.short	0x0008
        /*0024*/ 	.byte	0x00, 0xf5, 0x21, 0x00


	//----- nvinfo : EIATTR_KPARAM_INFO
	.align		4
.L_725:
        /*0028*/ 	.byte	0x04, 0x17
        /*002a*/ 	.short	(.L_727 - .L_726)
.L_726:
        /*002c*/ 	.word	0x00000000
        /*0030*/ 	.short	0x0000
        /*0032*/ 	.short	0x0000
        /*0034*/ 	.byte	0x00, 0xf5, 0x21, 0x00


	//----- nvinfo : EIATTR_SPARSE_MMA_MASK
	.align		4
.L_727:
        /*0038*/ 	.byte	0x03, 0x50
        /*003a*/ 	.short	0x0000


	//----- nvinfo : EIATTR_MAXREG_COUNT
	.align		4
        /*003c*/ 	.byte	0x03, 0x1b
        /*003e*/ 	.short	0x00ff


	//----- nvinfo : EIATTR_NUM_BARRIERS
	.align		4
        /*0040*/ 	.byte	0x02, 0x4c
        /*0042*/ 	.byte	0x01
	.zero		1


	//----- nvinfo : EIATTR_MERCURY_ISA_VERSION
	.align		4
        /*0044*/ 	.byte	0x03, 0x5f
        /*0046*/ 	.short	0x0101


	//----- nvinfo : EIATTR_VRC_CTA_INIT_COUNT
	.align		4
        /*0048*/ 	.byte	0x02, 0x4a
	.zero		1
	.zero		1


	//----- nvinfo : EIATTR_MBARRIER_INSTR_OFFSETS
	.align		4
        /*004c*/ 	.byte	0x04, 0x39
        /*004e*/ 	.short	(.L_729 - .L_728)


	//   ....[0]....
.L_728:
        /*0050*/ 	.word	0x00000100
        /*0054*/ 	.word	0x000000ff
        /*0058*/ 	.word	0x00000000
        /*005c*/ 	.short	0x0100
        /*005e*/ 	.byte	0x06
	.zero		1


	//   ....[1]....
        /*0060*/ 	.word	0x00000110
        /*0064*/ 	.word	0x000000ff
        /*0068*/ 	.word	0x00000000
        /*006c*/ 	.short	0x0100
        /*006e*/ 	.byte	0x07
	.zero		1


	//   ....[2]....
        /*0070*/ 	.word	0x00000120
        /*0074*/ 	.word	0x000000ff
        /*0078*/ 	.word	0x00000008
        /*007c*/ 	.short	0x0100
        /*007e*/ 	.byte	0x06
	.zero		1


	//   ....[3]....
        /*0080*/ 	.word	0x00000130
        /*0084*/ 	.word	0x000000ff
        /*0088*/ 	.word	0x00000008
        /*008c*/ 	.short	0x0100
        /*008e*/ 	.byte	0x07
	.zero		1


	//   ....[4]....
        /*0090*/ 	.word	0x00000140
        /*0094*/ 	.word	0x000000ff
        /*0098*/ 	.word	0x00000010
        /*009c*/ 	.short	0x0100
        /*009e*/ 	.byte	0x06
	.zero		1


	//   ....[5]....
        /*00a0*/ 	.word	0x00000150
        /*00a4*/ 	.word	0x000000ff
        /*00a8*/ 	.word	0x00000010
        /*00ac*/ 	.short	0x0100
        /*00ae*/ 	.byte	0x07
	.zero		1


	//   ....[6]....
        /*00b0*/ 	.word	0x00000160
        /*00b4*/ 	.word	0x000000ff
        /*00b8*/ 	.word	0x00000018
        /*00bc*/ 	.short	0x0100
        /*00be*/ 	.byte	0x06
	.zero		1


	//   ....[7]....
        /*00c0*/ 	.word	0x00000170
        /*00c4*/ 	.word	0x000000ff
        /*00c8*/ 	.word	0x00000018
        /*00cc*/ 	.short	0x0100
        /*00ce*/ 	.byte	0x07
	.zero		1


	//   ....[8]....
        /*00d0*/ 	.word	0x00000740
        /*00d4*/ 	.word	0x00000004
        /*00d8*/ 	.word	0x00000000
        /*00dc*/ 	.short	0x010a
        /*00de*/ 	.byte	0xff
	.zero		1


	//   ....[9]....
        /*00e0*/ 	.word	0x00000950
        /*00e4*/ 	.word	0x00000004
        /*00e8*/ 	.word	0x00000008
        /*00ec*/ 	.short	0x010a
        /*00ee*/ 	.byte	0xff
	.zero		1


	//   ....[10]....
        /*00f0*/ 	.word	0x00000b70
        /*00f4*/ 	.word	0x00000004
        /*00f8*/ 	.word	0x00000010
        /*00fc*/ 	.short	0x010a
        /*00fe*/ 	.byte	0xff
	.zero		1


	//   ....[11]....
        /*0100*/ 	.word	0x00000d70
        /*0104*/ 	.word	0x00000004
        /*0108*/ 	.word	0x00000018
        /*010c*/ 	.short	0x010a
        /*010e*/ 	.byte	0xff
	.zero		1


	//   ....[12]....
        /*0110*/ 	.word	0x00001190
        /*0114*/ 	.word	0x00000004
        /*0118*/ 	.word	0x00000000
        /*011c*/ 	.short	0x010a
        /*011e*/ 	.byte	0xff
	.zero		1


	//   ....[13]....
        /*0120*/ 	.word	0x00001860
        /*0124*/ 	.word	0x0000000f
        /*0128*/ 	.word	0x00000000
        /*012c*/ 	.short	0x010a
        /*012e*/ 	.byte	0xff
	.zero		1


	//   ....[14]....
        /*0130*/ 	.word	0x00001930
        /*0134*/ 	.word	0x0000000c
        /*0138*/ 	.word	0x00000000
        /*013c*/ 	.short	0x0101
        /*013e*/ 	.byte	0xff
	.zero		1


	//   ....[15]....
        /*0140*/ 	.word	0x00001980
        /*0144*/ 	.word	0x0000000d
        /*0148*/ 	.word	0x00000008
        /*014c*/ 	.short	0x010a
        /*014e*/ 	.byte	0xff
	.zero		1


	//   ....[16]....
        /*0150*/ 	.word	0x00001a30
        /*0154*/ 	.word	0x0000000c
        /*0158*/ 	.word	0x00000000
        /*015c*/ 	.short	0x0101
        /*015e*/ 	.byte	0xff
	.zero		1


	//   ....[17]....
        /*0160*/ 	.word	0x00001aa0
        /*0164*/ 	.word	0x00000011
        /*0168*/ 	.word	0x00000010
        /*016c*/ 	.short	0x010a
        /*016e*/ 	.byte	0xff
	.zero		1


	//   ....[18]....
        /*0170*/ 	.word	0x00001b50
        /*0174*/ 	.word	0x0000000c
        /*0178*/ 	.word	0x00000000
        /*017c*/ 	.short	0x0101
        /*017e*/ 	.byte	0xff
	.zero		1


	//   ....[19]....
        /*0180*/ 	.word	0x00001ba0
        /*0184*/ 	.word	0x0000000f
        /*0188*/ 	.word	0x00000018
        /*018c*/ 	.short	0x010a
        /*018e*/ 	.byte	0xff
	.zero		1


	//   ....[20]....
        /*0190*/ 	.word	0x00001ca0
        /*0194*/ 	.word	0x00000002
        /*0198*/ 	.word	0x00000000
        /*019c*/ 	.short	0x0101
        /*019e*/ 	.byte	0xff
	.zero		1


	//   ....[21]....
        /*01a0*/ 	.word	0x00001e60
        /*01a4*/ 	.word	0x00000007
        /*01a8*/ 	.word	0x00000000
        /*01ac*/ 	.short	0x010a
        /*01ae*/ 	.byte	0xff
	.zero		1


	//   ....[22]....
        /*01b0*/ 	.word	0x00001f60
        /*01b4*/ 	.word	0x00000002
        /*01b8*/ 	.word	0x00000000
        /*01bc*/ 	.short	0x0101
        /*01be*/ 	.byte	0xff
	.zero		1


	//----- nvinfo : EIATTR_NUM_MBARRIERS
	.align		4
.L_729:
        /*01c0*/ 	.byte	0x03, 0x38
        /*01c2*/ 	.short	0x0008


	//----- nvinfo : EIATTR_EXIT_INSTR_OFFSETS
	.align		4
        /*01c4*/ 	.byte	0x04, 0x1c
        /*01c6*/ 	.short	(.L_731 - .L_730)


	//   ....[0]....
.L_730:
        /*01c8*/ 	.word	0x00000230


	//   ....[1]....
        /*01cc*/ 	.word	0x00000fd0


	//   ....[2]....
        /*01d0*/ 	.word	0x000013c0


	//   ....[3]....
        /*01d4*/ 	.word	0x000013e0


	//   ....[4]....
        /*01d8*/ 	.word	0x00001ff0


	//----- nvinfo : EIATTR_CRS_STACK_SIZE
	.align		4
.L_731:
        /*01dc*/ 	.byte	0x04, 0x1e
        /*01de*/ 	.short	(.L_733 - .L_732)
.L_732:
        /*01e0*/ 	.word	0x00000000


	//----- nvinfo : EIATTR_CBANK_PARAM_SIZE
	.align		4
.L_733:
        /*01e4*/ 	.byte	0x03, 0x19
        /*01e6*/ 	.short	0x0018


	//----- nvinfo : EIATTR_PARAM_CBANK
	.align		4
        /*01e8*/ 	.byte	0x04, 0x0a
        /*01ea*/ 	.short	(.L_735 - .L_734)
	.align		4
.L_734:
        /*01ec*/ 	.word	index@(.nv.constant0._Z13tma_bw_kernelILi4ELi2048EEvPKhPym)
        /*01f0*/ 	.short	0x0380
        /*01f2*/ 	.short	0x0018


	//----- nvinfo : EIATTR_SW_WAR
	.align		4
.L_735:
        /*01f4*/ 	.byte	0x04, 0x36
        /*01f6*/ 	.short	(.L_737 - .L_736)
.L_736:
        /*01f8*/ 	.word	0x00000008
.L_737:


//--------------------- .nv.info._Z13tma_bw_kernelILi2ELi2048EEvPKhPym --------------------------
	.section	.nv.info._Z13tma_bw_kernelILi2ELi2048EEvPKhPym,"",@"SHT_CUDA_INFO"
	.sectionflags	@""
	.align	4


	//----- nvinfo : EIATTR_CUDA_API_VERSION
	.align		4
        /*0000*/ 	.byte	0x04, 0x37
        /*0002*/ 	.short	(.L_739 - .L_738)
.L_738:
        /*0004*/ 	.word	0x00000082


	//----- nvinfo : EIATTR_KPARAM_INFO
	.align		4
.L_739:
        /*0008*/ 	.byte	0x04, 0x17
        /*000a*/ 	.short	(.L_741 - .L_740)
.L_740:
        /*000c*/ 	.word	0x00000000
        /*0010*/ 	.short	0x0002
        /*0012*/ 	.short	0x0010
        /*0014*/ 	.byte	0x00, 0xf0, 0x21, 0x00


	//----- nvinfo : EIATTR_KPARAM_INFO
	.align		4
.L_741:
        /*0018*/ 	.byte	0x04, 0x17
        /*001a*/ 	.short	(.L_743 - .L_742)
.L_742:
        /*001c*/ 	.word	0x00000000
        /*0020*/ 	.short	0x0001
        /*0022*/ 	.short	0x0008
        /*0024*/ 	.byte	0x00, 0xf5, 0x21, 0x00


	//----- nvinfo : EIATTR_KPARAM_INFO
	.align		4
.L_743:
        /*0028*/ 	.byte	0x04, 0x17
        /*002a*/ 	.short	(.L_745 - .L_744)
.L_744:
        /*002c*/ 	.word	0x00000000
        /*0030*/ 	.short	0x0000
        /*0032*/ 	.short	0x0000
        /*0034*/ 	.byte	0x00, 0xf5, 0x21, 0x00


	//----- nvinfo : EIATTR_SPARSE_MMA_MASK
	.align		4
.L_745:
        /*0038*/ 	.byte	0x03, 0x50
        /*003a*/ 	.short	0x0000


	//----- nvinfo : EIATTR_MAXREG_COUNT
	.align		4
        /*003c*/ 	.byte	0x03, 0x1b
        /*003e*/ 	.short	0x00ff


	//----- nvinfo : EIATTR_NUM_BARRIERS
	.align		4
        /*0040*/ 	.byte	0x02, 0x4c
        /*0042*/ 	.byte	0x01
	.zero		1


	//----- nvinfo : EIATTR_MERCURY_ISA_VERSION
	.align		4
        /*0044*/ 	.byte	0x03, 0x5f
        /*0046*/ 	.short	0x0101


	//----- nvinfo : EIATTR_VRC_CTA_INIT_COUNT
	.align		4
        /*0048*/ 	.byte	0x02, 0x4a
	.zero		1
	.zero		1


	//----- nvinfo : EIATTR_MBARRIER_INSTR_OFFSETS
	.align		4
        /*004c*/ 	.byte	0x04, 0x39
        /*004e*/ 	.short	(.L_747 - .L_746)


	//   ....[0]....
.L_746:
        /*0050*/ 	.word	0x00000100
        /*0054*/ 	.word	0x000000ff
        /*0058*/ 	.word	0x00000000
        /*005c*/ 	.short	0x0100
        /*005e*/ 	.byte	0x06
	.zero		1


	//   ....[1]....
        /*0060*/ 	.word	0x00000110
        /*0064*/ 	.word	0x000000ff
        /*0068*/ 	.word	0x00000000
        /*006c*/ 	.short	0x0100
        /*006e*/ 	.byte	0x07
	.zero		1


	//   ....[2]....
        /*0070*/ 	.word	0x00000120
        /*0074*/ 	.word	0x000000ff
        /*0078*/ 	.word	0x00000008
        /*007c*/ 	.short	0x0100
        /*007e*/ 	.byte	0x06
	.zero		1


	//   ....[3]....
        /*0080*/ 	.word	0x00000130
        /*0084*/ 	.word	0x000000ff
        /*0088*/ 	.word	0x00000008
        /*008c*/ 	.short	0x0100
        /*008e*/ 	.byte	0x07
	.zero		1


	//   ....[4]....
        /*0090*/ 	.word	0x000006e0
        /*0094*/ 	.word	0x0000000c
        /*0098*/ 	.word	0x00000000
        /*009c*/ 	.short	0x010a
        /*009e*/ 	.byte	0xff
	.zero		1


	//   ....[5]....
        /*00a0*/ 	.word	0x00000850
        /*00a4*/ 	.word	0x0000000c
        /*00a8*/ 	.word	0x00000008
        /*00ac*/ 	.short	0x010a
        /*00ae*/ 	.byte	0xff
	.zero		1


	//   ....[6]....
        /*00b0*/ 	.word	0x000009c0
        /*00b4*/ 	.word	0x0000000c
        /*00b8*/ 	.word	0x00000000
        /*00bc*/ 	.short	0x010a
        /*00be*/ 	.byte	0xff
	.zero		1


	//   ....[7]....
        /*00c0*/ 	.word	0x00000ae0
        /*00c4*/ 	.word	0x0000000c
        /*00c8*/ 	.word	0x00000008
        /*00cc*/ 	.short	0x010a
        /*00ce*/ 	.byte	0xff
	.zero		1


	//   ....[8]....
        /*00d0*/ 	.word	0x00000e00
        /*00d4*/ 	.word	0x00000003
        /*00d8*/ 	.word	0x00000000
        /*00dc*/ 	.short	0x010a
        /*00de*/ 	.byte	0xff
	.zero		1


	//   ....[9]....
        /*00e0*/ 	.word	0x00001470
        /*00e4*/ 	.word	0x0000000c
        /*00e8*/ 	.word	0x00000000
        /*00ec*/ 	.short	0x010a
        /*00ee*/ 	.byte	0xff
	.zero		1


	//   ....[10]....
        /*00f0*/ 	.word	0x00001570
        /*00f4*/ 	.word	0x0000000e
        /*00f8*/ 	.word	0x00000000
        /*00fc*/ 	.short	0x0101
        /*00fe*/ 	.byte	0xff
	.zero		1


	//   ....[11]....
        /*0100*/ 	.word	0x00001580
        /*0104*/ 	.word	0x0000000c
        /*0108*/ 	.word	0x00000008
        /*010c*/ 	.short	0x010a
        /*010e*/ 	.byte	0xff
	.zero		1


	//   ....[12]....
        /*0110*/ 	.word	0x000015b0
        /*0114*/ 	.word	0x00000009
        /*0118*/ 	.word	0x00000000
        /*011c*/ 	.short	0x0101
        /*011e*/ 	.byte	0xff
	.zero		1


	//   ....[13]....
        /*0120*/ 	.word	0x000015c0
        /*0124*/ 	.word	0x0000000c
        /*0128*/ 	.word	0x00000000
        /*012c*/ 	.short	0x010a
        /*012e*/ 	.byte	0xff
	.zero		1


	//   ....[14]....
        /*0130*/ 	.word	0x000015f0
        /*0134*/ 	.word	0x0000000e
        /*0138*/ 	.word	0x00000000
        /*013c*/ 	.short	0x0101
        /*013e*/ 	.byte	0xff
	.zero		1


	//   ....[15]....
        /*0140*/ 	.word	0x00001610
        /*0144*/ 	.word	0x0000000c
        /*0148*/ 	.word	0x00000008
        /*014c*/ 	.short	0x010a
        /*014e*/ 	.byte	0xff
	.zero		1


	//   ....[16]....
        /*0150*/ 	.word	0x00001660
        /*0154*/ 	.word	0x00000009
        /*0158*/ 	.word	0x00000000
        /*015c*/ 	.short	0x0101
        /*015e*/ 	.byte	0xff
	.zero		1


	//   ....[17]....
        /*0160*/ 	.word	0x00001810
        /*0164*/ 	.word	0x00000009
        /*0168*/ 	.word	0x00000000
        /*016c*/ 	.short	0x010a
        /*016e*/ 	.byte	0xff
	.zero		1


	//   ....[18]....
        /*0170*/ 	.word	0x00001900
        /*0174*/ 	.word	0x00000008
        /*0178*/ 	.word	0x00000000
        /*017c*/ 	.short	0x0101
        /*017e*/ 	.byte	0xff
	.zero		1


	//   ....[19]....
        /*0180*/ 	.word	0x000019b0
        /*0184*/ 	.word	0x0000000c
        /*0188*/ 	.word	0x00000000
        /*018c*/ 	.short	0x010a
        /*018e*/ 	.byte	0xff
	.zero		1


	//   ....[20]....
        /*0190*/ 	.word	0x000019f0
        /*0194*/ 	.word	0x0000000c
        /*0198*/ 	.word	0x00000008
        /*019c*/ 	.short	0x010a
        /*019e*/ 	.byte	0xff
	.zero		1


	//   ....[21]....
        /*01a0*/ 	.word	0x00001a30
        /*01a4*/ 	.word	0x0000000c
        /*01a8*/ 	.word	0x00000000
        /*01ac*/ 	.short	0x010a
        /*01ae*/ 	.byte	0xff
	.zero		1


	//   ....[22]....
        /*01b0*/ 	.word	0x00001a70
        /*01b4*/ 	.word	0x0000000c
        /*01b8*/ 	.word	0x00000008
        /*01bc*/ 	.short	0x010a
        /*01be*/ 	.byte	0xff
	.zero		1


	//   ....[23]....
        /*01c0*/ 	.word	0x00001ab0
        /*01c4*/ 	.word	0x00000003
        /*01c8*/ 	.word	0x00000000
        /*01cc*/ 	.short	0x010a
        /*01ce*/ 	.byte	0xff
	.zero		1


	//   ....[24]....
        /*01d0*/ 	.word	0x00001af0
        /*01d4*/ 	.word	0x0000000c
        /*01d8*/ 	.word	0x00000000
        /*01dc*/ 	.short	0x010a
        /*01de*/ 	.byte	0xff
	.zero		1


	//   ....[25]....
        /*01e0*/ 	.word	0x00001b30
        /*01e4*/ 	.word	0x0000000c
        /*01e8*/ 	.word	0x00000008
        /*01ec*/ 	.short	0x010a
        /*01ee*/ 	.byte	0xff
	.zero		1


	//   ....[26]....
        /*01f0*/ 	.word	0x00001b70
        /*01f4*/ 	.word	0x0000000c
        /*01f8*/ 	.word	0x00000000
        /*01fc*/ 	.short	0x010a
        /*01fe*/ 	.byte	0xff
	.zero		1


	//   ....[27]....
        /*0200*/ 	.word	0x00001bb0
        /*0204*/ 	.word	0x0000000c
        /*0208*/ 	.word	0x00000008
        /*020c*/ 	.short	0x010a
        /*020e*/ 	.byte	0xff
	.zero		1


	//   ....[28]....
        /*0210*/ 	.word	0x00001bf0
        /*0214*/ 	.word	0x00000009
        /*0218*/ 	.word	0x00000000
        /*021c*/ 	.short	0x010a
        /*021e*/ 	.byte	0xff
	.zero		1


	//----- nvinfo : EIATTR_NUM_MBARRIERS
	.align		4
.L_747:
        /*0220*/ 	.byte	0x03, 0x38
        /*0222*/ 	.short	0x0004


	//----- nvinfo : EIATTR_EXIT_INSTR_OFFSETS
	.align		4
        /*0224*/ 	.byte	0x04, 0x1c
        /*0226*/ 	.short	(.L_749 - .L_748)


	//   ....[0]....
.L_748:
        /*0228*/ 	.word	0x000001f0


	//   ....[1]....
        /*022c*/ 	.word	0x00000ca0


	//   ....[2]....
        /*0230*/ 	.word	0x00001040


	//   ....[3]....
        /*0234*/ 	.word	0x00001060


	//   ....[4]....
        /*0238*/ 	.word	0x00001990


	//----- nvinfo : EIATTR_CRS_STACK_SIZE
	.align		4
.L_749:
        /*023c*/ 	.byte	0x04, 0x1e
        /*023e*/ 	.short	(.L_751 - .L_750)
.L_750:
        /*0240*/ 	.word	0x00000000


	//----- nvinfo : EIATTR_CBANK_PARAM_SIZE
	.align		4
.L_751:
        /*0244*/ 	.byte	0x03, 0x19
        /*0246*/ 	.short	0x0018


	//----- nvinfo : EIATTR_PARAM_CBANK
	.align		4
        /*0248*/ 	.byte	0x04, 0x0a
        /*024a*/ 	.short	(.L_753 - .L_752)
	.align		4
.L_752:
        /*024c*/ 	.word	index@(.nv.constant0._Z13tma_bw_kernelILi2ELi2048EEvPKhPym)
        /*0250*/ 	.short	0x0380
        /*0252*/ 	.short	0x0018


	//----- nvinfo : EIATTR_SW_WAR
	.align		4
.L_753:
        /*0254*/ 	.byte	0x04, 0x36
        /*0256*/ 	.short	(.L_755 - .L_754)
.L_754:
        /*0258*/ 	.word	0x00000008
.L_755:


//--------------------- .nv.info._Z13tma_bw_kernelILi1ELi2048EEvPKhPym --------------------------
	.section	.nv.info._Z13tma_bw_kernelILi1ELi2048EEvPKhPym,"",@"SHT_CUDA_INFO"
	.sectionflags	@""
	.align	4


	//----- nvinfo : EIATTR_CUDA_API_VERSION
	.align		4
        /*0000*/ 	.byte	0x04, 0x37
        /*0002*/ 	.short	(.L_757 - .L_756)
.L_756:
        /*0004*/ 	.word	0x00000082


	//----- nvinfo : EIATTR_KPARAM_INFO
	.align		4
.L_757:
        /*0008*/ 	.byte	0x04, 0x17
        /*000a*/ 	.short	(.L_759 - .L_758)
.L_758:
        /*000c*/ 	.word	0x00000000
        /*0010*/ 	.short	0x0002
        /*0012*/ 	.short	0x0010
        /*0014*/ 	.byte	0x00, 0xf0, 0x21, 0x00


	//----- nvinfo : EIATTR_KPARAM_INFO
	.align		4
.L_759:
        /*0018*/ 	.byte	0x04, 0x17
        /*001a*/ 	.short	(.L_761 - .L_760)
.L_760:
        /*001c*/ 	.word	0x00000000
        /*0020*/ 	.short	0x0001
        /*0022*/ 	.short	0x0008
        /*0024*/ 	.byte	0x00, 0xf5, 0x21, 0x00


	//----- nvinfo : EIATTR_KPARAM_INFO
	.align		4
.L_761:
        /*0028*/ 	.byte	0x04, 0x17
        /*002a*/ 	.short	(.L_763 - .L_762)
.L_762:
        /*002c*/ 	.word	0x00000000
        /*0030*/ 	.short	0x0000
        /*0032*/ 	.short	0x0000
        /*0034*/ 	.byte	0x00, 0xf5, 0x21, 0x00


	//----- nvinfo : EIATTR_SPARSE_MMA_MASK
	.align		4
.L_763:
        /*0038*/ 	.byte	0x03, 0x50
        /*003a*/ 	.short	0x0000


	//----- nvinfo : EIATTR_MAXREG_COUNT
	.align		4
        /*003c*/ 	.byte	0x03, 0x1b
        /*003e*/ 	.short	0x00ff


	//----- nvinfo : EIATTR_NUM_BARRIERS
	.align		4
        /*0040*/ 	.byte	0x02, 0x4c
        /*0042*/ 	.byte	0x01
	.zero		1


	//----- nvinfo : EIATTR_MERCURY_ISA_VERSION
	.align		4
        /*0044*/ 	.byte	0x03, 0x5f
        /*0046*/ 	.short	0x0101


	//----- nvinfo : EIATTR_INT_WARP_WIDE_INSTR_OFFSETS
	.align		4
        /*0048*/ 	.byte	0x04, 0x31
        /*004a*/ 	.short	(.L_765 - .L_764)


	//   ....[0]....
.L_764:
        /*004c*/ 	.word	0x00000070


	//   ....[1]....
        /*0050*/ 	.word	0x00000080


	//   ....[2]....
        /*0054*/ 	.word	0x00000110


	//----- nvinfo : EIATTR_VRC_CTA_INIT_COUNT
	.align		4
.L_765:
        /*0058*/ 	.byte	0x02, 0x4a
	.zero		1
	.zero		1


	//----- nvinfo : EIATTR_MBARRIER_INSTR_OFFSETS
	.align		4
        /*005c*/ 	.byte	0x04, 0x39
        /*005e*/ 	.short	(.L_767 - .L_766)


	//   ....[0]....
.L_766:
        /*0060*/ 	.word	0x00000130
        /*0064*/ 	.word	0x000000ff
        /*0068*/ 	.word	0x00000000
        /*006c*/ 	.short	0x0100
        /*006e*/ 	.byte	0x06
	.zero		1


	//   ....[1]....
        /*0070*/ 	.word	0x00000140
        /*0074*/ 	.word	0x000000ff
        /*0078*/ 	.word	0x00000000
        /*007c*/ 	.short	0x0100
        /*007e*/ 	.byte	0x07
	.zero		1


	//   ....[2]....
        /*0080*/ 	.word	0x00000670
        /*0084*/ 	.word	0x0000000d
        /*0088*/ 	.word	0x00000000
        /*008c*/ 	.short	0x010a
        /*008e*/ 	.byte	0xff
	.zero		1


	//   ....[3]....
        /*0090*/ 	.word	0x00000800
        /*0094*/ 	.word	0x0000000d
        /*0098*/ 	.word	0x00000000
        /*009c*/ 	.short	0x010a
        /*009e*/ 	.byte	0xff
	.zero		1


	//   ....[4]....
        /*00a0*/ 	.word	0x00000900
        /*00a4*/ 	.word	0x0000000d
        /*00a8*/ 	.word	0x00000000
        /*00ac*/ 	.short	0x010a
        /*00ae*/ 	.byte	0xff
	.zero		1


	//   ....[5]....
        /*00b0*/ 	.word	0x00000a20
        /*00b4*/ 	.word	0x0000000d
        /*00b8*/ 	.word	0x00000000
        /*00bc*/ 	.short	0x010a
        /*00be*/ 	.byte	0xff
	.zero		1


	//   ....[6]....
        /*00c0*/ 	.word	0x00000d50
        /*00c4*/ 	.word	0x00000009
        /*00c8*/ 	.word	0x00000000
        /*00cc*/ 	.short	0x010a
        /*00ce*/ 	.byte	0xff
	.zero		1


	//   ....[7]....
        /*00d0*/ 	.word	0x000012e0
        /*00d4*/ 	.word	0x0000000c
        /*00d8*/ 	.word	0x00000000
        /*00dc*/ 	.short	0x010a
        /*00de*/ 	.byte	0xff
	.zero		1


	//   ....[8]....
        /*00e0*/ 	.word	0x000013d0
        /*00e4*/ 	.word	0x00000008
        /*00e8*/ 	.word	0x00000000
        /*00ec*/ 	.short	0x0101
        /*00ee*/ 	.byte	0xff
	.zero		1


	//   ....[9]....
        /*00f0*/ 	.word	0x000013e0
        /*00f4*/ 	.word	0x0000000c
        /*00f8*/ 	.word	0x00000000
        /*00fc*/ 	.short	0x010a
        /*00fe*/ 	.byte	0xff
	.zero		1


	//   ....[10]....
        /*0100*/ 	.word	0x00001410
        /*0104*/ 	.word	0x00000008
        /*0108*/ 	.word	0x00000000
        /*010c*/ 	.short	0x0101
        /*010e*/ 	.byte	0xff
	.zero		1


	//   ....[11]....
        /*0110*/ 	.word	0x00001420
        /*0114*/ 	.word	0x0000000c
        /*0118*/ 	.word	0x00000000
        /*011c*/ 	.short	0x010a
        /*011e*/ 	.byte	0xff
	.zero		1


	//   ....[12]....
        /*0120*/ 	.word	0x00001450
        /*0124*/ 	.word	0x00000008
        /*0128*/ 	.word	0x00000000
        /*012c*/ 	.short	0x0101
        /*012e*/ 	.byte	0xff
	.zero		1


	//   ....[13]....
        /*0130*/ 	.word	0x00001470
        /*0134*/ 	.word	0x0000000c
        /*0138*/ 	.word	0x00000000
        /*013c*/ 	.short	0x010a
        /*013e*/ 	.byte	0xff
	.zero		1


	//   ....[14]....
        /*0140*/ 	.word	0x000014c0
        /*0144*/ 	.word	0x00000008
        /*0148*/ 	.word	0x00000000
        /*014c*/ 	.short	0x0101
        /*014e*/ 	.byte	0xff
	.zero		1


	//   ....[15]....
        /*0150*/ 	.word	0x00001660
        /*0154*/ 	.word	0x00000009
        /*0158*/ 	.word	0x00000000
        /*015c*/ 	.short	0x010a
        /*015e*/ 	.byte	0xff
	.zero		1


	//   ....[16]....
        /*0160*/ 	.word	0x000016e0
        /*0164*/ 	.word	0x00000008
        /*0168*/ 	.word	0x00000000
        /*016c*/ 	.short	0x0101
        /*016e*/ 	.byte	0xff
	.zero		1


	//   ....[17]....
        /*0170*/ 	.word	0x000017b0
        /*0174*/ 	.word	0x0000000d
        /*0178*/ 	.word	0x00000000
        /*017c*/ 	.short	0x010a
        /*017e*/ 	.byte	0xff
	.zero		1


	//   ....[18]....
        /*0180*/ 	.word	0x000017f0
        /*0184*/ 	.word	0x0000000d
        /*0188*/ 	.word	0x00000000
        /*018c*/ 	.short	0x010a
        /*018e*/ 	.byte	0xff
	.zero		1


	//   ....[19]....
        /*0190*/ 	.word	0x00001830
        /*0194*/ 	.word	0x0000000d
        /*0198*/ 	.word	0x00000000
        /*019c*/ 	.short	0x010a
        /*019e*/ 	.byte	0xff
	.zero		1


	//   ....[20]....
        /*01a0*/ 	.word	0x00001870
        /*01a4*/ 	.word	0x0000000d
        /*01a8*/ 	.word	0x00000000
        /*01ac*/ 	.short	0x010a
        /*01ae*/ 	.byte	0xff
	.zero		1


	//   ....[21]....
        /*01b0*/ 	.word	0x000018b0
        /*01b4*/ 	.word	0x00000009
        /*01b8*/ 	.word	0x00000000
        /*01bc*/ 	.short	0x010a
        /*01be*/ 	.byte	0xff
	.zero		1


	//   ....[22]....
        /*01c0*/ 	.word	0x000018f0
        /*01c4*/ 	.word	0x0000000c
        /*01c8*/ 	.word	0x00000000
        /*01cc*/ 	.short	0x010a
        /*01ce*/ 	.byte	0xff
	.zero		1


	//   ....[23]....
        /*01d0*/ 	.word	0x00001930
        /*01d4*/ 	.word	0x0000000c
        /*01d8*/ 	.word	0x00000000
        /*01dc*/ 	.short	0x010a
        /*01de*/ 	.byte	0xff
	.zero		1


	//   ....[24]....
        /*01e0*/ 	.word	0x00001970
        /*01e4*/ 	.word	0x0000000c
        /*01e8*/ 	.word	0x00000000
        /*01ec*/ 	.short	0x010a
        /*01ee*/ 	.byte	0xff
	.zero		1


	//   ....[25]....
        /*01f0*/ 	.word	0x000019b0
        /*01f4*/ 	.word	0x0000000c
        /*01f8*/ 	.word	0x00000000
        /*01fc*/ 	.short	0x010a
        /*01fe*/ 	.byte	0xff
	.zero		1


	//   ....[26]....
        /*0200*/ 	.word	0x000019f0
        /*0204*/ 	.word	0x00000009
        /*0208*/ 	.word	0x00000000
        /*020c*/ 	.short	0x010a
        /*020e*/ 	.byte	0xff
	.zero		1


	//----- nvinfo : EIATTR_NUM_MBARRIERS
	.align		4
.L_767:
        /*0210*/ 	.byte	0x03, 0x38
        /*0212*/ 	.short	0x0002


	//----- nvinfo : EIATTR_EXIT_INSTR_OFFSETS
	.align		4
        /*0214*/ 	.byte	0x04, 0x1c
        /*0216*/ 	.short	(.L_769 - .L_768)


	//   ....[0]....
.L_768:
        /*0218*/ 	.word	0x000001b0


	//   ....[1]....
        /*021c*/ 	.word	0x00000be0


	//   ....[2]....
        /*0220*/ 	.word	0x00000ee0


	//   ....[3]....
        /*0224*/ 	.word	0x00000f00


	//   ....[4]....
        /*0228*/ 	.word	0x00001790


	//----- nvinfo : EIATTR_CRS_STACK_SIZE
	.align		4
.L_769:
        /*022c*/ 	.byte	0x04, 0x1e
        /*022e*/ 	.short	(.L_771 - .L_770)
.L_770:
        /*0230*/ 	.word	0x00000000


	//----- nvinfo : EIATTR_CBANK_PARAM_SIZE
	.align		4
.L_771:
        /*0234*/ 	.byte	0x03, 0x19
        /*0236*/ 	.short	0x0018


	//----- nvinfo : EIATTR_PARAM_CBANK
	.align		4
        /*0238*/ 	.byte	0x04, 0x0a
        /*023a*/ 	.short	(.L_773 - .L_772)
	.align		4
.L_772:
        /*023c*/ 	.word	index@(.nv.constant0._Z13tma_bw_kernelILi1ELi2048EEvPKhPym)
        /*0240*/ 	.short	0x0380
        /*0242*/ 	.short	0x0018


	//----- nvinfo : EIATTR_SW_WAR
	.align		4
.L_773:
        /*0244*/ 	.byte	0x04, 0x36
        /*0246*/ 	.short	(.L_775 - .L_774)
.L_774:
        /*0248*/ 	.word	0x00000008
.L_775:


//--------------------- .nv.info._Z13tma_bw_kernelILi32ELi1024EEvPKhPym --------------------------
	.section	.nv.info._Z13tma_bw_kernelILi32ELi1024EEvPKhPym,"",@"SHT_CUDA_INFO"
	.sectionflags	@""
	.align	4


	//----- nvinfo : EIATTR_CUDA_API_VERSION
	.align		4
        /*0000*/ 	.byte	0x04, 0x37
        /*0002*/ 	.short	(.L_777 - .L_776)
.L_776:
        /*0004*/ 	.word	0x00000082


	//----- nvinfo : EIATTR_KPARAM_INFO
	.align		4
.L_777:
        /*0008*/ 	.byte	0x04, 0x17
        /*000a*/ 	.short	(.L_779 - .L_778)
.L_778:
        /*000c*/ 	.word	0x00000000
        /*0010*/ 	.short	0x0002
        /*0012*/ 	.short	0x0010
        /*0014*/ 	.byte	0x00, 0xf0, 0x21, 0x00


	//----- nvinfo : EIATTR_KPARAM_INFO
	.align		4
.L_779:
        /*0018*/ 	.byte	0x04, 0x17
        /*001a*/ 	.short	(.L_781 - .L_780)
.L_780:
        /*001c*/ 	.word	0x00000000
        /*0020*/ 	.short	0x0001
        /*0022*/ 	.short	0x0008
        /*0024*/ 	.byte	0x00, 0xf5, 0x21, 0x00


	//----- nvinfo : EIATTR_KPARAM_INFO
	.align		4
.L_781:
        /*0028*/ 	.byte	0x04, 0x17
        /*002a*/ 	.short	(.L_783 - .L_782)
.L_782:
        /*002c*/ 	.word	0x00000000
        /*0030*/ 	.short	0x0000
        /*0032*/ 	.short	0x0000
        /*0034*/ 	.byte	0x00, 0xf5, 0x21, 0x00


	//----- nvinfo : EIATTR_SPARSE_MMA_MASK
	.align		4
.L_783:
        /*0038*/ 	.byte	0x03, 0x50
        /*003a*/ 	.short	0x0000


	//----- nvinfo : EIATTR_MAXREG_COUNT
	.align		4
        /*003c*/ 	.byte	0x03, 0x1b
        /*003e*/ 	.short	0x00ff


	//----- nvinfo : EIATTR_NUM_BARRIERS
	.align		4
        /*0040*/ 	.byte	0x02, 0x4c
        /*0042*/ 	.byte	0x01
	.zero		1


	//----- nvinfo : EIATTR_MERCURY_ISA_VERSION
	.align		4
        /*0044*/ 	.byte	0x03, 0x5f
        /*0046*/ 	.short	0x0101


	//----- nvinfo : EIATTR_VRC_CTA_INIT_COUNT
	.align		4
        /*0048*/ 	.byte	0x02, 0x4a
	.zero		1
	.zero		1


	//----- nvinfo : EIATTR_MBARRIER_INSTR_OFFSETS
	.align		4
        /*004c*/ 	.byte	0x04, 0x39
        /*004e*/ 	.short	(.L_785 - .L_784)


	//   ....[0]....
.L_784:
        /*0050*/ 	.word	0x00000100
        /*0054*/ 	.word	0x000000ff
        /*0058*/ 	.word	0x00000000
        /*005c*/ 	.short	0x0100
        /*005e*/ 	.byte	0x06
	.zero		1


	//   ....[1]....
        /*0060*/ 	.word	0x00000110
        /*0064*/ 	.word	0x000000ff
        /*0068*/ 	.word	0x00000000
        /*006c*/ 	.short	0x0100
        /*006e*/ 	.byte	0x07
	.zero		1


	//   ....[2]....
        /*0070*/ 	.word	0x00000120
        /*0074*/ 	.word	0x000000ff
        /*0078*/ 	.word	0x00000008
        /*007c*/ 	.short	0x0100
        /*007e*/ 	.byte	0x06
	.zero		1


	//   ....[3]....
        /*0080*/ 	.word	0x00000130
        /*0084*/ 	.word	0x000000ff
        /*0088*/ 	.word	0x00000008
        /*008c*/ 	.short	0x0100
        /*008e*/ 	.byte	0x07
	.zero		1


	//   ....[4]....
        /*0090*/ 	.word	0x00000140
        /*0094*/ 	.word	0x000000ff
        /*0098*/ 	.word	0x00000010
        /*009c*/ 	.short	0x0100
        /*009e*/ 	.byte	0x06
	.zero		1


	//   ....[5]....
        /*00a0*/ 	.word	0x00000150
        /*00a4*/ 	.word	0x000000ff
        /*00a8*/ 	.word	0x00000010
        /*00ac*/ 	.short	0x0100
        /*00ae*/ 	.byte	0x07
	.zero		1


	//   ....[6]....
        /*00b0*/ 	.word	0x00000160
        /*00b4*/ 	.word	0x000000ff
        /*00b8*/ 	.word	0x00000018
        /*00bc*/ 	.short	0x0100
        /*00be*/ 	.byte	0x06
	.zero		1


	//   ....[7]....
        /*00c0*/ 	.word	0x00000170
        /*00c4*/ 	.word	0x000000ff
        /*00c8*/ 	.word	0x00000018
        /*00cc*/ 	.short	0x0100
        /*00ce*/ 	.byte	0x07
	.zero		1


	//   ....[8]....
        /*00d0*/ 	.word	0x00000180
        /*00d4*/ 	.word	0x000000ff
        /*00d8*/ 	.word	0x00000020
        /*00dc*/ 	.short	0x0100
        /*00de*/ 	.byte	0x06
	.zero		1


	//   ....[9]....
        /*00e0*/ 	.word	0x00000190
        /*00e4*/ 	.word	0x000000ff
        /*00e8*/ 	.word	0x00000020
        /*00ec*/ 	.short	0x0100
        /*00ee*/ 	.byte	0x07
	.zero		1


	//   ....[10]....
        /*00f0*/ 	.word	0x000001a0
        /*00f4*/ 	.word	0x000000ff
        /*00f8*/ 	.word	0x00000028
        /*00fc*/ 	.short	0x0100
        /*00fe*/ 	.byte	0x06
	.zero		1


	//   ....[11]....
        /*0100*/ 	.word	0x000001b0
        /*0104*/ 	.word	0x000000ff
        /*0108*/ 	.word	0x00000028
        /*010c*/ 	.short	0x0100
        /*010e*/ 	.byte	0x07
	.zero		1


	//   ....[12]....
        /*0110*/ 	.word	0x000001c0
        /*0114*/ 	.word	0x000000ff
        /*0118*/ 	.word	0x00000030
        /*011c*/ 	.short	0x0100
        /*011e*/ 	.byte	0x06
	.zero		1


	//   ....[13]....
        /*0120*/ 	.word	0x000001d0
        /*0124*/ 	.word	0x000000ff
        /*0128*/ 	.word	0x00000030
        /*012c*/ 	.short	0x0100
        /*012e*/ 	.byte	0x07
	.zero		1


	//   ....[14]....
        /*0130*/ 	.word	0x000001e0
        /*0134*/ 	.word	0x000000ff
        /*0138*/ 	.word	0x00000038
        /*013c*/ 	.short	0x0100
        /*013e*/ 	.byte	0x06
	.zero		1


	//   ....[15]....
        /*0140*/ 	.word	0x000001f0
        /*0144*/ 	.word	0x000000ff
        /*0148*/ 	.word	0x00000038
        /*014c*/ 	.short	0x0100
        /*014e*/ 	.byte	0x07
	.zero		1


	//   ....[16]....
        /*0150*/ 	.word	0x00000200
        /*0154*/ 	.word	0x000000ff
        /*0158*/ 	.word	0x00000040
        /*015c*/ 	.short	0x0100
        /*015e*/ 	.byte	0x06
	.zero		1


	//   ....[17]....
        /*0160*/ 	.word	0x00000210
        /*0164*/ 	.word	0x000000ff
        /*0168*/ 	.word	0x00000040
        /*016c*/ 	.short	0x0100
        /*016e*/ 	.byte	0x07
	.zero		1


	//   ....[18]....
        /*0170*/ 	.word	0x00000220
        /*0174*/ 	.word	0x000000ff
        /*0178*/ 	.word	0x00000048
        /*017c*/ 	.short	0x0100
        /*017e*/ 	.byte	0x06
	.zero		1


	//   ....[19]....
        /*0180*/ 	.word	0x00000230
        /*0184*/ 	.word	0x000000ff
        /*0188*/ 	.word	0x00000048
        /*018c*/ 	.short	0x0100
        /*018e*/ 	.byte	0x07
	.zero		1


	//   ....[20]....
        /*0190*/ 	.word	0x00000240
        /*0194*/ 	.word	0x000000ff
        /*0198*/ 	.word	0x00000050
        /*019c*/ 	.short	0x0100
        /*019e*/ 	.byte	0x06
	.zero		1


	//   ....[21]....
        /*01a0*/ 	.word	0x00000250
        /*01a4*/ 	.word	0x000000ff
        /*01a8*/ 	.word	0x00000050
        /*01ac*/ 	.short	0x0100
        /*01ae*/ 	.byte	0x07
	.zero		1


	//   ....[22]....
        /*01b0*/ 	.word	0x00000260
        /*01b4*/ 	.word	0x000000ff
        /*01b8*/ 	.word	0x00000058
        /*01bc*/ 	.short	0x0100
        /*01be*/ 	.byte	0x06
	.zero		1


	//   ....[23]....
        /*01c0*/ 	.word	0x00000270
        /*01c4*/ 	.word	0x000000ff
        /*01c8*/ 	.word	0x00000058
        /*01cc*/ 	.short	0x0100
        /*01ce*/ 	.byte	0x07
	.zero		1


	//   ....[24]....
        /*01d0*/ 	.word	0x00000280
        /*01d4*/ 	.word	0x000000ff
        /*01d8*/ 	.word	0x00000060
        /*01dc*/ 	.short	0x0100
        /*01de*/ 	.byte	0x06
	.zero		1


	//   ....[25]....
        /*01e0*/ 	.word	0x00000290
        /*01e4*/ 	.word	0x000000ff
        /*01e8*/ 	.word	0x00000060
        /*01ec*/ 	.short	0x0100
        /*01ee*/ 	.byte	0x07
	.zero		1


	//   ....[26]....
        /*01f0*/ 	.word	0x000002a0
        /*01f4*/ 	.word	0x000000ff
        /*01f8*/ 	.word	0x00000068
        /*01fc*/ 	.short	0x0100
        /*01fe*/ 	.byte	0x06
	.zero		1


	//   ....[27]....
        /*0200*/ 	.word	0x000002b0
        /*0204*/ 	.word	0x000000ff
        /*0208*/ 	.word	0x00000068
        /*020c*/ 	.short	0x0100
        /*020e*/ 	.byte	0x07
	.zero		1


	//   ....[28]....
        /*0210*/ 	.word	0x000002c0
        /*0214*/ 	.word	0x000000ff
        /*0218*/ 	.word	0x00000070
        /*021c*/ 	.short	0x0100
        /*021e*/ 	.byte	0x06
	.zero		1


	//   ....[29]....
        /*0220*/ 	.word	0x000002d0
        /*0224*/ 	.word	0x000000ff
        /*0228*/ 	.word	0x00000070
        /*022c*/ 	.short	0x0100
        /*022e*/ 	.byte	0x07
	.zero		1


	//   ....[30]....
        /*0230*/ 	.word	0x000002e0
        /*0234*/ 	.word	0x000000ff
        /*0238*/ 	.word	0x00000078
        /*023c*/ 	.short	0x0100
        /*023e*/ 	.byte	0x06
	.zero		1


	//   ....[31]....
        /*0240*/ 	.word	0x000002f0
        /*0244*/ 	.word	0x000000ff
        /*0248*/ 	.word	0x00000078
        /*024c*/ 	.short	0x0100
        /*024e*/ 	.byte	0x07
	.zero		1


	//   ....[32]....
        /*0250*/ 	.word	0x00000300
        /*0254*/ 	.word	0x000000ff
        /*0258*/ 	.word	0x00000080
        /*025c*/ 	.short	0x0100
        /*025e*/ 	.byte	0x06
	.zero		1


	//   ....[33]....
        /*0260*/ 	.word	0x00000310
        /*0264*/ 	.word	0x000000ff
        /*0268*/ 	.word	0x00000080
        /*026c*/ 	.short	0x0100
        /*026e*/ 	.byte	0x07
	.zero		1


	//   ....[34]....
        /*0270*/ 	.word	0x00000320
        /*0274*/ 	.word	0x000000ff
        /*0278*/ 	.word	0x00000088
        /*027c*/ 	.short	0x0100
        /*027e*/ 	.byte	0x06
	.zero		1


	//   ....[35]....
        /*0280*/ 	.word	0x00000330
        /*0284*/ 	.word	0x000000ff
        /*0288*/ 	.word	0x00000088
        /*028c*/ 	.short	0x0100
        /*028e*/ 	.byte	0x07
	.zero		1


	//   ....[36]....
        /*0290*/ 	.word	0x00000340
        /*0294*/ 	.word	0x000000ff
        /*0298*/ 	.word	0x00000090
        /*029c*/ 	.short	0x0100
        /*029e*/ 	.byte	0x06
	.zero		1


	//   ....[37]....
        /*02a0*/ 	.word	0x00000350
        /*02a4*/ 	.word	0x000000ff
        /*02a8*/ 	.word	0x00000090
        /*02ac*/ 	.short	0x0100
        /*02ae*/ 	.byte	0x07
	.zero		1


	//   ....[38]....
        /*02b0*/ 	.word	0x00000360
        /*02b4*/ 	.word	0x000000ff
        /*02b8*/ 	.word	0x00000098
        /*02bc*/ 	.short	0x0100
        /*02be*/ 	.byte	0x06
	.zero		1


	//   ....[39]....
        /*02c0*/ 	.word	0x00000370
        /*02c4*/ 	.word	0x000000ff
        /*02c8*/ 	.word	0x00000098
        /*02cc*/ 	.short	0x0100
        /*02ce*/ 	.byte	0x07
	.zero		1


	//   ....[40]....
        /*02d0*/ 	.word	0x00000380
        /*02d4*/ 	.word	0x000000ff
        /*02d8*/ 	.word	0x000000a0
        /*02dc*/ 	.short	0x0100
        /*02de*/ 	.byte	0x06
	.zero		1


	//   ....[41]....
        /*02e0*/ 	.word	0x00000390
        /*02e4*/ 	.word	0x000000ff
        /*02e8*/ 	.word	0x000000a0
        /*02ec*/ 	.short	0x0100
        /*02ee*/ 	.byte	0x07
	.zero		1


	//   ....[42]....
        /*02f0*/ 	.word	0x000003a0
        /*02f4*/ 	.word	0x000000ff
        /*02f8*/ 	.word	0x000000a8
        /*02fc*/ 	.short	0x0100
        /*02fe*/ 	.byte	0x06
	.zero		1


	//   ....[43]....
        /*0300*/ 	.word	0x000003b0
        /*0304*/ 	.word	0x000000ff
        /*0308*/ 	.word	0x000000a8
        /*030c*/ 	.short	0x0100
        /*030e*/ 	.byte	0x07
	.zero		1


	//   ....[44]....
        /*0310*/ 	.word	0x000003c0
        /*0314*/ 	.word	0x000000ff
        /*0318*/ 	.word	0x000000b0
        /*031c*/ 	.short	0x0100
        /*031e*/ 	.byte	0x06
	.zero		1


	//   ....[45]....
        /*0320*/ 	.word	0x000003d0
        /*0324*/ 	.word	0x000000ff
        /*0328*/ 	.word	0x000000b0
        /*032c*/ 	.short	0x0100
        /*032e*/ 	.byte	0x07
	.zero		1


	//   ....[46]....
        /*0330*/ 	.word	0x000003e0
        /*0334*/ 	.word	0x000000ff
        /*0338*/ 	.word	0x000000b8
        /*033c*/ 	.short	0x0100
        /*033e*/ 	.byte	0x06
	.zero		1


	//   ....[47]....
        /*0340*/ 	.word	0x000003f0
        /*0344*/ 	.word	0x000000ff
        /*0348*/ 	.word	0x000000b8
        /*034c*/ 	.short	0x0100
        /*034e*/ 	.byte	0x07
	.zero		1


	//   ....[48]....
        /*0350*/ 	.word	0x00000400
        /*0354*/ 	.word	0x000000ff
        /*0358*/ 	.word	0x000000c0
        /*035c*/ 	.short	0x0100
        /*035e*/ 	.byte	0x06
	.zero		1


	//   ....[49]....
        /*0360*/ 	.word	0x00000410
        /*0364*/ 	.word	0x000000ff
        /*0368*/ 	.word	0x000000c0
        /*036c*/ 	.short	0x0100
        /*036e*/ 	.byte	0x07
	.zero		1


	//   ....[50]....
        /*0370*/ 	.word	0x00000420
        /*0374*/ 	.word	0x000000ff
        /*0378*/ 	.word	0x000000c8
        /*037c*/ 	.short	0x0100
        /*037e*/ 	.byte	0x06
	.zero		1


	//   ....[51]....
        /*0380*/ 	.word	0x00000430
        /*0384*/ 	.word	0x000000ff
        /*0388*/ 	.word	0x000000c8
        /*038c*/ 	.short	0x0100
        /*038e*/ 	.byte	0x07
	.zero		1


	//   ....[52]....
        /*0390*/ 	.word	0x00000440
        /*0394*/ 	.word	0x000000ff
        /*0398*/ 	.word	0x000000d0
        /*039c*/ 	.short	0x0100
        /*039e*/ 	.byte	0x06
	.zero		1


	//   ....[53]....
        /*03a0*/ 	.word	0x00000450
        /*03a4*/ 	.word	0x000000ff
        /*03a8*/ 	.word	0x000000d0
        /*03ac*/ 	.short	0x0100
        /*03ae*/ 	.byte	0x07
	.zero		1


	//   ....[54]....
        /*03b0*/ 	.word	0x00000460
        /*03b4*/ 	.word	0x000000ff
        /*03b8*/ 	.word	0x000000d8
        /*03bc*/ 	.short	0x0100
        /*03be*/ 	.byte	0x06
	.zero		1


	//   ....[55]....
        /*03c0*/ 	.word	0x00000470
        /*03c4*/ 	.word	0x000000ff
        /*03c8*/ 	.word	0x000000d8
        /*03cc*/ 	.short	0x0100
        /*03ce*/ 	.byte	0x07
	.zero		1


	//   ....[56]....
        /*03d0*/ 	.word	0x00000480
        /*03d4*/ 	.word	0x000000ff
        /*03d8*/ 	.word	0x000000e0
        /*03dc*/ 	.short	0x0100
        /*03de*/ 	.byte	0x06
	.zero		1


	//   ....[57]....
        /*03e0*/ 	.word	0x00000490
        /*03e4*/ 	.word	0x000000ff
        /*03e8*/ 	.word	0x000000e0
        /*03ec*/ 	.short	0x0100
        /*03ee*/ 	.byte	0x07
	.zero		1


	//   ....[58]....
        /*03f0*/ 	.word	0x000004a0
        /*03f4*/ 	.word	0x000000ff
        /*03f8*/ 	.word	0x000000e8
        /*03fc*/ 	.short	0x0100
        /*03fe*/ 	.byte	0x06
	.zero		1


	//   ....[59]....
        /*0400*/ 	.word	0x000004b0
        /*0404*/ 	.word	0x000000ff
        /*0408*/ 	.word	0x000000e8
        /*040c*/ 	.short	0x0100
        /*040e*/ 	.byte	0x07
	.zero		1


	//   ....[60]....
        /*0410*/ 	.word	0x000004c0
        /*0414*/ 	.word	0x000000ff
        /*0418*/ 	.word	0x000000f0
        /*041c*/ 	.short	0x0100
        /*041e*/ 	.byte	0x06
	.zero		1


	//   ....[61]....
        /*0420*/ 	.word	0x000004d0
        /*0424*/ 	.word	0x000000ff
        /*0428*/ 	.word	0x000000f0
        /*042c*/ 	.short	0x0100
        /*042e*/ 	.byte	0x07
	.zero		1


	//   ....[62]....
        /*0430*/ 	.word	0x000004e0
        /*0434*/ 	.word	0x000000ff
        /*0438*/ 	.word	0x000000f8
        /*043c*/ 	.short	0x0100
        /*043e*/ 	.byte	0x06
	.zero		1


	//   ....[63]....
        /*0440*/ 	.word	0x000004f0
        /*0444*/ 	.word	0x000000ff
        /*0448*/ 	.word	0x000000f8
        /*044c*/ 	.short	0x0100
        /*044e*/ 	.byte	0x07
	.zero		1


	//   ....[64]....
        /*0450*/ 	.word	0x00000b60
        /*0454*/ 	.word	0x00000011
        /*0458*/ 	.word	0x00000000
        /*045c*/ 	.short	0x010a
        /*045e*/ 	.byte	0xff
	.zero		1


	//   ....[65]....
        /*0460*/ 	.word	0x00000df0
        /*0464*/ 	.word	0x00000023
        /*0468*/ 	.word	0x00000000
        /*046c*/ 	.short	0x010a
        /*046e*/ 	.byte	0xff
	.zero		1


	//   ....[66]....
        /*0470*/ 	.word	0x00001070
        /*0474*/ 	.word	0x00000029
        /*0478*/ 	.word	0x00000000
        /*047c*/ 	.short	0x010a
        /*047e*/ 	.byte	0xff
	.zero		1


	//   ....[67]....
        /*0480*/ 	.word	0x00001290
        /*0484*/ 	.word	0x00000023
        /*0488*/ 	.word	0x00000010
        /*048c*/ 	.short	0x010a
        /*048e*/ 	.byte	0xff
	.zero		1


	//   ....[68]....
        /*0490*/ 	.word	0x000016d0
        /*0494*/ 	.word	0x00000000
        /*0498*/ 	.word	0x00000000
        /*049c*/ 	.short	0x010a
        /*049e*/ 	.byte	0xff
	.zero		1


	//   ....[69]....
        /*04a0*/ 	.word	0x00001e30
        /*04a4*/ 	.word	0x00000003
        /*04a8*/ 	.word	0x00000000
        /*04ac*/ 	.short	0x010a
        /*04ae*/ 	.byte	0xff
	.zero		1


	//   ....[70]....
        /*04b0*/ 	.word	0x00001f70
        /*04b4*/ 	.word	0x00000006
        /*04b8*/ 	.word	0x00000000
        /*04bc*/ 	.short	0x0101
        /*04be*/ 	.byte	0xff
	.zero		1


	//   ....[71]....
        /*04c0*/ 	.word	0x00002010
        /*04c4*/ 	.word	0x00000010
        /*04c8*/ 	.word	0x00000000
        /*04cc*/ 	.short	0x010a
        /*04ce*/ 	.byte	0xff
	.zero		1


	//   ....[72]....
        /*04d0*/ 	.word	0x00002110
        /*04d4*/ 	.word	0x00000016
        /*04d8*/ 	.word	0x00000000
        /*04dc*/ 	.short	0x0101
        /*04de*/ 	.byte	0xff
	.zero		1


	//   ....[73]....
        /*04e0*/ 	.word	0x00002180
        /*04e4*/ 	.word	0x0000001d
        /*04e8*/ 	.word	0x00000000
        /*04ec*/ 	.short	0x010a
        /*04ee*/ 	.byte	0xff
	.zero		1


	//   ....[74]....
        /*04f0*/ 	.word	0x00002250
        /*04f4*/ 	.word	0x00000002
        /*04f8*/ 	.word	0x00000000
        /*04fc*/ 	.short	0x0101
        /*04fe*/ 	.byte	0xff
	.zero		1


	//   ....[75]....
        /*0500*/ 	.word	0x00002290
        /*0504*/ 	.word	0x00000010
        /*0508*/ 	.word	0x00000010
        /*050c*/ 	.short	0x010a
        /*050e*/ 	.byte	0xff
	.zero		1


	//   ....[76]....
        /*0510*/ 	.word	0x00002340
        /*0514*/ 	.word	0x00000002
        /*0518*/ 	.word	0x00000000
        /*051c*/ 	.short	0x0101
        /*051e*/ 	.byte	0xff
	.zero		1


	//   ....[77]....
        /*0520*/ 	.word	0x00002580
        /*0524*/ 	.word	0x00000006
        /*0528*/ 	.word	0x00000000
        /*052c*/ 	.short	0x010a
        /*052e*/ 	.byte	0xff
	.zero		1


	//   ....[78]....
        /*0530*/ 	.word	0x00002680
        /*0534*/ 	.word	0x00000002
        /*0538*/ 	.word	0x00000000
        /*053c*/ 	.short	0x0101
        /*053e*/ 	.byte	0xff
	.zero		1


	//----- nvinfo : EIATTR_NUM_MBARRIERS
	.align		4
.L_785:
        /*0540*/ 	.byte	0x03, 0x38
        /*0542*/ 	.short	0x0040


	//----- nvinfo : EIATTR_EXIT_INSTR_OFFSETS
	.align		4
        /*0544*/ 	.byte	0x04, 0x1c
        /*0546*/ 	.short	(.L_787 - .L_786)


	//   ....[0]....
.L_786:
        /*0548*/ 	.word	0x000005a0


	//   ....[1]....
        /*054c*/ 	.word	0x000014c0


	//   ....[2]....
        /*0550*/ 	.word	0x00001900


	//   ....[3]....
        /*0554*/ 	.word	0x00001920


	//   ....[4]....
        /*0558*/ 	.word	0x00002730


	//----- nvinfo : EIATTR_CRS_STACK_SIZE
	.align		4
.L_787:
        /*055c*/ 	.byte	0x04, 0x1e
        /*055e*/ 	.short	(.L_789 - .L_788)
.L_788:
        /*0560*/ 	.word	0x00000000


	//----- nvinfo : EIATTR_CBANK_PARAM_SIZE
	.align		4
.L_789:
        /*0564*/ 	.byte	0x03, 0x19
        /*0566*/ 	.short	0x0018


	//----- nvinfo : EIATTR_PARAM_CBANK
	.align		4
        /*0568*/ 	.byte	0x04, 0x0a
        /*056a*/ 	.short	(.L_791 - .L_790)
	.align		4
.L_790:
        /*056c*/ 	.word	index@(.nv.constant0._Z13tma_bw_kernelILi32ELi1024EEvPKhPym)
        /*0570*/ 	.short	0x0380
        /*0572*/ 	.short	0x0018


	//----- nvinfo : EIATTR_SW_WAR
	.align		4
.L_791:
        /*0574*/ 	.byte	0x04, 0x36
        /*0576*/ 	.short	(.L_793 - .L_792)
.L_792:
        /*0578*/ 	.word	0x00000008
.L_793:


//--------------------- .nv.info._Z13tma_bw_kernelILi16ELi1024EEvPKhPym --------------------------
	.section	.nv.info._Z13tma_bw_kernelILi16ELi1024EEvPKhPym,"",@"SHT_CUDA_INFO"
	.sectionflags	@""
	.align	4


	//----- nvinfo : EIATTR_CUDA_API_VERSION
	.align		4
        /*0000*/ 	.byte	0x04, 0x37
        /*0002*/ 	.short	(.L_795 - .L_794)
.L_794:
        /*0004*/ 	.word	0x00000082


	//----- nvinfo : EIATTR_KPARAM_INFO
	.align		4
.L_795:
        /*0008*/ 	.byte	0x04, 0x17
        /*000a*/ 	.short	(.L_797 - .L_796)
.L_796:
        /*000c*/ 	.word	0x00000000
        /*0010*/ 	.short	0x0002
        /*0012*/ 	.short	0x0010
        /*0014*/ 	.byte	0x00, 0xf0, 0x21, 0x00


	//----- nvinfo : EIATTR_KPARAM_INFO
	.align		4
.L_797:
        /*0018*/ 	.byte	0x04, 0x17
        /*001a*/ 	.short	(.L_799 - .L_798)
.L_798:
        /*001c*/ 	.word	0x00000000
        /*0020*/ 	.short	0x0001
        /*0022*/ 	.short	0x0008
        /*0024*/ 	.byte	0x00, 0xf5, 0x21, 0x00


	//----- nvinfo : EIATTR_KPARAM_INFO
	.align		4
.L_799:
        /*0028*/ 	.byte	0x04, 0x17
        /*002a*/ 	.short	(.L_801 - .L_800)
.L_800:
        /*002c*/ 	.word	0x00000000
        /*0030*/ 	.short	0x0000
        /*0032*/ 	.short	0x0000
        /*0034*/ 	.byte	0x00, 0xf5, 0x21, 0x00


	//----- nvinfo : EIATTR_SPARSE_MMA_MASK
	.align		4
.L_801:
        /*0038*/ 	.byte	0x03, 0x50
        /*003a*/ 	.short	0x0000


	//----- nvinfo : EIATTR_MAXREG_COUNT
	.align		4
        /*003c*/ 	.byte	0x03, 0x1b
        /*003e*/ 	.short	0x00ff


	//----- nvinfo : EIATTR_NUM_BARRIERS
	.align		4
        /*0040*/ 	.byte	0x02, 0x4c
        /*0042*/ 	.byte	0x01
	.zero		1


	//----- nvinfo : EIATTR_MERCURY_ISA_VERSION
	.align		4
        /*0044*/ 	.byte	0x03, 0x5f
        /*0046*/ 	.short	0x0101


	//----- nvinfo : EIATTR_VRC_CTA_INIT_COUNT
	.align		4
        /*0048*/ 	.byte	0x02, 0x4a
	.zero		1
	.zero		1


	//----- nvinfo : EIATTR_MBARRIER_INSTR_OFFSETS
	.align		4
        /*004c*/ 	.byte	0x04, 0x39
        /*004e*/ 	.short	(.L_803 - .L_802)


	//   ....[0]....
.L_802:
        /*0050*/ 	.word	0x00000100
        /*0054*/ 	.word	0x000000ff
        /*0058*/ 	.word	0x00000000
        /*005c*/ 	.short	0x0100
        /*005e*/ 	.byte	0x06
	.zero		1


	//   ....[1]....
        /*0060*/ 	.word	0x00000110
        /*0064*/ 	.word	0x000000ff
        /*0068*/ 	.word	0x00000000
        /*006c*/ 	.short	0x0100
        /*006e*/ 	.byte	0x07
	.zero		1


	//   ....[2]....
        /*0070*/ 	.word	0x00000120
        /*0074*/ 	.word	0x000000ff
        /*0078*/ 	.word	0x00000008
        /*007c*/ 	.short	0x0100
        /*007e*/ 	.byte	0x06
	.zero		1


	//   ....[3]....
        /*0080*/ 	.word	0x00000130
        /*0084*/ 	.word	0x000000ff
        /*0088*/ 	.word	0x00000008
        /*008c*/ 	.short	0x0100
        /*008e*/ 	.byte	0x07
	.zero		1


	//   ....[4]....
        /*0090*/ 	.word	0x00000140
        /*0094*/ 	.word	0x000000ff
        /*0098*/ 	.word	0x00000010
        /*009c*/ 	.short	0x0100
        /*009e*/ 	.byte	0x06
	.zero		1


	//   ....[5]....
        /*00a0*/ 	.word	0x00000150
        /*00a4*/ 	.word	0x000000ff
        /*00a8*/ 	.word	0x00000010
        /*00ac*/ 	.short	0x0100
        /*00ae*/ 	.byte	0x07
	.zero		1


	//   ....[6]....
        /*00b0*/ 	.word	0x00000160
        /*00b4*/ 	.word	0x000000ff
        /*00b8*/ 	.word	0x00000018
        /*00bc*/ 	.short	0x0100
        /*00be*/ 	.byte	0x06
	.zero		1


	//   ....[7]....
        /*00c0*/ 	.word	0x00000170
        /*00c4*/ 	.word	0x000000ff
        /*00c8*/ 	.word	0x00000018
        /*00cc*/ 	.short	0x0100
        /*00ce*/ 	.byte	0x07
	.zero		1


	//   ....[8]....
        /*00d0*/ 	.word	0x00000180
        /*00d4*/ 	.word	0x000000ff
        /*00d8*/ 	.word	0x00000020
        /*00dc*/ 	.short	0x0100
        /*00de*/ 	.byte	0x06
	.zero		1


	//   ....[9]....
        /*00e0*/ 	.word	0x00000190
        /*00e4*/ 	.word	0x000000ff
        /*00e8*/ 	.word	0x00000020
        /*00ec*/ 	.short	0x0100
        /*00ee*/ 	.byte	0x07
	.zero		1


	//   ....[10]....
        /*00f0*/ 	.word	0x000001a0
        /*00f4*/ 	.word	0x000000ff
        /*00f8*/ 	.word	0x00000028
        /*00fc*/ 	.short	0x0100
        /*00fe*/ 	.byte	0x06
	.zero		1


	//   ....[11]....
        /*0100*/ 	.word	0x000001b0
        /*0104*/ 	.word	0x000000ff
        /*0108*/ 	.word	0x00000028
        /*010c*/ 	.short	0x0100
        /*010e*/ 	.byte	0x07
	.zero		1


	//   ....[12]....
        /*0110*/ 	.word	0x000001c0
        /*0114*/ 	.word	0x000000ff
        /*0118*/ 	.word	0x00000030
        /*011c*/ 	.short	0x0100
        /*011e*/ 	.byte	0x06
	.zero		1


	//   ....[13]....
        /*0120*/ 	.word	0x000001d0
        /*0124*/ 	.word	0x000000ff
        /*0128*/ 	.word	0x00000030
        /*012c*/ 	.short	0x0100
        /*012e*/ 	.byte	0x07
	.zero		1


	//   ....[14]....
        /*0130*/ 	.word	0x000001e0
        /*0134*/ 	.word	0x000000ff
        /*0138*/ 	.word	0x00000038
        /*013c*/ 	.short	0x0100
        /*013e*/ 	.byte	0x06
	.zero		1


	//   ....[15]....
        /*0140*/ 	.word	0x000001f0
        /*0144*/ 	.word	0x000000ff
        /*0148*/ 	.word	0x00000038
        /*014c*/ 	.short	0x0100
        /*014e*/ 	.byte	0x07
	.zero		1


	//   ....[16]....
        /*0150*/ 	.word	0x00000200
        /*0154*/ 	.word	0x000000ff
        /*0158*/ 	.word	0x00000040
        /*015c*/ 	.short	0x0100
        /*015e*/ 	.byte	0x06
	.zero		1


	//   ....[17]....
        /*0160*/ 	.word	0x00000210
        /*0164*/ 	.word	0x000000ff
        /*0168*/ 	.word	0x00000040
        /*016c*/ 	.short	0x0100
        /*016e*/ 	.byte	0x07
	.zero		1


	//   ....[18]....
        /*0170*/ 	.word	0x00000220
        /*0174*/ 	.word	0x000000ff
        /*0178*/ 	.word	0x00000048
        /*017c*/ 	.short	0x0100
        /*017e*/ 	.byte	0x06
	.zero		1


	//   ....[19]....
        /*0180*/ 	.word	0x00000230
        /*0184*/ 	.word	0x000000ff
        /*0188*/ 	.word	0x00000048
        /*018c*/ 	.short	0x0100
        /*018e*/ 	.byte	0x07
	.zero		1


	//   ....[20]....
        /*0190*/ 	.word	0x00000240
        /*0194*/ 	.word	0x000000ff
        /*0198*/ 	.word	0x00000050
        /*019c*/ 	.short	0x0100
        /*019e*/ 	.byte	0x06
	.zero		1


	//   ....[21]....
        /*01a0*/ 	.word	0x00000250
        /*01a4*/ 	.word	0x000000ff
        /*01a8*/ 	.word	0x00000050
        /*01ac*/ 	.short	0x0100
        /*01ae*/ 	.byte	0x07
	.zero		1


	//   ....[22]....
        /*01b0*/ 	.word	0x00000260
        /*01b4*/ 	.word	0x000000ff
        /*01b8*/ 	.word	0x00000058
        /*01bc*/ 	.short	0x0100
        /*01be*/ 	.byte	0x06
	.zero		1


	//   ....[23]....
        /*01c0*/ 	.word	0x00000270
        /*01c4*/ 	.word	0x000000ff
        /*01c8*/ 	.word	0x00000058
        /*01cc*/ 	.short	0x0100
        /*01ce*/ 	.byte	0x07
	.zero		1


	//   ....[24]....
        /*01d0*/ 	.word	0x00000280
        /*01d4*/ 	.word	0x000000ff
        /*01d8*/ 	.word	0x00000060
        /*01dc*/ 	.short	0x0100
        /*01de*/ 	.byte	0x06
	.zero		1


	//   ....[25]....
        /*01e0*/ 	.word	0x00000290
        /*01e4*/ 	.word	0x000000ff
        /*01e8*/ 	.word	0x00000060
        /*01ec*/ 	.short	0x0100
        /*01ee*/ 	.byte	0x07
	.zero		1


	//   ....[26]....
        /*01f0*/ 	.word	0x000002a0
        /*01f4*/ 	.word	0x000000ff
        /*01f8*/ 	.word	0x00000068
        /*01fc*/ 	.short	0x0100
        /*01fe*/ 	.byte	0x06
	.zero		1


	//   ....[27]....
        /*0200*/ 	.word	0x000002b0
        /*0204*/ 	.word	0x000000ff
        /*0208*/ 	.word	0x00000068
        /*020c*/ 	.short	0x0100
        /*020e*/ 	.byte	0x07
	.zero		1


	//   ....[28]....
        /*0210*/ 	.word	0x000002c0
        /*0214*/ 	.word	0x000000ff
        /*0218*/ 	.word	0x00000070
        /*021c*/ 	.short	0x0100
        /*021e*/ 	.byte	0x06
	.zero		1


	//   ....[29]....
        /*0220*/ 	.word	0x000002d0
        /*0224*/ 	.word	0x000000ff
        /*0228*/ 	.word	0x00000070
        /*022c*/ 	.short	0x0100
        /*022e*/ 	.byte	0x07
	.zero		1


	//   ....[30]....
        /*0230*/ 	.word	0x000002e0
        /*0234*/ 	.word	0x000000ff
        /*0238*/ 	.word	0x00000078
        /*023c*/ 	.short	0x0100
        /*023e*/ 	.byte	0x06
	.zero		1


	//   ....[31]....
        /*0240*/ 	.word	0x000002f0
        /*0244*/ 	.word	0x000000ff
        /*0248*/ 	.word	0x00000078
        /*024c*/ 	.short	0x0100
        /*024e*/ 	.byte	0x07
	.zero		1


	//   ....[32]....
        /*0250*/ 	.word	0x00000960
        /*0254*/ 	.word	0x00000011
        /*0258*/ 	.word	0x00000000
        /*025c*/ 	.short	0x010a
        /*025e*/ 	.byte	0xff
	.zero		1


	//   ....[33]....
        /*0260*/ 	.word	0x00000bf0
        /*0264*/ 	.word	0x00000023
        /*0268*/ 	.word	0x00000000
        /*026c*/ 	.short	0x010a
        /*026e*/ 	.byte	0xff
	.zero		1


	//   ....[34]....
        /*0270*/ 	.word	0x00000e70
        /*0274*/ 	.word	0x00000029
        /*0278*/ 	.word	0x00000000
        /*027c*/ 	.short	0x010a
        /*027e*/ 	.byte	0xff
	.zero		1


	//   ....[35]....
        /*0280*/ 	.word	0x00001090
        /*0284*/ 	.word	0x00000023
        /*0288*/ 	.word	0x00000010
        /*028c*/ 	.short	0x010a
        /*028e*/ 	.byte	0xff
	.zero		1


	//   ....[36]....
        /*0290*/ 	.word	0x000014d0
        /*0294*/ 	.word	0x00000000
        /*0298*/ 	.word	0x00000000
        /*029c*/ 	.short	0x010a
        /*029e*/ 	.byte	0xff
	.zero		1


	//   ....[37]....
        /*02a0*/ 	.word	0x00001c30
        /*02a4*/ 	.word	0x00000003
        /*02a8*/ 	.word	0x00000000
        /*02ac*/ 	.short	0x010a
        /*02ae*/ 	.byte	0xff
	.zero		1


	//   ....[38]....
        /*02b0*/ 	.word	0x00001d70
        /*02b4*/ 	.word	0x00000006
        /*02b8*/ 	.word	0x00000000
        /*02bc*/ 	.short	0x0101
        /*02be*/ 	.byte	0xff
	.zero		1


	//   ....[39]....
        /*02c0*/ 	.word	0x00001e10
        /*02c4*/ 	.word	0x00000010
        /*02c8*/ 	.word	0x00000000
        /*02cc*/ 	.short	0x010a
        /*02ce*/ 	.byte	0xff
	.zero		1


	//   ....[40]....
        /*02d0*/ 	.word	0x00001f10
        /*02d4*/ 	.word	0x00000016
        /*02d8*/ 	.word	0x00000000
        /*02dc*/ 	.short	0x0101
        /*02de*/ 	.byte	0xff
	.zero		1


	//   ....[41]....
        /*02e0*/ 	.word	0x00001f80
        /*02e4*/ 	.word	0x0000001d
        /*02e8*/ 	.word	0x00000000
        /*02ec*/ 	.short	0x010a
        /*02ee*/ 	.byte	0xff
	.zero		1


	//   ....[42]....
        /*02f0*/ 	.word	0x00002050
        /*02f4*/ 	.word	0x00000002
        /*02f8*/ 	.word	0x00000000
        /*02fc*/ 	.short	0x0101
        /*02fe*/ 	.byte	0xff
	.zero		1


	//   ....[43]....
        /*0300*/ 	.word	0x00002090
        /*0304*/ 	.word	0x00000010
        /*0308*/ 	.word	0x00000010
        /*030c*/ 	.short	0x010a
        /*030e*/ 	.byte	0xff
	.zero		1


	//   ....[44]....
        /*0310*/ 	.word	0x00002140
        /*0314*/ 	.word	0x00000002
        /*0318*/ 	.word	0x00000000
        /*031c*/ 	.short	0x0101
        /*031e*/ 	.byte	0xff
	.zero		1


	//   ....[45]....
        /*0320*/ 	.word	0x00002380
        /*0324*/ 	.word	0x00000006
        /*0328*/ 	.word	0x00000000
        /*032c*/ 	.short	0x010a
        /*032e*/ 	.byte	0xff
	.zero		1


	//   ....[46]....
        /*0330*/ 	.word	0x00002480
        /*0334*/ 	.word	0x00000002
        /*0338*/ 	.word	0x00000000
        /*033c*/ 	.short	0x0101
        /*033e*/ 	.byte	0xff
	.zero		1


	//----- nvinfo : EIATTR_NUM_MBARRIERS
	.align		4
.L_803:
        /*0340*/ 	.byte	0x03, 0x38
        /*0342*/ 	.short	0x0020


	//----- nvinfo : EIATTR_EXIT_INSTR_OFFSETS
	.align		4
        /*0344*/ 	.byte	0x04, 0x1c
        /*0346*/ 	.short	(.L_805 - .L_804)


	//   ....[0]....
.L_804:
        /*0348*/ 	.word	0x000003a0


	//   ....[1]....
        /*034c*/ 	.word	0x000012c0


	//   ....[2]....
        /*0350*/ 	.word	0x00001700


	//   ....[3]....
        /*0354*/ 	.word	0x00001720


	//   ....[4]....
        /*0358*/ 	.word	0x00002530


	//----- nvinfo : EIATTR_CRS_STACK_SIZE
	.align		4
.L_805:
        /*035c*/ 	.byte	0x04, 0x1e
        /*035e*/ 	.short	(.L_807 - .L_806)
.L_806:
        /*0360*/ 	.word	0x00000000


	//----- nvinfo : EIATTR_CBANK_PARAM_SIZE
	.align		4
.L_807:
        /*0364*/ 	.byte	0x03, 0x19
        /*0366*/ 	.short	0x0018


	//----- nvinfo : EIATTR_PARAM_CBANK
	.align		4
        /*0368*/ 	.byte	0x04, 0x0a
        /*036a*/ 	.short	(.L_809 - .L_808)
	.align		4
.L_808:
        /*036c*/ 	.word	index@(.nv.constant0._Z13tma_bw_kernelILi16ELi1024EEvPKhPym)
        /*0370*/ 	.short	0x0380
        /*0372*/ 	.short	0x0018


	//----- nvinfo : EIATTR_SW_WAR
	.align		4
.L_809:
        /*0374*/ 	.byte	0x04, 0x36
        /*0376*/ 	.short	(.L_811 - .L_810)
.L_810:
        /*0378*/ 	.word	0x00000008
.L_811:


//--------------------- .nv.info._Z13tma_bw_kernelILi8ELi1024EEvPKhPym --------------------------
	.section	.nv.info._Z13tma_bw_kernelILi8ELi1024EEvPKhPym,"",@"SHT_CUDA_INFO"
	.sectionflags	@""
	.align	4


	//----- nvinfo : EIATTR_CUDA_API_VERSION
	.align		4
        /*0000*/ 	.byte	0x04, 0x37
        /*0002*/ 	.short	(.L_813 - .L_812)
.L_812:
        /*0004*/ 	.word	0x00000082


	//----- nvinfo : EIATTR_KPARAM_INFO
	.align		4
.L_813:
        /*0008*/ 	.byte	0x04, 0x17
        /*000a*/ 	.short	(.L_815 - .L_814)
.L_814:
        /*000c*/ 	.word	0x00000000
        /*0010*/ 	.short	0x0002
        /*0012*/ 	.short	0x0010
        /*0014*/ 	.byte	0x00, 0xf0, 0x21, 0x00


	//----- nvinfo : EIATTR_KPARAM_INFO
	.align		4
.L_815:
        /*0018*/ 	.byte	0x04, 0x17
        /*001a*/ 	.short	(.L_817 - .L_816)
.L_816:
        /*001c*/ 	.word	0x00000000
        /*0020*/ 	.short	0x0001
        /*0022*/ 	.short	0x0008
        /*0024*/ 	.byte	0x00, 0xf5, 0x21, 0x00


	//----- nvinfo : EIATTR_KPARAM_INFO
	.align		4
.L_817:
        /*0028*/ 	.byte	0x04, 0x17
        /*002a*/ 	.short	(.L_819 - .L_818)
.L_818:
        /*002c*/ 	.word	0x00000000
        /*0030*/ 	.short	0x0000
        /*0032*/ 	.short	0x0000
        /*0034*/ 	.byte	0x00, 0xf5, 0x21, 0x00


	//----- nvinfo : EIATTR_SPARSE_MMA_MASK
	.align		4
.L_819:
        /*0038*/ 	.byte	0x03, 0x50
        /*003a*/ 	.short	0x0000


	//----- nvinfo : EIATTR_MAXREG_COUNT
	.align		4
        /*003c*/ 	.byte	0x03, 0x1b
        /*003e*/ 	.short	0x00ff


	//----- nvinfo : EIATTR_NUM_BARRIERS
	.align		4
        /*0040*/ 	.byte	0x02, 0x4c
        /*0042*/ 	.byte	0x01
	.zero		1


	//----- nvinfo : EIATTR_MERCURY_ISA_VERSION
	.align		4
        /*0044*/ 	.byte	0x03, 0x5f
        /*0046*/ 	.short	0x0101


	//----- nvinfo : EIATTR_VRC_CTA_INIT_COUNT
	.align		4
        /*0048*/ 	.byte	0x02, 0x4a
	.zero		1
	.zero		1


	//----- nvinfo : EIATTR_MBARRIER_INSTR_OFFSETS
	.align		4
        /*004c*/ 	.byte	0x04, 0x39
        /*004e*/ 	.short	(.L_821 - .L_820)


	//   ....[0]....
.L_820:
        /*0050*/ 	.word	0x00000100
        /*0054*/ 	.word	0x000000ff
        /*0058*/ 	.word	0x00000000
        /*005c*/ 	.short	0x0100
        /*005e*/ 	.byte	0x06
	.zero		1


	//   ....[1]....
        /*0060*/ 	.word	0x00000110
        /*0064*/ 	.word	0x000000ff
        /*0068*/ 	.word	0x00000000
        /*006c*/ 	.short	0x0100
        /*006e*/ 	.byte	0x07
	.zero		1


	//   ....[2]....
        /*0070*/ 	.word	0x00000120
        /*0074*/ 	.word	0x000000ff
        /*0078*/ 	.word	0x00000008
        /*007c*/ 	.short	0x0100
        /*007e*/ 	.byte	0x06
	.zero		1


	//   ....[3]....
        /*0080*/ 	.word	0x00000130
        /*0084*/ 	.word	0x000000ff
        /*0088*/ 	.word	0x00000008
        /*008c*/ 	.short	0x0100
        /*008e*/ 	.byte	0x07
	.zero		1


	//   ....[4]....
        /*0090*/ 	.word	0x00000140
        /*0094*/ 	.word	0x000000ff
        /*0098*/ 	.word	0x00000010
        /*009c*/ 	.short	0x0100
        /*009e*/ 	.byte	0x06
	.zero		1


	//   ....[5]....
        /*00a0*/ 	.word	0x00000150
        /*00a4*/ 	.word	0x000000ff
        /*00a8*/ 	.word	0x00000010
        /*00ac*/ 	.short	0x0100
        /*00ae*/ 	.byte	0x07
	.zero		1


	//   ....[6]....
        /*00b0*/ 	.word	0x00000160
        /*00b4*/ 	.word	0x000000ff
        /*00b8*/ 	.word	0x00000018
        /*00bc*/ 	.short	0x0100
        /*00be*/ 	.byte	0x06
	.zero		1


	//   ....[7]....
        /*00c0*/ 	.word	0x00000170
        /*00c4*/ 	.word	0x000000ff
        /*00c8*/ 	.word	0x00000018
        /*00cc*/ 	.short	0x0100
        /*00ce*/ 	.byte	0x07
	.zero		1


	//   ....[8]....
        /*00d0*/ 	.word	0x00000180
        /*00d4*/ 	.word	0x000000ff
        /*00d8*/ 	.word	0x00000020
        /*00dc*/ 	.short	0x0100
        /*00de*/ 	.byte	0x06
	.zero		1


	//   ....[9]....
        /*00e0*/ 	.word	0x00000190
        /*00e4*/ 	.word	0x000000ff
        /*00e8*/ 	.word	0x00000020
        /*00ec*/ 	.short	0x0100
        /*00ee*/ 	.byte	0x07
	.zero		1


	//   ....[10]....
        /*00f0*/ 	.word	0x000001a0
        /*00f4*/ 	.word	0x000000ff
        /*00f8*/ 	.word	0x00000028
        /*00fc*/ 	.short	0x0100
        /*00fe*/ 	.byte	0x06
	.zero		1


	//   ....[11]....
        /*0100*/ 	.word	0x000001b0
        /*0104*/ 	.word	0x000000ff
        /*0108*/ 	.word	0x00000028
        /*010c*/ 	.short	0x0100
        /*010e*/ 	.byte	0x07
	.zero		1


	//   ....[12]....
        /*0110*/ 	.word	0x000001c0
        /*0114*/ 	.word	0x000000ff
        /*0118*/ 	.word	0x00000030
        /*011c*/ 	.short	0x0100
        /*011e*/ 	.byte	0x06
	.zero		1


	//   ....[13]....
        /*0120*/ 	.word	0x000001d0
        /*0124*/ 	.word	0x000000ff
        /*0128*/ 	.word	0x00000030
        /*012c*/ 	.short	0x0100
        /*012e*/ 	.byte	0x07
	.zero		1


	//   ....[14]....
        /*0130*/ 	.word	0x000001e0
        /*0134*/ 	.word	0x000000ff
        /*0138*/ 	.word	0x00000038
        /*013c*/ 	.short	0x0100
        /*013e*/ 	.byte	0x06
	.zero		1


	//   ....[15]....
        /*0140*/ 	.word	0x000001f0
        /*0144*/ 	.word	0x000000ff
        /*0148*/ 	.word	0x00000038
        /*014c*/ 	.short	0x0100
        /*014e*/ 	.byte	0x07
	.zero		1


	//   ....[16]....
        /*0150*/ 	.word	0x00000860
        /*0154*/ 	.word	0x00000011
        /*0158*/ 	.word	0x00000000
        /*015c*/ 	.short	0x010a
        /*015e*/ 	.byte	0xff
	.zero		1


	//   ....[17]....
        /*0160*/ 	.word	0x00000af0
        /*0164*/ 	.word	0x00000023
        /*0168*/ 	.word	0x00000000
        /*016c*/ 	.short	0x010a
        /*016e*/ 	.byte	0xff
	.zero		1


	//   ....[18]....
        /*0170*/ 	.word	0x00000d70
        /*0174*/ 	.word	0x00000029
        /*0178*/ 	.word	0x00000000
        /*017c*/ 	.short	0x010a
        /*017e*/ 	.byte	0xff
	.zero		1


	//   ....[19]....
        /*0180*/ 	.word	0x00000f90
        /*0184*/ 	.word	0x00000023
        /*0188*/ 	.word	0x00000010
        /*018c*/ 	.short	0x010a
        /*018e*/ 	.byte	0xff
	.zero		1


	//   ....[20]....
        /*0190*/ 	.word	0x000013d0
        /*0194*/ 	.word	0x00000000
        /*0198*/ 	.word	0x00000000
        /*019c*/ 	.short	0x010a
        /*019e*/ 	.byte	0xff
	.zero		1


	//   ....[21]....
        /*01a0*/ 	.word	0x00001b30
        /*01a4*/ 	.word	0x00000003
        /*01a8*/ 	.word	0x00000000
        /*01ac*/ 	.short	0x010a
        /*01ae*/ 	.byte	0xff
	.zero		1


	//   ....[22]....
        /*01b0*/ 	.word	0x00001c70
        /*01b4*/ 	.word	0x00000006
        /*01b8*/ 	.word	0x00000000
        /*01bc*/ 	.short	0x0101
        /*01be*/ 	.byte	0xff
	.zero		1


	//   ....[23]....
        /*01c0*/ 	.word	0x00001d10
        /*01c4*/ 	.word	0x00000010
        /*01c8*/ 	.word	0x00000000
        /*01cc*/ 	.short	0x010a
        /*01ce*/ 	.byte	0xff
	.zero		1


	//   ....[24]....
        /*01d0*/ 	.word	0x00001e10
        /*01d4*/ 	.word	0x00000016
        /*01d8*/ 	.word	0x00000000
        /*01dc*/ 	.short	0x0101
        /*01de*/ 	.byte	0xff
	.zero		1


	//   ....[25]....
        /*01e0*/ 	.word	0x00001e80
        /*01e4*/ 	.word	0x0000001d
        /*01e8*/ 	.word	0x00000000
        /*01ec*/ 	.short	0x010a
        /*01ee*/ 	.byte	0xff
	.zero		1


	//   ....[26]....
        /*01f0*/ 	.word	0x00001f50
        /*01f4*/ 	.word	0x00000002
        /*01f8*/ 	.word	0x00000000
        /*01fc*/ 	.short	0x0101
        /*01fe*/ 	.byte	0xff
	.zero		1


	//   ....[27]....
        /*0200*/ 	.word	0x00001f90
        /*0204*/ 	.word	0x00000010
        /*0208*/ 	.word	0x00000010
        /*020c*/ 	.short	0x010a
        /*020e*/ 	.byte	0xff
	.zero		1


	//   ....[28]....
        /*0210*/ 	.word	0x00002040
        /*0214*/ 	.word	0x00000002
        /*0218*/ 	.word	0x00000000
        /*021c*/ 	.short	0x0101
        /*021e*/ 	.byte	0xff
	.zero		1


	//   ....[29]....
        /*0220*/ 	.word	0x00002280
        /*0224*/ 	.word	0x00000006
        /*0228*/ 	.word	0x00000000
        /*022c*/ 	.short	0x010a
        /*022e*/ 	.byte	0xff
	.zero		1


	//   ....[30]....
        /*0230*/ 	.word	0x00002380
        /*0234*/ 	.word	0x00000002
        /*0238*/ 	.word	0x00000000
        /*023c*/ 	.short	0x0101
        /*023e*/ 	.byte	0xff
	.zero		1


	//----- nvinfo : EIATTR_NUM_MBARRIERS
	.align		4
.L_821:
        /*0240*/ 	.byte	0x03, 0x38
        /*0242*/ 	.short	0x0010


	//----- nvinfo : EIATTR_EXIT_INSTR_OFFSETS
	.align		4
        /*0244*/ 	.byte	0x04, 0x1c
        /*0246*/ 	.short	(.L_823 - .L_822)


	//   ....[0]....
.L_822:
        /*0248*/ 	.word	0x000002a0


	//   ....[1]....
        /*024c*/ 	.word	0x000011c0


	//   ....[2]....
        /*0250*/ 	.word	0x00001600


	//   ....[3]....
        /*0254*/ 	.word	0x00001620


	//   ....[4]....
        /*0258*/ 	.word	0x00002430


	//----- nvinfo : EIATTR_CRS_STACK_SIZE
	.align		4
.L_823:
        /*025c*/ 	.byte	0x04, 0x1e
        /*025e*/ 	.short	(.L_825 - .L_824)
.L_824:
        /*0260*/ 	.word	0x00000000


	//----- nvinfo : EIATTR_CBANK_PARAM_SIZE
	.align		4
.L_825:
        /*0264*/ 	.byte	0x03, 0x19
        /*0266*/ 	.short	0x0018


	//----- nvinfo : EIATTR_PARAM_CBANK
	.align		4
        /*0268*/ 	.byte	0x04, 0x0a
        /*026a*/ 	.short	(.L_827 - .L_826)
	.align		4
.L_826:
        /*026c*/ 	.word	index@(.nv.constant0._Z13tma_bw_kernelILi8ELi1024EEvPKhPym)
        /*0270*/ 	.short	0x0380
        /*0272*/ 	.short	0x0018


	//----- nvinfo : EIATTR_SW_WAR
	.align		4
.L_827:
        /*0274*/ 	.byte	0x04, 0x36
        /*0276*/ 	.short	(.L_829 - .L_828)
.L_828:
        /*0278*/ 	.word	0x00000008
.L_829:


//--------------------- .nv.info._Z13tma_bw_kernelILi4ELi1024EEvPKhPym --------------------------
	.section	.nv.info._Z13tma_bw_kernelILi4ELi1024EEvPKhPym,"",@"SHT_CUDA_INFO"
	.sectionflags	@""
	.align	4


	//----- nvinfo : EIATTR_CUDA_API_VERSION
	.align		4
        /*0000*/ 	.byte	0x04, 0x37
        /*0002*/ 	.short	(.L_831 - .L_830)
.L_830:
        /*0004*/ 	.word	0x00000082


	//----- nvinfo : EIATTR_KPARAM_INFO
	.align		4
.L_831:
        /*0008*/ 	.byte	0x04, 0x17
        /*000a*/ 	.short	(.L_833 - .L_832)
.L_832:
        /*000c*/ 	.word	0x00000000
        /*0010*/ 	.short	0x0002
        /*0012*/ 	.short	0x0010
        /*0014*/ 	.byte	0x00, 0xf0, 0x21, 0x00


	//----- nvinfo : EIATTR_KPARAM_INFO
	.align		4
.L_833:
        /*0018*/ 	.byte	0x04, 0x17
        /*001a*/ 	.short	(.L_835 - .L_834)
.L_834:
        /*001c*/ 	.word	0x00000000
        /*0020*/ 	.short	0x0001
        /*0022*/ 	.short	0x0008
        /*0024*/ 	.byte	0x00, 0xf5, 0x21, 0x00


	//----- nvinfo : EIATTR_KPARAM_INFO
	.align		4
.L_835:
        /*0028*/ 	.byte	0x04, 0x17
        /*002a*/ 	.short	(.L_837 - .L_836)
.L_836:
        /*002c*/ 	.word	0x00000000
        /*0030*/ 	.short	0x0000
        /*0032*/ 	.short	0x0000
        /*0034*/ 	.byte	0x00, 0xf5, 0x21, 0x00


	//----- nvinfo : EIATTR_SPARSE_MMA_MASK
	.align		4
.L_837:
        /*0038*/ 	.byte	0x03, 0x50
        /*003a*/ 	.short	0x0000


	//----- nvinfo : EIATTR_MAXREG_COUNT
	.align		4
        /*003c*/ 	.byte	0x03, 0x1b
        /*003e*/ 	.short	0x00ff


	//----- nvinfo : EIATTR_NUM_BARRIERS
	.align		4
        /*0040*/ 	.byte	0x02, 0x4c
        /*0042*/ 	.byte	0x01
	.zero		1


	//----- nvinfo : EIATTR_MERCURY_ISA_VERSION
	.align		4
        /*0044*/ 	.byte	0x03, 0x5f
        /*0046*/ 	.short	0x0101


	//----- nvinfo : EIATTR_VRC_CTA_INIT_COUNT
	.align		4
        /*0048*/ 	.byte	0x02, 0x4a
	.zero		1
	.zero		1


	//----- nvinfo : EIATTR_MBARRIER_INSTR_OFFSETS
	.align		4
        /*004c*/ 	.byte	0x04, 0x39
        /*004e*/ 	.short	(.L_839 - .L_838)


	//   ....[0]....
.L_838:
        /*0050*/ 	.word	0x00000100
        /*0054*/ 	.word	0x000000ff
        /*0058*/ 	.word	0x00000000
        /*005c*/ 	.short	0x0100
        /*005e*/ 	.byte	0x06
	.zero		1


	//   ....[1]....
        /*0060*/ 	.word	0x00000110
        /*0064*/ 	.word	0x000000ff
        /*0068*/ 	.word	0x00000000
        /*006c*/ 	.short	0x0100
        /*006e*/ 	.byte	0x07
	.zero		1


	//   ....[2]....
        /*0070*/ 	.word	0x00000120
        /*0074*/ 	.word	0x000000ff
        /*0078*/ 	.word	0x00000008
        /*007c*/ 	.short	0x0100
        /*007e*/ 	.byte	0x06
	.zero		1


	//   ....[3]....
        /*0080*/ 	.word	0x00000130
        /*0084*/ 	.word	0x000000ff
        /*0088*/ 	.word	0x00000008
        /*008c*/ 	.short	0x0100
        /*008e*/ 	.byte	0x07
	.zero		1


	//   ....[4]....
        /*0090*/ 	.word	0x00000140
        /*0094*/ 	.word	0x000000ff
        /*0098*/ 	.word	0x00000010
        /*009c*/ 	.short	0x0100
        /*009e*/ 	.byte	0x06
	.zero		1


	//   ....[5]....
        /*00a0*/ 	.word	0x00000150
        /*00a4*/ 	.word	0x000000ff
        /*00a8*/ 	.word	0x00000010
        /*00ac*/ 	.short	0x0100
        /*00ae*/ 	.byte	0x07
	.zero		1


	//   ....[6]....
        /*00b0*/ 	.word	0x00000160
        /*00b4*/ 	.word	0x000000ff
        /*00b8*/ 	.word	0x00000018
        /*00bc*/ 	.short	0x0100
        /*00be*/ 	.byte	0x06
	.zero		1


	//   ....[7]....
        /*00c0*/ 	.word	0x00000170
        /*00c4*/ 	.word	0x000000ff
        /*00c8*/ 	.word	0x00000018
        /*00cc*/ 	.short	0x0100
        /*00ce*/ 	.byte	0x07
	.zero		1


	//   ....[8]....
        /*00d0*/ 	.word	0x00000740
        /*00d4*/ 	.word	0x00000004
        /*00d8*/ 	.word	0x00000000
        /*00dc*/ 	.short	0x010a
        /*00de*/ 	.byte	0xff
	.zero		1


	//   ....[9]....
        /*00e0*/ 	.word	0x00000950
        /*00e4*/ 	.word	0x00000004
        /*00e8*/ 	.word	0x00000008
        /*00ec*/ 	.short	0x010a
        /*00ee*/ 	.byte	0xff
	.zero		1


	//   ....[10]....
        /*00f0*/ 	.word	0x00000b70
        /*00f4*/ 	.word	0x00000004
        /*00f8*/ 	.word	0x00000010
        /*00fc*/ 	.short	0x010a
        /*00fe*/ 	.byte	0xff
	.zero		1


	//   ....[11]....
        /*0100*/ 	.word	0x00000d70
        /*0104*/ 	.word	0x00000004
        /*0108*/ 	.word	0x00000018
        /*010c*/ 	.short	0x010a
        /*010e*/ 	.byte	0xff
	.zero		1


	//   ....[12]....
        /*0110*/ 	.word	0x00001190
        /*0114*/ 	.word	0x00000004
        /*0118*/ 	.word	0x00000000
        /*011c*/ 	.short	0x010a
        /*011e*/ 	.byte	0xff
	.zero		1


	//   ....[13]....
        /*0120*/ 	.word	0x00001860
        /*0124*/ 	.word	0x0000000f
        /*0128*/ 	.word	0x00000000
        /*012c*/ 	.short	0x010a
        /*012e*/ 	.byte	0xff
	.zero		1


	//   ....[14]....
        /*0130*/ 	.word	0x00001930
        /*0134*/ 	.word	0x0000000c
        /*0138*/ 	.word	0x00000000
        /*013c*/ 	.short	0x0101
        /*013e*/ 	.byte	0xff
	.zero		1


	//   ....[15]....
        /*0140*/ 	.word	0x00001980
        /*0144*/ 	.word	0x0000000d
        /*0148*/ 	.word	0x00000008
        /*014c*/ 	.short	0x010a
        /*014e*/ 	.byte	0xff
	.zero		1


	//   ....[16]....
        /*0150*/ 	.word	0x00001a30
        /*0154*/ 	.word	0x0000000c
        /*0158*/ 	.word	0x00000000
        /*015c*/ 	.short	0x0101
        /*015e*/ 	.byte	0xff
	.zero		1


	//   ....[17]....
        /*0160*/ 	.word	0x00001aa0
        /*0164*/ 	.word	0x00000011
        /*0168*/ 	.word	0x00000010
        /*016c*/ 	.short	0x010a
        /*016e*/ 	.byte	0xff
	.zero		1


	//   ....[18]....
        /*0170*/ 	.word	0x00001b50
        /*0174*/ 	.word	0x0000000c
        /*0178*/ 	.word	0x00000000
        /*017c*/ 	.short	0x0101
        /*017e*/ 	.byte	0xff
	.zero		1


	//   ....[19]....
        /*0180*/ 	.word	0x00001ba0
        /*0184*/ 	.word	0x0000000f
        /*0188*/ 	.word	0x00000018
        /*018c*/ 	.short	0x010a
        /*018e*/ 	.byte	0xff
	.zero		1


	//   ....[20]....
        /*0190*/ 	.word	0x00001ca0
        /*0194*/ 	.word	0x00000002
        /*0198*/ 	.word	0x00000000
        /*019c*/ 	.short	0x0101
        /*019e*/ 	.byte	0xff
	.zero		1


	//   ....[21]....
        /*01a0*/ 	.word	0x00001e60
        /*01a4*/ 	.word	0x00000007
        /*01a8*/ 	.word	0x00000000
        /*01ac*/ 	.short	0x010a
        /*01ae*/ 	.byte	0xff
	.zero		1


	//   ....[22]....
        /*01b0*/ 	.word	0x00001f60
        /*01b4*/ 	.word	0x00000002
        /*01b8*/ 	.word	0x00000000
        /*01bc*/ 	.short	0x0101
        /*01be*/ 	.byte	0xff
	.zero		1


	//----- nvinfo : EIATTR_NUM_MBARRIERS
	.align		4
.L_839:
        /*01c0*/ 	.byte	0x03, 0x38
        /*01c2*/ 	.short	0x0008


	//----- nvinfo : EIATTR_EXIT_INSTR_OFFSETS
	.align		4
        /*01c4*/ 	.byte	0x04, 0x1c
        /*01c6*/ 	.short	(.L_841 - .L_840)


	//   ....[0]....
.L_840:
        /*01c8*/ 	.word	0x00000230


	//   ....[1]....
        /*01cc*/ 	.word	0x00000fd0


	//   ....[2]....
        /*01d0*/ 	.word	0x000013c0


	//   ....[3]....
        /*01d4*/ 	.word	0x000013e0


	//   ....[4]....
        /*01d8*/ 	.word	0x00001ff0


	//----- nvinfo : EIATTR_CRS_STACK_SIZE
	.align		4
.L_841:
        /*01dc*/ 	.byte	0x04, 0x1e
        /*01de*/ 	.short	(.L_843 - .L_842)
.L_842:
        /*01e0*/ 	.word	0x00000000


	//----- nvinfo : EIATTR_CBANK_PARAM_SIZE
	.align		4
.L_843:
        /*01e4*/ 	.byte	0x03, 0x19
        /*01e6*/ 	.short	0x0018


	//----- nvinfo : EIATTR_PARAM_CBANK
	.align		4
        /*01e8*/ 	.byte	0x04, 0x0a
        /*01ea*/ 	.short	(.L_845 - .L_844)
	.align		4
.L_844:
        /*01ec*/ 	.word	index@(.nv.constant0._Z13tma_bw_kernelILi4ELi1024EEvPKhPym)
        /*01f0*/ 	.short	0x0380
        /*01f2*/ 	.short	0x0018


	//----- nvinfo : EIATTR_SW_WAR
	.align		4
.L_845:
        /*01f4*/ 	.byte	0x04, 0x36
        /*01f6*/ 	.short	(.L_847 - .L_846)
.L_846:
        /*01f8*/ 	.word	0x00000008
.L_847:


//--------------------- .nv.info._Z13tma_bw_kernelILi2ELi1024EEvPKhPym --------------------------
	.section	.nv.info._Z13tma_bw_kernelILi2ELi1024EEvPKhPym,"",@"SHT_CUDA_INFO"
	.sectionflags	@""
	.align	4


	//----- nvinfo : EIATTR_CUDA_API_VERSION
	.align		4
        /*0000*/ 	.byte	0x04, 0x37
        /*0002*/ 	.short	(.L_849 - .L_848)
.L_848:
        /*0004*/ 	.word	0x00000082


	//----- nvinfo : EIATTR_KPARAM_INFO
	.align		4
.L_849:
        /*0008*/ 	.byte	0x04, 0x17
        /*000a*/ 	.short	(.L_851 - .L_850)
.L_850:
        /*000c*/ 	.word	0x00000000
        /*0010*/ 	.short	0x0002
        /*0012*/ 	.short	0x0010
        /*0014*/ 	.byte	0x00, 0xf0, 0x21, 0x00


	//----- nvinfo : EIATTR_KPARAM_INFO
	.align		4
.L_851:
        /*0018*/ 	.byte	0x04, 0x17
        /*001a*/ 	.short	(.L_853 - .L_852)
.L_852:
        /*001c*/ 	.word	0x00000000
        /*0020*/ 	.short	0x0001
        /*0022*/ 	.short	0x0008
        /*0024*/ 	.byte	0x00, 0xf5, 0x21, 0x00


	//----- nvinfo : EIATTR_KPARAM_INFO
	.align		4
.L_853:
        /*0028*/ 	.byte	0x04, 0x17
        /*002a*/ 	.short	(.L_855 - .L_854)
.L_854:
        /*002c*/ 	.word	0x00000000
        /*0030*/ 	.short	0x0000
        /*0032*/ 	.short	0x0000
        /*0034*/ 	.byte	0x00, 0xf5, 0x21, 0x00


	//----- nvinfo : EIATTR_SPARSE_MMA_MASK
	.align		4
.L_855:
        /*0038*/ 	.byte	0x03, 0x50
        /*003a*/ 	.short	0x0000


	//----- nvinfo : EIATTR_MAXREG_COUNT
	.align		4
        /*003c*/ 	.byte	0x03, 0x1b
        /*003e*/ 	.short	0x00ff


	//----- nvinfo : EIATTR_NUM_BARRIERS
	.align		4
        /*0040*/ 	.byte	0x02, 0x4c
        /*0042*/ 	.byte	0x01
	.zero		1


	//----- nvinfo : EIATTR_MERCURY_ISA_VERSION
	.align		4
        /*0044*/ 	.byte	0x03, 0x5f
        /*0046*/ 	.short	0x0101


	//----- nvinfo : EIATTR_VRC_CTA_INIT_COUNT
	.align		4
        /*0048*/ 	.byte	0x02, 0x4a
	.zero		1
	.zero		1


	//----- nvinfo : EIATTR_MBARRIER_INSTR_OFFSETS
	.align		4
        /*004c*/ 	.byte	0x04, 0x39
        /*004e*/ 	.short	(.L_857 - .L_856)


	//   ....[0]....
.L_856:
        /*0050*/ 	.word	0x00000100
        /*0054*/ 	.word	0x000000ff
        /*0058*/ 	.word	0x00000000
        /*005c*/ 	.short	0x0100
        /*005e*/ 	.byte	0x06
	.zero		1


	//   ....[1]....
        /*0060*/ 	.word	0x00000110
        /*0064*/ 	.word	0x000000ff
        /*0068*/ 	.word	0x00000000
        /*006c*/ 	.short	0x0100
        /*006e*/ 	.byte	0x07
	.zero		1


	//   ....[2]....
        /*0070*/ 	.word	0x00000120
        /*0074*/ 	.word	0x000000ff
        /*0078*/ 	.word	0x00000008
        /*007c*/ 	.short	0x0100
        /*007e*/ 	.byte	0x06
	.zero		1


	//   ....[3]....
        /*0080*/ 	.word	0x00000130
        /*0084*/ 	.word	0x000000ff
        /*0088*/ 	.word	0x00000008
        /*008c*/ 	.short	0x0100
        /*008e*/ 	.byte	0x07
	.zero		1


	//   ....[4]....
        /*0090*/ 	.word	0x000006e0
        /*0094*/ 	.word	0x0000000c
        /*0098*/ 	.word	0x00000000
        /*009c*/ 	.short	0x010a
        /*009e*/ 	.byte	0xff
	.zero		1


	//   ....[5]....
        /*00a0*/ 	.word	0x00000850
        /*00a4*/ 	.word	0x0000000c
        /*00a8*/ 	.word	0x00000008
        /*00ac*/ 	.short	0x010a
        /*00ae*/ 	.byte	0xff
	.zero		1


	//   ....[6]....
        /*00b0*/ 	.word	0x000009c0
        /*00b4*/ 	.word	0x0000000c
        /*00b8*/ 	.word	0x00000000
        /*00bc*/ 	.short	0x010a
        /*00be*/ 	.byte	0xff
	.zero		1


	//   ....[7]....
        /*00c0*/ 	.word	0x00000ae0
        /*00c4*/ 	.word	0x0000000c
        /*00c8*/ 	.word	0x00000008
        /*00cc*/ 	.short	0x010a
        /*00ce*/ 	.byte	0xff
	.zero		1


	//   ....[8]....
        /*00d0*/ 	.word	0x00000e00
        /*00d4*/ 	.word	0x00000003
        /*00d8*/ 	.word	0x00000000
        /*00dc*/ 	.short	0x010a
        /*00de*/ 	.byte	0xff
	.zero		1


	//   ....[9]....
        /*00e0*/ 	.word	0x00001470
        /*00e4*/ 	.word	0x0000000c
        /*00e8*/ 	.word	0x00000000
        /*00ec*/ 	.short	0x010a
        /*00ee*/ 	.byte	0xff
	.zero		1


	//   ....[10]....
        /*00f0*/ 	.word	0x00001570
        /*00f4*/ 	.word	0x0000000e
        /*00f8*/ 	.word	0x00000000
        /*00fc*/ 	.short	0x0101
        /*00fe*/ 	.byte	0xff
	.zero		1


	//   ....[11]....
        /*0100*/ 	.word	0x00001580
        /*0104*/ 	.word	0x0000000c
        /*0108*/ 	.word	0x00000008
        /*010c*/ 	.short	0x010a
        /*010e*/ 	.byte	0xff
	.zero		1


	//   ....[12]....
        /*0110*/ 	.word	0x000015b0
        /*0114*/ 	.word	0x00000009
        /*0118*/ 	.word	0x00000000
        /*011c*/ 	.short	0x0101
        /*011e*/ 	.byte	0xff
	.zero		1


	//   ....[13]....
        /*0120*/ 	.word	0x000015c0
        /*0124*/ 	.word	0x0000000c
        /*0128*/ 	.word	0x00000000
        /*012c*/ 	.short	0x010a
        /*012e*/ 	.byte	0xff
	.zero		1


	//   ....[14]....
        /*0130*/ 	.word	0x000015f0
        /*0134*/ 	.word	0x0000000e
        /*0138*/ 	.word	0x00000000
        /*013c*/ 	.short	0x0101
        /*013e*/ 	.byte	0xff
	.zero		1


	//   ....[15]....
        /*0140*/ 	.word	0x00001610
        /*0144*/ 	.word	0x0000000c
        /*0148*/ 	.word	0x00000008
        /*014c*/ 	.short	0x010a
        /*014e*/ 	.byte	0xff
	.zero		1


	//   ....[16]....
        /*0150*/ 	.word	0x00001660
        /*0154*/ 	.word	0x00000009
        /*0158*/ 	.word	0x00000000
        /*015c*/ 	.short	0x0101
        /*015e*/ 	.byte	0xff
	.zero		1


	//   ....[17]....
        /*0160*/ 	.word	0x00001810
        /*0164*/ 	.word	0x00000009
        /*0168*/ 	.word	0x00000000
        /*016c*/ 	.short	0x010a
        /*016e*/ 	.byte	0xff
	.zero		1


	//   ....[18]....
        /*0170*/ 	.word	0x00001900
        /*0174*/ 	.word	0x00000008
        /*0178*/ 	.word	0x00000000
        /*017c*/ 	.short	0x0101
        /*017e*/ 	.byte	0xff
	.zero		1


	//   ....[19]....
        /*0180*/ 	.word	0x000019b0
        /*0184*/ 	.word	0x0000000c
        /*0188*/ 	.word	0x00000000
        /*018c*/ 	.short	0x010a
        /*018e*/ 	.byte	0xff
	.zero		1


	//   ....[20]....
        /*0190*/ 	.word	0x000019f0
        /*0194*/ 	.word	0x0000000c
        /*0198*/ 	.word	0x00000008
        /*019c*/ 	.short	0x010a
        /*019e*/ 	.byte	0xff
	.zero		1


	//   ....[21]....
        /*01a0*/ 	.word	0x00001a30
        /*01a4*/ 	.word	0x0000000c
        /*01a8*/ 	.word	0x00000000
        /*01ac*/ 	.short	0x010a
        /*01ae*/ 	.byte	0xff
	.zero		1


	//   ....[22]....
        /*01b0*/ 	.word	0x00001a70
        /*01b4*/ 	.word	0x0000000c
        /*01b8*/ 	.word	0x00000008
        /*01bc*/ 	.short	0x010a
        /*01be*/ 	.byte	0xff
	.zero		1


	//   ....[23]....
        /*01c0*/ 	.word	0x00001ab0
        /*01c4*/ 	.word	0x00000003
        /*01c8*/ 	.word	0x00000000
        /*01cc*/ 	.short	0x010a
        /*01ce*/ 	.byte	0xff
	.zero		1


	//   ....[24]....
        /*01d0*/ 	.word	0x00001af0
        /*01d4*/ 	.word	0x0000000c
        /*01d8*/ 	.word	0x00000000
        /*01dc*/ 	.short	0x010a
        /*01de*/ 	.byte	0xff
	.zero		1


	//   ....[25]....
        /*01e0*/ 	.word	0x00001b30
        /*01e4*/ 	.word	0x0000000c
        /*01e8*/ 	.word	0x00000008
        /*01ec*/ 	.short	0x010a
        /*01ee*/ 	.byte	0xff
	.zero		1


	//   ....[26]....
        /*01f0*/ 	.word	0x00001b70
        /*01f4*/ 	.word	0x0000000c
        /*01f8*/ 	.word	0x00000000
        /*01fc*/ 	.short	0x010a
        /*01fe*/ 	.byte	0xff
	.zero		1


	//   ....[27]....
        /*0200*/ 	.word	0x00001bb0
        /*0204*/ 	.word	0x0000000c
        /*0208*/ 	.word	0x00000008
        /*020c*/ 	.short	0x010a
        /*020e*/ 	.byte	0xff
	.zero		1


	//   ....[28]....
        /*0210*/ 	.word	0x00001bf0
        /*0214*/ 	.word	0x00000009
        /*0218*/ 	.word	0x00000000
        /*021c*/ 	.short	0x010a
        /*021e*/ 	.byte	0xff
	.zero		1


	//----- nvinfo : EIATTR_NUM_MBARRIERS
	.align		4
.L_857:
        /*0220*/ 	.byte	0x03, 0x38
        /*0222*/ 	.short	0x0004


	//----- nvinfo : EIATTR_EXIT_INSTR_OFFSETS
	.align		4
        /*0224*/ 	.byte	0x04, 0x1c
        /*0226*/ 	.short	(.L_859 - .L_858)


	//   ....[0]....
.L_858:
        /*0228*/ 	.word	0x000001f0


	//   ....[1]....
        /*022c*/ 	.word	0x00000ca0


	//   ....[2]....
        /*0230*/ 	.word	0x00001040


	//   ....[3]....
        /*0234*/ 	.word	0x00001060


	//   ....[4]....
        /*0238*/ 	.word	0x00001990


	//----- nvinfo : EIATTR_CRS_STACK_SIZE
	.align		4
.L_859:
        /*023c*/ 	.byte	0x04, 0x1e
        /*023e*/ 	.short	(.L_861 - .L_860)
.L_860:
        /*0240*/ 	.word	0x00000000


	//----- nvinfo : EIATTR_CBANK_PARAM_SIZE
	.align		4
.L_861:
        /*0244*/ 	.byte	0x03, 0x19
        /*0246*/ 	.short	0x0018


	//----- nvinfo : EIATTR_PARAM_CBANK
	.align		4
        /*0248*/ 	.byte	0x04, 0x0a
        /*024a*/ 	.short	(.L_863 - .L_862)
	.align		4
.L_862:
        /*024c*/ 	.word	index@(.nv.constant0._Z13tma_bw_kernelILi2ELi1024EEvPKhPym)
        /*0250*/ 	.short	0x0380
        /*0252*/ 	.short	0x0018


	//----- nvinfo : EIATTR_SW_WAR
	.align		4
.L_863:
        /*0254*/ 	.byte	0x04, 0x36
        /*0256*/ 	.short	(.L_865 - .L_864)
.L_864:
        /*0258*/ 	.word	0x00000008
.L_865:


//--------------------- .nv.info._Z13tma_bw_kernelILi1ELi1024EEvPKhPym --------------------------
	.section	.nv.info._Z13tma_bw_kernelILi1ELi1024EEvPKhPym,"",@"SHT_CUDA_INFO"
	.sectionflags	@""
	.align	4


	//----- nvinfo : EIATTR_CUDA_API_VERSION
	.align		4
        /*0000*/ 	.byte	0x04, 0x37
        /*0002*/ 	.short	(.L_867 - .L_866)
.L_866:
        /*0004*/ 	.word	0x00000082


	//----- nvinfo : EIATTR_KPARAM_INFO
	.align		4
.L_867:
        /*0008*/ 	.byte	0x04, 0x17
        /*000a*/ 	.short	(.L_869 - .L_868)
.L_868:
        /*000c*/ 	.word	0x00000000
        /*0010*/ 	.short	0x0002
        /*0012*/ 	.short	0x0010
        /*0014*/ 	.byte	0x00, 0xf0, 0x21, 0x00


	//----- nvinfo : EIATTR_KPARAM_INFO
	.align		4
.L_869:
        /*0018*/ 	.byte	0x04, 0x17
        /*001a*/ 	.short	(.L_871 - .L_870)
.L_870:
        /*001c*/ 	.word	0x00000000
        /*0020*/ 	.short	0x0001
        /*0022*/ 	.short	0x0008
        /*0024*/ 	.byte	0x00, 0xf5, 0x21, 0x00


	//----- nvinfo : EIATTR_KPARAM_INFO
	.align		4
.L_871:
        /*0028*/ 	.byte	0x04, 0x17
        /*002a*/ 	.short	(.L_873 - .L_872)
.L_872:
        /*002c*/ 	.word	0x00000000
        /*0030*/ 	.short	0x0000
        /*0032*/ 	.short	0x0000
        /*0034*/ 	.byte	0x00, 0xf5, 0x21, 0x00


	//----- nvinfo : EIATTR_SPARSE_MMA_MASK
	.align		4
.L_873:
        /*0038*/ 	.byte	0x03, 0x50
        /*003a*/ 	.short	0x0000


	//----- nvinfo : EIATTR_MAXREG_COUNT
	.align		4
        /*003c*/ 	.byte	0x03, 0x1b
        /*003e*/ 	.short	0x00ff


	//----- nvinfo : EIATTR_NUM_BARRIERS
	.align		4
        /*0040*/ 	.byte	0x02, 0x4c
        /*0042*/ 	.byte	0x01
	.zero		1


	//----- nvinfo : EIATTR_MERCURY_ISA_VERSION
	.align		4
        /*0044*/ 	.byte	0x03, 0x5f
        /*0046*/ 	.short	0x0101


	//----- nvinfo : EIATTR_INT_WARP_WIDE_INSTR_OFFSETS
	.align		4
        /*0048*/ 	.byte	0x04, 0x31
        /*004a*/ 	.short	(.L_875 - .L_874)


	//   ....[0]....
.L_874:
        /*004c*/ 	.word	0x00000070


	//   ....[1]....
        /*0050*/ 	.word	0x00000080


	//   ....[2]....
        /*0054*/ 	.word	0x00000110


	//----- nvinfo : EIATTR_VRC_CTA_INIT_COUNT
	.align		4
.L_875:
        /*0058*/ 	.byte	0x02, 0x4a
	.zero		1
	.zero		1


	//----- nvinfo : EIATTR_MBARRIER_INSTR_OFFSETS
	.align		4
        /*005c*/ 	.byte	0x04, 0x39
        /*005e*/ 	.short	(.L_877 - .L_876)


	//   ....[0]....
.L_876:
        /*0060*/ 	.word	0x00000130
        /*0064*/ 	.word	0x000000ff
        /*0068*/ 	.word	0x00000000
        /*006c*/ 	.short	0x0100
        /*006e*/ 	.byte	0x06
	.zero		1


	//   ....[1]....
        /*0070*/ 	.word	0x00000140
        /*0074*/ 	.word	0x000000ff
        /*0078*/ 	.word	0x00000000
        /*007c*/ 	.short	0x0100
        /*007e*/ 	.byte	0x07
	.zero		1


	//   ....[2]....
        /*0080*/ 	.word	0x00000670
        /*0084*/ 	.word	0x0000000d
        /*0088*/ 	.word	0x00000000
        /*008c*/ 	.short	0x010a
        /*008e*/ 	.byte	0xff
	.zero		1


	//   ....[3]....
        /*0090*/ 	.word	0x00000800
        /*0094*/ 	.word	0x0000000d
        /*0098*/ 	.word	0x00000000
        /*009c*/ 	.short	0x010a
        /*009e*/ 	.byte	0xff
	.zero		1


	//   ....[4]....
        /*00a0*/ 	.word	0x00000900
        /*00a4*/ 	.word	0x0000000d
        /*00a8*/ 	.word	0x00000000
        /*00ac*/ 	.short	0x010a
        /*00ae*/ 	.byte	0xff
	.zero		1


	//   ....[5]....
        /*00b0*/ 	.word	0x00000a20
        /*00b4*/ 	.word	0x0000000d
        /*00b8*/ 	.word	0x00000000
        /*00bc*/ 	.short	0x010a
        /*00be*/ 	.byte	0xff
	.zero		1


	//   ....[6]....
        /*00c0*/ 	.word	0x00000d50
        /*00c4*/ 	.word	0x00000009
        /*00c8*/ 	.word	0x00000000
        /*00cc*/ 	.short	0x010a
        /*00ce*/ 	.byte	0xff
	.zero		1


	//   ....[7]....
        /*00d0*/ 	.word	0x000012e0
        /*00d4*/ 	.word	0x0000000c
        /*00d8*/ 	.word	0x00000000
        /*00dc*/ 	.short	0x010a
        /*00de*/ 	.byte	0xff
	.zero		1


	//   ....[8]....
        /*00e0*/ 	.word	0x000013d0
        /*00e4*/ 	.word	0x00000008
        /*00e8*/ 	.word	0x00000000
        /*00ec*/ 	.short	0x0101
        /*00ee*/ 	.byte	0xff
	.zero		1


	//   ....[9]....
        /*00f0*/ 	.word	0x000013e0
        /*00f4*/ 	.word	0x0000000c
        /*00f8*/ 	.word	0x00000000
        /*00fc*/ 	.short	0x010a
        /*00fe*/ 	.byte	0xff
	.zero		1


	//   ....[10]....
        /*0100*/ 	.word	0x00001410
        /*0104*/ 	.word	0x00000008
        /*0108*/ 	.word	0x00000000
        /*010c*/ 	.short	0x0101
        /*010e*/ 	.byte	0xff
	.zero		1


	//   ....[11]....
        /*0110*/ 	.word	0x00001420
        /*0114*/ 	.word	0x0000000c
        /*0118*/ 	.word	0x00000000
        /*011c*/ 	.short	0x010a
        /*011e*/ 	.byte	0xff
	.zero		1


	//   ....[12]....
        /*0120*/ 	.word	0x00001450
        /*0124*/ 	.word	0x00000008
        /*0128*/ 	.word	0x00000000
        /*012c*/ 	.short	0x0101
        /*012e*/ 	.byte	0xff
	.zero		1


	//   ....[13]....
        /*0130*/ 	.word	0x00001470
        /*0134*/ 	.word	0x0000000c
        /*0138*/ 	.word	0x00000000
        /*013c*/ 	.short	0x010a
        /*013e*/ 	.byte	0xff
	.zero		1


	//   ....[14]....
        /*0140*/ 	.word	0x000014c0
        /*0144*/ 	.word	0x00000008
        /*0148*/ 	.word	0x00000000
        /*014c*/ 	.short	0x0101
        /*014e*/ 	.byte	0xff
	.zero		1


	//   ....[15]....
        /*0150*/ 	.word	0x00001660
        /*0154*/ 	.word	0x00000009
        /*0158*/ 	.word	0x00000000
        /*015c*/ 	.short	0x010a
        /*015e*/ 	.byte	0xff
	.zero		1


	//   ....[16]....
        /*0160*/ 	.word	0x000016e0
        /*0164*/ 	.word	0x00000008
        /*0168*/ 	.word	0x00000000
        /*016c*/ 	.short	0x0101
        /*016e*/ 	.byte	0xff
	.zero		1


	//   ....[17]....
        /*0170*/ 	.word	0x000017b0
        /*0174*/ 	.word	0x0000000d
        /*0178*/ 	.word	0x00000000
        /*017c*/ 	.short	0x010a
        /*017e*/ 	.byte	0xff
	.zero		1


	//   ....[18]....
        /*0180*/ 	.word	0x000017f0
        /*0184*/ 	.word	0x0000000d
        /*0188*/ 	.word	0x00000000
        /*018c*/ 	.short	0x010a
        /*018e*/ 	.byte	0xff
	.zero		1


	//   ....[19]....
        /*0190*/ 	.word	0x00001830
        /*0194*/ 	.word	0x0000000d
        /*0198*/ 	.word	0x00000000
        /*019c*/ 	.short	0x010a
        /*019e*/ 	.byte	0xff
	.zero		1


	//   ....[20]....
        /*01a0*/ 	.word	0x00001870
        /*01a4*/ 	.word	0x0000000d
        /*01a8*/ 	.word	0x00000000
        /*01ac*/ 	.short	0x010a
        /*01ae*/ 	.byte	0xff
	.zero		1


	//   ....[21]....
        /*01b0*/ 	.word	0x000018b0
        /*01b4*/ 	.word	0x00000009
        /*01b8*/ 	.word	0x00000000
        /*01bc*/ 	.short	0x010a
        /*01be*/ 	.byte	0xff
	.zero		1


	//   ....[22]....
        /*01c0*/ 	.word	0x000018f0
        /*01c4*/ 	.word	0x0000000c
        /*01c8*/ 	.word	0x00000000
        /*01cc*/ 	.short	0x010a
        /*01ce*/ 	.byte	0xff
	.zero		1


	//   ....[23]....
        /*01d0*/ 	.word	0x00001930
        /*01d4*/ 	.word	0x0000000c
        /*01d8*/ 	.word	0x00000000
        /*01dc*/ 	.short	0x010a
        /*01de*/ 	.byte	0xff
	.zero		1


	//   ....[24]....
        /*01e0*/ 	.word	0x00001970
        /*01e4*/ 	.word	0x0000000c
        /*01e8*/ 	.word	0x00000000
        /*01ec*/ 	.short	0x010a
        /*01ee*/ 	.byte	0xff
	.zero		1


	//   ....[25]....
        /*01f0*/ 	.word	0x000019b0
        /*01f4*/ 	.word	0x0000000c
        /*01f8*/ 	.word	0x00000000
        /*01fc*/ 	.short	0x010a
        /*01fe*/ 	.byte	0xff
	.zero		1


	//   ....[26]....
        /*0200*/ 	.word	0x000019f0
        /*0204*/ 	.word	0x00000009
        /*0208*/ 	.word	0x00000000
        /*020c*/ 	.short	0x010a
        /*020e*/ 	.byte	0xff
	.zero		1


	//----- nvinfo : EIATTR_NUM_MBARRIERS
	.align		4
.L_877:
        /*0210*/ 	.byte	0x03, 0x38
        /*0212*/ 	.short	0x0002


	//----- nvinfo : EIATTR_EXIT_INSTR_OFFSETS
	.align		4
        /*0214*/ 	.byte	0x04, 0x1c
        /*0216*/ 	.short	(.L_879 - .L_878)


	//   ....[0]....
.L_878:
        /*0218*/ 	.word	0x000001b0


	//   ....[1]....
        /*021c*/ 	.word	0x00000be0


	//   ....[2]....
        /*0220*/ 	.word	0x00000ee0


	//   ....[3]....
        /*0224*/ 	.word	0x00000f00


	//   ....[4]....
        /*0228*/ 	.word	0x00001790


	//----- nvinfo : EIATTR_CRS_STACK_SIZE
	.align		4
.L_879:
        /*022c*/ 	.byte	0x04, 0x1e
        /*022e*/ 	.short	(.L_881 - .L_880)
.L_880:
        /*0230*/ 	.word	0x00000000


	//----- nvinfo : EIATTR_CBANK_PARAM_SIZE
	.align		4
.L_881:
        /*0234*/ 	.byte	0x03, 0x19
        /*0236*/ 	.short	0x0018


	//----- nvinfo : EIATTR_PARAM_CBANK
	.align		4
        /*0238*/ 	.byte	0x04, 0x0a
        /*023a*/ 	.short	(.L_883 - .L_882)
	.align		4
.L_882:
        /*023c*/ 	.word	index@(.nv.constant0._Z13tma_bw_kernelILi1ELi1024EEvPKhPym)
        /*0240*/ 	.short	0x0380
        /*0242*/ 	.short	0x0018


	//----- nvinfo : EIATTR_SW_WAR
	.align		4
.L_883:
        /*0244*/ 	.byte	0x04, 0x36
        /*0246*/ 	.short	(.L_885 - .L_884)
.L_884:
        /*0248*/ 	.word	0x00000008
.L_885:


//--------------------- .nv.info._Z13tma_bw_kernelILi32ELi512EEvPKhPym --------------------------
	.section	.nv.info._Z13tma_bw_kernelILi32ELi512EEvPKhPym,"",@"SHT_CUDA_INFO"
	.sectionflags	@""
	.align	4


	//----- nvinfo : EIATTR_CUDA_API_VERSION
	.align		4
        /*0000*/ 	.byte	0x04, 0x37
        /*0002*/ 	.short	(.L_887 - .L_886)
.L_886:
        /*0004*/ 	.word	0x00000082


	//----- nvinfo : EIATTR_KPARAM_INFO
	.align		4
.L_887:
        /*0008*/ 	.byte	0x04, 0x17
        /*000a*/ 	.short	(.L_889 - .L_888)
.L_888:
        /*000c*/ 	.word	0x00000000
        /*0010*/ 	.short	0x0002
        /*0012*/ 	.short	0x0010
        /*0014*/ 	.byte	0x00, 0xf0, 0x21, 0x00


	//----- nvinfo : EIATTR_KPARAM_INFO
	.align		4
.L_889:
        /*0018*/ 	.byte	0x04, 0x17
        /*001a*/ 	.short	(.L_891 - .L_890)
.L_890:
        /*001c*/ 	.word	0x00000000
        /*0020*/ 	.short	0x0001
        /*0022*/ 	.short	0x0008
        /*0024*/ 	.byte	0x00, 0xf5, 0x21, 0x00


	//----- nvinfo : EIATTR_KPARAM_INFO
	.align		4
.L_891:
        /*0028*/ 	.byte	0x04, 0x17
        /*002a*/ 	.short	(.L_893 - .L_892)
.L_892:
        /*002c*/ 	.word	0x00000000
        /*0030*/ 	.short	0x0000
        /*0032*/ 	.short	0x0000
        /*0034*/ 	.byte	0x00, 0xf5, 0x21, 0x00


	//----- nvinfo : EIATTR_SPARSE_MMA_MASK
	.align		4
.L_893:
        /*0038*/ 	.byte	0x03, 0x50
        /*003a*/ 	.short	0x0000


	//----- nvinfo : EIATTR_MAXREG_COUNT
	.align		4
        /*003c*/ 	.byte	0x03, 0x1b
        /*003e*/ 	.short	0x00ff


	//----- nvinfo : EIATTR_NUM_BARRIERS
	.align		4
        /*0040*/ 	.byte	0x02, 0x4c
        /*0042*/ 	.byte	0x01
	.zero		1


	//----- nvinfo : EIATTR_MERCURY_ISA_VERSION
	.align		4
        /*0044*/ 	.byte	0x03, 0x5f
        /*0046*/ 	.short	0x0101


	//----- nvinfo : EIATTR_VRC_CTA_INIT_COUNT
	.align		4
        /*0048*/ 	.byte	0x02, 0x4a
	.zero		1
	.zero		1


	//----- nvinfo : EIATTR_MBARRIER_INSTR_OFFSETS
	.align		4
        /*004c*/ 	.byte	0x04, 0x39
        /*004e*/ 	.short	(.L_895 - .L_894)


	//   ....[0]....
.L_894:
        /*0050*/ 	.word	0x00000100
        /*0054*/ 	.word	0x000000ff
        /*0058*/ 	.word	0x00000000
        /*005c*/ 	.short	0x0100
        /*005e*/ 	.byte	0x06
	.zero		1


	//   ....[1]....
        /*0060*/ 	.word	0x00000110
        /*0064*/ 	.word	0x000000ff
        /*0068*/ 	.word	0x00000000
        /*006c*/ 	.short	0x0100
        /*006e*/ 	.byte	0x07
	.zero		1


	//   ....[2]....
        /*0070*/ 	.word	0x00000120
        /*0074*/ 	.word	0x000000ff
        /*0078*/ 	.word	0x00000008
        /*007c*/ 	.short	0x0100
        /*007e*/ 	.byte	0x06
	.zero		1


	//   ....[3]....
        /*0080*/ 	.word	0x00000130
        /*0084*/ 	.word	0x000000ff
        /*0088*/ 	.word	0x00000008
        /*008c*/ 	.short	0x0100
        /*008e*/ 	.byte	0x07
	.zero		1


	//   ....[4]....
        /*0090*/ 	.word	0x00000140
        /*0094*/ 	.word	0x000000ff
        /*0098*/ 	.word	0x00000010
        /*009c*/ 	.short	0x0100
        /*009e*/ 	.byte	0x06
	.zero		1


	//   ....[5]....
        /*00a0*/ 	.word	0x00000150
        /*00a4*/ 	.word	0x000000ff
        /*00a8*/ 	.word	0x00000010
        /*00ac*/ 	.short	0x0100
        /*00ae*/ 	.byte	0x07
	.zero		1


	//   ....[6]....
        /*00b0*/ 	.word	0x00000160
        /*00b4*/ 	.word	0x000000ff
        /*00b8*/ 	.word	0x00000018
        /*00bc*/ 	.short	0x0100
        /*00be*/ 	.byte	0x06
	.zero		1


	//   ....[7]....
        /*00c0*/ 	.word	0x00000170
        /*00c4*/ 	.word	0x000000ff
        /*00c8*/ 	.word	0x00000018
        /*00cc*/ 	.short	0x0100
        /*00ce*/ 	.byte	0x07
	.zero		1


	//   ....[8]....
        /*00d0*/ 	.word	0x00000180
        /*00d4*/ 	.word	0x000000ff
        /*00d8*/ 	.word	0x00000020
        /*00dc*/ 	.short	0x0100
        /*00de*/ 	.byte	0x06
	.zero		1


	//   ....[9]....
        /*00e0*/ 	.word	0x00000190
        /*00e4*/ 	.word	0x000000ff
        /*00e8*/ 	.word	0x00000020
        /*00ec*/ 	.short	0x0100
        /*00ee*/ 	.byte	0x07
	.zero		1


	//   ....[10]....
        /*00f0*/ 	.word	0x000001a0
        /*00f4*/ 	.word	0x000000ff
        /*00f8*/ 	.word	0x00000028
        /*00fc*/ 	.short	0x0100
        /*00fe*/ 	.byte	0x06
	.zero		1


	//   ....[11]....
        /*0100*/ 	.word	0x000001b0
        /*0104*/ 	.word	0x000000ff
        /*0108*/ 	.word	0x00000028
        /*010c*/ 	.short	0x0100
        /*010e*/ 	.byte	0x07
	.zero		1


	//   ....[12]....
        /*0110*/ 	.word	0x000001c0
        /*0114*/ 	.word	0x000000ff
        /*0118*/ 	.word	0x00000030
        /*011c*/ 	.short	0x0100
        /*011e*/ 	.byte	0x06
	.zero		1


	//   ....[13]....
        /*0120*/ 	.word	0x000001d0
        /*0124*/ 	.word	0x000000ff
        /*0128*/ 	.word	0x00000030
        /*012c*/ 	.short	0x0100
        /*012e*/ 	.byte	0x07
	.zero		1


	//   ....[14]....
        /*0130*/ 	.word	0x000001e0
        /*0134*/ 	.word	0x000000ff
        /*0138*/ 	.word	0x00000038
        /*013c*/ 	.short	0x0100
        /*013e*/ 	.byte	0x06
	.zero		1


	//   ....[15]....
        /*0140*/ 	.word	0x000001f0
        /*0144*/ 	.word	0x000000ff
        /*0148*/ 	.word	0x00000038
        /*014c*/ 	.short	0x0100
        /*014e*/ 	.byte	0x07
	.zero		1


	//   ....[16]....
        /*0150*/ 	.word	0x00000200
        /*0154*/ 	.word	0x000000ff
        /*0158*/ 	.word	0x00000040
        /*015c*/ 	.short	0x0100
        /*015e*/ 	.byte	0x06
	.zero		1


	//   ....[17]....
        /*0160*/ 	.word	0x00000210
        /*0164*/ 	.word	0x000000ff
        /*0168*/ 	.word	0x00000040
        /*016c*/ 	.short	0x0100
        /*016e*/ 	.byte	0x07
	.zero		1


	//   ....[18]....
        /*0170*/ 	.word	0x00000220
        /*0174*/ 	.word	0x000000ff
        /*0178*/ 	.word	0x00000048
        /*017c*/ 	.short	0x0100
        /*017e*/ 	.byte	0x06
	.zero		1


	//   ....[19]....
        /*0180*/ 	.word	0x00000230
        /*0184*/ 	.word	0x000000ff
        /*0188*/ 	.word	0x00000048
        /*018c*/ 	.short	0x0100
        /*018e*/ 	.byte	0x07
	.zero		1


	//   ....[20]....
        /*0190*/ 	.word	0x00000240
        /*0194*/ 	.word	0x000000ff
        /*0198*/ 	.word	0x00000050
        /*019c*/ 	.short	0x0100
        /*019e*/ 	.byte	0x06
	.zero		1


	//   ....[21]....
        /*01a0*/ 	.word	0x00000250
        /*01a4*/ 	.word	0x000000ff
        /*01a8*/ 	.word	0x00000050
        /*01ac*/ 	.short	0x0100
        /*01ae*/ 	.byte	0x07
	.zero		1


	//   ....[22]....
        /*01b0*/ 	.word	0x00000260
        /*01b4*/ 	.word	0x000000ff
        /*01b8*/ 	.word	0x00000058
        /*01bc*/ 	.short	0x0100
        /*01be*/ 	.byte	0x06
	.zero		1


	//   ....[23]....
        /*01c0*/ 	.word	0x00000270
        /*01c4*/ 	.word	0x000000ff
        /*01c8*/ 	.word	0x00000058
        /*01cc*/ 	.short	0x0100
        /*01ce*/ 	.byte	0x07
	.zero		1


	//   ....[24]....
        /*01d0*/ 	.word	0x00000280
        /*01d4*/ 	.word	0x000000ff
        /*01d8*/ 	.word	0x00000060
        /*01dc*/ 	.short	0x0100
        /*01de*/ 	.byte	0x06
	.zero		1


	//   ....[25]....
        /*01e0*/ 	.word	0x00000290
        /*01e4*/ 	.word	0x000000ff
        /*01e8*/ 	.word	0x00000060
        /*01ec*/ 	.short	0x0100
        /*01ee*/ 	.byte	0x07
	.zero		1


	//   ....[26]....
        /*01f0*/ 	.word	0x000002a0
        /*01f4*/ 	.word	0x000000ff
        /*01f8*/ 	.word	0x00000068
        /*01fc*/ 	.short	0x0100
        /*01fe*/ 	.byte	0x06
	.zero		1


	//   ....[27]....
        /*0200*/ 	.word	0x000002b0
        /*0204*/ 	.word	0x000000ff
        /*0208*/ 	.word	0x00000068
        /*020c*/ 	.short	0x0100
        /*020e*/ 	.byte	0x07
	.zero		1


	//   ....[28]....
        /*0210*/ 	.word	0x000002c0
        /*0214*/ 	.word	0x000000ff
        /*0218*/ 	.word	0x00000070
        /*021c*/ 	.short	0x0100
        /*021e*/ 	.byte	0x06
	.zero		1


	//   ....[29]....
        /*0220*/ 	.word	0x000002d0
        /*0224*/ 	.word	0x000000ff
        /*0228*/ 	.word	0x00000070
        /*022c*/ 	.short	0x0100
        /*022e*/ 	.byte	0x07
	.zero		1


	//   ....[30]....
        /*0230*/ 	.word	0x000002e0
        /*0234*/ 	.word	0x000000ff
        /*0238*/ 	.word	0x00000078
        /*023c*/ 	.short	0x0100
        /*023e*/ 	.byte	0x06
	.zero		1


	//   ....[31]....
        /*0240*/ 	.word	0x000002f0
        /*0244*/ 	.word	0x000000ff
        /*0248*/ 	.word	0x00000078
        /*024c*/ 	.short	0x0100
        /*024e*/ 	.byte	0x07
	.zero		1


	//   ....[32]....
        /*0250*/ 	.word	0x00000300
        /*0254*/ 	.word	0x000000ff
        /*0258*/ 	.word	0x00000080
        /*025c*/ 	.short	0x0100
        /*025e*/ 	.byte	0x06
	.zero		1


	//   ....[33]....
        /*0260*/ 	.word	0x00000310
        /*0264*/ 	.word	0x000000ff
        /*0268*/ 	.word	0x00000080
        /*026c*/ 	.short	0x0100
        /*026e*/ 	.byte	0x07
	.zero		1


	//   ....[34]....
        /*0270*/ 	.word	0x00000320
        /*0274*/ 	.word	0x000000ff
        /*0278*/ 	.word	0x00000088
        /*027c*/ 	.short	0x0100
        /*027e*/ 	.byte	0x06
	.zero		1


	//   ....[35]....
        /*0280*/ 	.word	0x00000330
        /*0284*/ 	.word	0x000000ff
        /*0288*/ 	.word	0x00000088
        /*028c*/ 	.short	0x0100
        /*028e*/ 	.byte	0x07
	.zero		1


	//   ....[36]....
        /*0290*/ 	.word	0x00000340
        /*0294*/ 	.word	0x000000ff
        /*0298*/ 	.word	0x00000090
        /*029c*/ 	.short	0x0100
        /*029e*/ 	.byte	0x06
	.zero		1


	//   ....[37]....
        /*02a0*/ 	.word	0x00000350
        /*02a4*/ 	.word	0x000000ff
        /*02a8*/ 	.word	0x00000090
        /*02ac*/ 	.short	0x0100
        /*02ae*/ 	.byte	0x07
	.zero		1


	//   ....[38]....
        /*02b0*/ 	.word	0x00000360
        /*02b4*/ 	.word	0x000000ff
        /*02b8*/ 	.word	0x00000098
        /*02bc*/ 	.short	0x0100
        /*02be*/ 	.byte	0x06
	.zero		1


	//   ....[39]....
        /*02c0*/ 	.word	0x00000370
        /*02c4*/ 	.word	0x000000ff
        /*02c8*/ 	.word	0x00000098
        /*02cc*/ 	.short	0x0100
        /*02ce*/ 	.byte	0x07
	.zero		1


	//   ....[40]....
        /*02d0*/ 	.word	0x00000380
        /*02d4*/ 	.word	0x000000ff
        /*02d8*/ 	.word	0x000000a0
        /*02dc*/ 	.short	0x0100
        /*02de*/ 	.byte	0x06
	.zero		1


	//   ....[41]....
        /*02e0*/ 	.word	0x00000390
        /*02e4*/ 	.word	0x000000ff
        /*02e8*/ 	.word	0x000000a0
        /*02ec*/ 	.short	0x0100
        /*02ee*/ 	.byte	0x07
	.zero		1


	//   ....[42]....
        /*02f0*/ 	.word	0x000003a0
        /*02f4*/ 	.word	0x000000ff
        /*02f8*/ 	.word	0x000000a8
        /*02fc*/ 	.short	0x0100
        /*02fe*/ 	.byte	0x06
	.zero		1


	//   ....[43]....
        /*0300*/ 	.word	0x000003b0
        /*0304*/ 	.word	0x000000ff
        /*0308*/ 	.word	0x000000a8
        /*030c*/ 	.short	0x0100
        /*030e*/ 	.byte	0x07
	.zero		1


	//   ....[44]....
        /*0310*/ 	.word	0x000003c0
        /*0314*/ 	.word	0x000000ff
        /*0318*/ 	.word	0x000000b0
        /*031c*/ 	.short	0x0100
        /*031e*/ 	.byte	0x06
	.zero		1


	//   ....[45]....
        /*0320*/ 	.word	0x000003d0
        /*0324*/ 	.word	0x000000ff
        /*0328*/ 	.word	0x000000b0
        /*032c*/ 	.short	0x0100
        /*032e*/ 	.byte	0x07
	.zero		1


	//   ....[46]....
        /*0330*/ 	.word	0x000003e0
        /*0334*/ 	.word	0x000000ff
        /*0338*/ 	.word	0x000000b8
        /*033c*/ 	.short	0x0100
        /*033e*/ 	.byte	0x06
	.zero		1


	//   ....[47]....
        /*0340*/ 	.word	0x000003f0
        /*0344*/ 	.word	0x000000ff
        /*0348*/ 	.word	0x000000b8
        /*034c*/ 	.short	0x0100
        /*034e*/ 	.byte	0x07
	.zero		1


	//   ....[48]....
        /*0350*/ 	.word	0x00000400
        /*0354*/ 	.word	0x000000ff
        /*0358*/ 	.word	0x000000c0
        /*035c*/ 	.short	0x0100
        /*035e*/ 	.byte	0x06
	.zero		1


	//   ....[49]....
        /*0360*/ 	.word	0x00000410
        /*0364*/ 	.word	0x000000ff
        /*0368*/ 	.word	0x000000c0
        /*036c*/ 	.short	0x0100
        /*036e*/ 	.byte	0x07
	.zero		1


	//   ....[50]....
        /*0370*/ 	.word	0x00000420
        /*0374*/ 	.word	0x000000ff
        /*0378*/ 	.word	0x000000c8
        /*037c*/ 	.short	0x0100
        /*037e*/ 	.byte	0x06
	.zero		1


	//   ....[51]....
        /*0380*/ 	.word	0x00000430
        /*0384*/ 	.word	0x000000ff
        /*0388*/ 	.word	0x000000c8
        /*038c*/ 	.short	0x0100
        /*038e*/ 	.byte	0x07
	.zero		1


	//   ....[52]....
        /*0390*/ 	.word	0x00000440
        /*0394*/ 	.word	0x000000ff
        /*0398*/ 	.word	0x000000d0
        /*039c*/ 	.short	0x0100
        /*039e*/ 	.byte	0x06
	.zero		1


	//   ....[53]....
        /*03a0*/ 	.word	0x00000450
        /*03a4*/ 	.word	0x000000ff
        /*03a8*/ 	.word	0x000000d0
        /*03ac*/ 	.short	0x0100
        /*03ae*/ 	.byte	0x07
	.zero		1


	//   ....[54]....
        /*03b0*/ 	.word	0x00000460
        /*03b4*/ 	.word	0x000000ff
        /*03b8*/ 	.word	0x000000d8
        /*03bc*/ 	.short	0x0100
        /*03be*/ 	.byte	0x06
	.zero		1


	//   ....[55]....
        /*03c0*/ 	.word	0x00000470
        /*03c4*/ 	.word	0x000000ff
        /*03c8*/ 	.word	0x000000d8
        /*03cc*/ 	.short	0x0100
        /*03ce*/ 	.byte	0x07
	.zero		1


	//   ....[56]....
        /*03d0*/ 	.word	0x00000480
        /*03d4*/ 	.word	0x000000ff
        /*03d8*/ 	.word	0x000000e0
        /*03dc*/ 	.short	0x0100
        /*03de*/ 	.byte	0x06
	.zero		1


	//   ....[57]....
        /*03e0*/ 	.word	0x00000490
        /*03e4*/ 	.word	0x000000ff
        /*03e8*/ 	.word	0x000000e0
        /*03ec*/ 	.short	0x0100
        /*03ee*/ 	.byte	0x07
	.zero		1


	//   ....[58]....
        /*03f0*/ 	.word	0x000004a0
        /*03f4*/ 	.word	0x000000ff
        /*03f8*/ 	.word	0x000000e8
        /*03fc*/ 	.short	0x0100
        /*03fe*/ 	.byte	0x06
	.zero		1


	//   ....[59]....
        /*0400*/ 	.word	0x000004b0
        /*0404*/ 	.word	0x000000ff
        /*0408*/ 	.word	0x000000e8
        /*040c*/ 	.short	0x0100
        /*040e*/ 	.byte	0x07
	.zero		1


	//   ....[60]....
        /*0410*/ 	.word	0x000004c0
        /*0414*/ 	.word	0x000000ff
        /*0418*/ 	.word	0x000000f0
        /*041c*/ 	.short	0x0100
        /*041e*/ 	.byte	0x06
	.zero		1


	//   ....[61]....
        /*0420*/ 	.word	0x000004d0
        /*0424*/ 	.word	0x000000ff
        /*0428*/ 	.word	0x000000f0
        /*042c*/ 	.short	0x0100
        /*042e*/ 	.byte	0x07
	.zero		1


	//   ....[62]....
        /*0430*/ 	.word	0x000004e0
        /*0434*/ 	.word	0x000000ff
        /*0438*/ 	.word	0x000000f8
        /*043c*/ 	.short	0x0100
        /*043e*/ 	.byte	0x06
	.zero		1


	//   ....[63]....
        /*0440*/ 	.word	0x000004f0
        /*0444*/ 	.word	0x000000ff
        /*0448*/ 	.word	0x000000f8
        /*044c*/ 	.short	0x0100
        /*044e*/ 	.byte	0x07
	.zero		1


	//   ....[64]....
        /*0450*/ 	.word	0x00000b60
        /*0454*/ 	.word	0x00000011
        /*0458*/ 	.word	0x00000000
        /*045c*/ 	.short	0x010a
        /*045e*/ 	.byte	0xff
	.zero		1


	//   ....[65]....
        /*0460*/ 	.word	0x00000df0
        /*0464*/ 	.word	0x00000023
        /*0468*/ 	.word	0x00000000
        /*046c*/ 	.short	0x010a
        /*046e*/ 	.byte	0xff
	.zero		1


	//   ....[66]....
        /*0470*/ 	.word	0x00001070
        /*0474*/ 	.word	0x00000029
        /*0478*/ 	.word	0x00000000
        /*047c*/ 	.short	0x010a
        /*047e*/ 	.byte	0xff
	.zero		1


	//   ....[67]....
        /*0480*/ 	.word	0x00001290
        /*0484*/ 	.word	0x00000023
        /*0488*/ 	.word	0x00000010
        /*048c*/ 	.short	0x010a
        /*048e*/ 	.byte	0xff
	.zero		1


	//   ....[68]....
        /*0490*/ 	.word	0x000016d0
        /*0494*/ 	.word	0x00000000
        /*0498*/ 	.word	0x00000000
        /*049c*/ 	.short	0x010a
        /*049e*/ 	.byte	0xff
	.zero		1


	//   ....[69]....
        /*04a0*/ 	.word	0x00001e30
        /*04a4*/ 	.word	0x00000003
        /*04a8*/ 	.word	0x00000000
        /*04ac*/ 	.short	0x010a
        /*04ae*/ 	.byte	0xff
	.zero		1


	//   ....[70]....
        /*04b0*/ 	.word	0x00001f70
        /*04b4*/ 	.word	0x00000006
        /*04b8*/ 	.word	0x00000000
        /*04bc*/ 	.short	0x0101
        /*04be*/ 	.byte	0xff
	.zero		1


	//   ....[71]....
        /*04c0*/ 	.word	0x00002010
        /*04c4*/ 	.word	0x00000010
        /*04c8*/ 	.word	0x00000000
        /*04cc*/ 	.short	0x010a
        /*04ce*/ 	.byte	0xff
	.zero		1


	//   ....[72]....
        /*04d0*/ 	.word	0x00002110
        /*04d4*/ 	.word	0x00000016
        /*04d8*/ 	.word	0x00000000
        /*04dc*/ 	.short	0x0101
        /*04de*/ 	.byte	0xff
	.zero		1


	//   ....[73]....
        /*04e0*/ 	.word	0x00002180
        /*04e4*/ 	.word	0x0000001d
        /*04e8*/ 	.word	0x00000000
        /*04ec*/ 	.short	0x010a
        /*04ee*/ 	.byte	0xff
	.zero		1


	//   ....[74]....
        /*04f0*/ 	.word	0x00002250
        /*04f4*/ 	.word	0x00000002
        /*04f8*/ 	.word	0x00000000
        /*04fc*/ 	.short	0x0101
        /*04fe*/ 	.byte	0xff
	.zero		1


	//   ....[75]....
        /*0500*/ 	.word	0x00002290
        /*0504*/ 	.word	0x00000010
        /*0508*/ 	.word	0x00000010
        /*050c*/ 	.short	0x010a
        /*050e*/ 	.byte	0xff
	.zero		1


	//   ....[76]....
        /*0510*/ 	.word	0x00002340
        /*0514*/ 	.word	0x00000002
        /*0518*/ 	.word	0x00000000
        /*051c*/ 	.short	0x0101
        /*051e*/ 	.byte	0xff
	.zero		1


	//   ....[77]....
        /*0520*/ 	.word	0x00002580
        /*0524*/ 	.word	0x00000006
        /*0528*/ 	.word	0x00000000
        /*052c*/ 	.short	0x010a
        /*052e*/ 	.byte	0xff
	.zero		1


	//   ....[78]....
        /*0530*/ 	.word	0x00002680
        /*0534*/ 	.word	0x00000002
        /*0538*/ 	.word	0x00000000
        /*053c*/ 	.short	0x0101
        /*053e*/ 	.byte	0xff
	.zero		1


	//----- nvinfo : EIATTR_NUM_MBARRIERS
	.align		4
.L_895:
        /*0540*/ 	.byte	0x03, 0x38
        /*0542*/ 	.short	0x0040


	//----- nvinfo : EIATTR_EXIT_INSTR_OFFSETS
	.align		4
        /*0544*/ 	.byte	0x04, 0x1c
        /*0546*/ 	.short	(.L_897 - .L_896)


	//   ....[0]....
.L_896:
        /*0548*/ 	.word	0x000005a0


	//   ....[1]....
        /*054c*/ 	.word	0x000014c0


	//   ....[2]....
        /*0550*/ 	.word	0x00001900


	//   ....[3]....
        /*0554*/ 	.word	0x00001920


	//   ....[4]....
        /*0558*/ 	.word	0x00002730


	//----- nvinfo : EIATTR_CRS_STACK_SIZE
	.align		4
.L_897:
        /*055c*/ 	.byte	0x04, 0x1e
        /*055e*/ 	.short	(.L_899 - .L_898)
.L_898:
        /*0560*/ 	.word	0x00000000


	//----- nvinfo : EIATTR_CBANK_PARAM_SIZE
	.align		4
.L_899:
        /*0564*/ 	.byte	0x03, 0x19
        /*0566*/ 	.short	0x0018


	//----- nvinfo : EIATTR_PARAM_CBANK
	.align		4
        /*0568*/ 	.byte	0x04, 0x0a
        /*056a*/ 	.short	(.L_901 - .L_900)
	.align		4
.L_900:
        /*056c*/ 	.word	index@(.nv.constant0._Z13tma_bw_kernelILi32ELi512EEvPKhPym)
        /*0570*/ 	.short	0x0380
        /*0572*/ 	.short	0x0018


	//----- nvinfo : EIATTR_SW_WAR
	.align		4
.L_901:
        /*0574*/ 	.byte	0x04, 0x36
        /*0576*/ 	.short	(.L_903 - .L_902)
.L_902:
        /*0578*/ 	.word	0x00000008
.L_903:


//--------------------- .nv.info._Z13tma_bw_kernelILi16ELi512EEvPKhPym --------------------------
	.section	.nv.info._Z13tma_bw_kernelILi16ELi512EEvPKhPym,"",@"SHT_CUDA_INFO"
	.sectionflags	@""
	.align	4


	//----- nvinfo : EIATTR_CUDA_API_VERSION
	.align		4
        /*0000*/ 	.byte	0x04, 0x37
        /*0002*/ 	.short	(.L_905 - .L_904)
.L_904:
        /*0004*/ 	.word	0x00000082


	//----- nvinfo : EIATTR_KPARAM_INFO
	.align		4
.L_905:
        /*0008*/ 	.byte	0x04, 0x17
        /*000a*/ 	.short	(.L_907 - .L_906)
.L_906:
        /*000c*/ 	.word	0x00000000
        /*0010*/ 	.short	0x0002
        /*0012*/ 	.short	0x0010
        /*0014*/ 	.byte	0x00, 0xf0, 0x21, 0x00


	//----- nvinfo : EIATTR_KPARAM_INFO
	.align		4
.L_907:
        /*0018*/ 	.byte	0x04, 0x17
        /*001a*/ 	.short	(.L_909 - .L_908)
.L_908:
        /*001c*/ 	.word	0x00000000
        /*0020*/ 	.short	0x0001
        /*0022*/ 	.short	0x0008
        /*0024*/ 	.byte	0x00, 0xf5, 0x21, 0x00


	//----- nvinfo : EIATTR_KPARAM_INFO
	.align		4
.L_909:
        /*0028*/ 	.byte	0x04, 0x17
        /*002a*/ 	.short	(.L_911 - .L_910)
.L_910:
        /*002c*/ 	.word	0x00000000
        /*0030*/ 	.short	0x0000
        /*0032*/ 	.short	0x0000
        /*0034*/ 	.byte	0x00, 0xf5, 0x21, 0x00


	//----- nvinfo : EIATTR_SPARSE_MMA_MASK
	.align		4
.L_911:
        /*0038*/ 	.byte	0x03, 0x50
        /*003a*/ 	.short	0x0000


	//----- nvinfo : EIATTR_MAXREG_COUNT
	.align		4
        /*003c*/ 	.byte	0x03, 0x1b
        /*003e*/ 	.short	0x00ff


	//----- nvinfo : EIATTR_NUM_BARRIERS
	.align		4
        /*0040*/ 	.byte	0x02, 0x4c
        /*0042*/ 	.byte	0x01
	.zero		1


	//----- nvinfo : EIATTR_MERCURY_ISA_VERSION
	.align		4
        /*0044*/ 	.byte	0x03, 0x5f
        /*0046*/ 	.short	0x0101


	//----- nvinfo : EIATTR_VRC_CTA_INIT_COUNT
	.align		4
        /*0048*/ 	.byte	0x02, 0x4a
	.zero		1
	.zero		1


	//----- nvinfo : EIATTR_MBARRIER_INSTR_OFFSETS
	.align		4
        /*004c*/ 	.byte	0x04, 0x39
        /*004e*/ 	.short	(.L_913 - .L_912)


	//   ....[0]....
.L_912:
        /*0050*/ 	.word	0x00000100
        /*0054*/ 	.word	0x000000ff
        /*0058*/ 	.word	0x00000000
        /*005c*/ 	.short	0x0100
        /*005e*/ 	.byte	0x06
	.zero		1


	//   ....[1]....
        /*0060*/ 	.word	0x00000110
        /*0064*/ 	.word	0x000000ff
        /*0068*/ 	.word	0x00000000
        /*006c*/ 	.short	0x0100
        /*006e*/ 	.byte	0x07
	.zero		1


	//   ....[2]....
        /*0070*/ 	.word	0x00000120
        /*0074*/ 	.word	0x000000ff
        /*0078*/ 	.word	0x00000008
        /*007c*/ 	.short	0x0100
        /*007e*/ 	.byte	0x06
	.zero		1


	//   ....[3]....
        /*0080*/ 	.word	0x00000130
        /*0084*/ 	.word	0x000000ff
        /*0088*/ 	.word	0x00000008
        /*008c*/ 	.short	0x0100
        /*008e*/ 	.byte	0x07
	.zero		1


	//   ....[4]....
        /*0090*/ 	.word	0x00000140
        /*0094*/ 	.word	0x000000ff
        /*0098*/ 	.word	0x00000010
        /*009c*/ 	.short	0x0100
        /*009e*/ 	.byte	0x06
	.zero		1


	//   ....[5]....
        /*00a0*/ 	.word	0x00000150
        /*00a4*/ 	.word	0x000000ff
        /*00a8*/ 	.word	0x00000010
        /*00ac*/ 	.short	0x0100
        /*00ae*/ 	.byte	0x07
	.zero		1


	//   ....[6]....
        /*00b0*/ 	.word	0x00000160
        /*00b4*/ 	.word	0x000000ff
        /*00b8*/ 	.word	0x00000018
        /*00bc*/ 	.short	0x0100
        /*00be*/ 	.byte	0x06
	.zero		1


	//   ....[7]....
        /*00c0*/ 	.word	0x00000170
        /*00c4*/ 	.word	0x000000ff
        /*00c8*/ 	.word	0x00000018
        /*00cc*/ 	.short	0x0100
        /*00ce*/ 	.byte	0x07
	.zero		1


	//   ....[8]....
        /*00d0*/ 	.word	0x00000180
        /*00d4*/ 	.word	0x000000ff
        /*00d8*/ 	.word	0x00000020
        /*00dc*/ 	.short	0x0100
        /*00de*/ 	.byte	0x06
	.zero		1


	//   ....[9]....
        /*00e0*/ 	.word	0x00000190
        /*00e4*/ 	.word	0x000000ff
        /*00e8*/ 	.word	0x00000020
        /*00ec*/ 	.short	0x0100
        /*00ee*/ 	.byte	0x07
	.zero		1


	//   ....[10]....
        /*00f0*/ 	.word	0x000001a0
        /*00f4*/ 	.word	0x000000ff
        /*00f8*/ 	.word	0x00000028
        /*00fc*/ 	.short	0x0100
        /*00fe*/ 	.byte	0x06
	.zero		1


	//   ....[11]....
        /*0100*/ 	.word	0x000001b0
        /*0104*/ 	.word	0x000000ff
        /*0108*/ 	.word	0x00000028
        /*010c*/ 	.short	0x0100
        /*010e*/ 	.byte	0x07
	.zero		1


	//   ....[12]....
        /*0110*/ 	.word	0x000001c0
        /*0114*/ 	.word	0x000000ff
        /*0118*/ 	.word	0x00000030
        /*011c*/ 	.short	0x0100
        /*011e*/ 	.byte	0x06
	.zero		1


	//   ....[13]....
        /*0120*/ 	.word	0x000001d0
        /*0124*/ 	.word	0x000000ff
        /*0128*/ 	.word	0x00000030
        /*012c*/ 	.short	0x0100
        /*012e*/ 	.byte	0x07
	.zero		1


	//   ....[14]....
        /*0130*/ 	.word	0x000001e0
        /*0134*/ 	.word	0x000000ff
        /*0138*/ 	.word	0x00000038
        /*013c*/ 	.short	0x0100
        /*013e*/ 	.byte	0x06
	.zero		1


	//   ....[15]....
        /*0140*/ 	.word	0x000001f0
        /*0144*/ 	.word	0x000000ff
        /*0148*/ 	.word	0x00000038
        /*014c*/ 	.short	0x0100
        /*014e*/ 	.byte	0x07
	.zero		1


	//   ....[16]....
        /*0150*/ 	.word	0x00000200
        /*0154*/ 	.word	0x000000ff
        /*0158*/ 	.word	0x00000040
        /*015c*/ 	.short	0x0100
        /*015e*/ 	.byte	0x06
	.zero		1


	//   ....[17]....
        /*0160*/ 	.word	0x00000210
        /*0164*/ 	.word	0x000000ff
        /*0168*/ 	.word	0x00000040
        /*016c*/ 	.short	0x0100
        /*016e*/ 	.byte	0x07
	.zero		1


	//   ....[18]....
        /*0170*/ 	.word	0x00000220
        /*0174*/ 	.word	0x000000ff
        /*0178*/ 	.word	0x00000048
        /*017c*/ 	.short	0x0100
        /*017e*/ 	.byte	0x06
	.zero		1


	//   ....[19]....
        /*0180*/ 	.word	0x00000230
        /*0184*/ 	.word	0x000000ff
        /*0188*/ 	.word	0x00000048
        /*018c*/ 	.short	0x0100
        /*018e*/ 	.byte	0x07
	.zero		1


	//   ....[20]....
        /*0190*/ 	.word	0x00000240
        /*0194*/ 	.word	0x000000ff
        /*0198*/ 	.word	0x00000050
        /*019c*/ 	.short	0x0100
        /*019e*/ 	.byte	0x06
	.zero		1


	//   ....[21]....
        /*01a0*/ 	.word	0x00000250
        /*01a4*/ 	.word	0x000000ff
        /*01a8*/ 	.word	0x00000050
        /*01ac*/ 	.short	0x0100
        /*01ae*/ 	.byte	0x07
	.zero		1


	//   ....[22]....
        /*01b0*/ 	.word	0x00000260
        /*01b4*/ 	.word	0x000000ff
        /*01b8*/ 	.word	0x00000058
        /*01bc*/ 	.short	0x0100
        /*01be*/ 	.byte	0x06
	.zero		1


	//   ....[23]....
        /*01c0*/ 	.word	0x00000270
        /*01c4*/ 	.word	0x000000ff
        /*01c8*/ 	.word	0x00000058
        /*01cc*/ 	.short	0x0100
        /*01ce*/ 	.byte	0x07
	.zero		1


	//   ....[24]....
        /*01d0*/ 	.word	0x00000280
        /*01d4*/ 	.word	0x000000ff
        /*01d8*/ 	.word	0x00000060
        /*01dc*/ 	.short	0x0100
        /*01de*/ 	.byte	0x06
	.zero		1


	//   ....[25]....
        /*01e0*/ 	.word	0x00000290
        /*01e4*/ 	.word	0x000000ff
        /*01e8*/ 	.word	0x00000060
        /*01ec*/ 	.short	0x0100
        /*01ee*/ 	.byte	0x07
	.zero		1


	//   ....[26]....
        /*01f0*/ 	.word	0x000002a0
        /*01f4*/ 	.word	0x000000ff
        /*01f8*/ 	.word	0x00000068
        /*01fc*/ 	.short	0x0100
        /*01fe*/ 	.byte	0x06
	.zero		1


	//   ....[27]....
        /*0200*/ 	.word	0x000002b0
        /*0204*/ 	.word	0x000000ff
        /*0208*/ 	.word	0x00000068
        /*020c*/ 	.short	0x0100
        /*020e*/ 	.byte	0x07
	.zero		1


	//   ....[28]....
        /*0210*/ 	.word	0x000002c0
        /*0214*/ 	.word	0x000000ff
        /*0218*/ 	.word	0x00000070
        /*021c*/ 	.short	0x0100
        /*021e*/ 	.byte	0x06
	.zero		1


	//   ....[29]....
        /*0220*/ 	.word	0x000002d0
        /*0224*/ 	.word	0x000000ff
        /*0228*/ 	.word	0x00000070
        /*022c*/ 	.short	0x0100
        /*022e*/ 	.byte	0x07
	.zero		1


	//   ....[30]....
        /*0230*/ 	.word	0x000002e0
        /*0234*/ 	.word	0x000000ff
        /*0238*/ 	.word	0x00000078
        /*023c*/ 	.short	0x0100
        /*023e*/ 	.byte	0x06
	.zero		1


	//   ....[31]....
        /*0240*/ 	.word	0x000002f0
        /*0244*/ 	.word	0x000000ff
        /*0248*/ 	.word	0x00000078
        /*024c*/ 	.short	0x0100
        /*024e*/ 	.byte	0x07
	.zero		1


	//   ....[32]....
        /*0250*/ 	.word	0x00000960
        /*0254*/ 	.word	0x00000011
        /*0258*/ 	.word	0x00000000
        /*025c*/ 	.short	0x010a
        /*025e*/ 	.byte	0xff
	.zero		1


	//   ....[33]....
        /*0260*/ 	.word	0x00000bf0
        /*0264*/ 	.word	0x00000023
        /*0268*/ 	.word	0x00000000
        /*026c*/ 	.short	0x010a
        /*026e*/ 	.byte	0xff
	.zero		1


	//   ....[34]....
        /*0270*/ 	.word	0x00000e70
        /*0274*/ 	.word	0x00000029
        /*0278*/ 	.word	0x00000000
        /*027c*/ 	.short	0x010a
        /*027e*/ 	.byte	0xff
	.zero		1


	//   ....[35]....
        /*0280*/ 	.word	0x00001090
        /*0284*/ 	.word	0x00000023
        /*0288*/ 	.word	0x00000010
        /*028c*/ 	.short	0x010a
        /*028e*/ 	.byte	0xff
	.zero		1


	//   ....[36]....
        /*0290*/ 	.word	0x000014d0
        /*0294*/ 	.word	0x00000000
        /*0298*/ 	.word	0x00000000
        /*029c*/ 	.short	0x010a
        /*029e*/ 	.byte	0xff
	.zero		1


	//   ....[37]....
        /*02a0*/ 	.word	0x00001c30
        /*02a4*/ 	.word	0x00000003
        /*02a8*/ 	.word	0x00000000
        /*02ac*/ 	.short	0x010a
        /*02ae*/ 	.byte	0xff
	.zero		1


	//   ....[38]....
        /*02b0*/ 	.word	0x00001d70
        /*02b4*/ 	.word	0x00000006
        /*02b8*/ 	.word	0x00000000
        /*02bc*/ 	.short	0x0101
        /*02be*/ 	.byte	0xff
	.zero		1


	//   ....[39]....
        /*02c0*/ 	.word	0x00001e10
        /*02c4*/ 	.word	0x00000010
        /*02c8*/ 	.word	0x00000000
        /*02cc*/ 	.short	0x010a
        /*02ce*/ 	.byte	0xff
	.zero		1


	//   ....[40]....
        /*02d0*/ 	.word	0x00001f10
        /*02d4*/ 	.word	0x00000016
        /*02d8*/ 	.word	0x00000000
        /*02dc*/ 	.short	0x0101
        /*02de*/ 	.byte	0xff
	.zero		1


	//   ....[41]....
        /*02e0*/ 	.word	0x00001f80
        /*02e4*/ 	.word	0x0000001d
        /*02e8*/ 	.word	0x00000000
        /*02ec*/ 	.short	0x010a
        /*02ee*/ 	.byte	0xff
	.zero		1


	//   ....[42]....
        /*02f0*/ 	.word	0x00002050
        /*02f4*/ 	.word	0x00000002
        /*02f8*/ 	.word	0x00000000
        /*02fc*/ 	.short	0x0101
        /*02fe*/ 	.byte	0xff
	.zero		1


	//   ....[43]....
        /*0300*/ 	.word	0x00002090
        /*0304*/ 	.word	0x00000010
        /*0308*/ 	.word	0x00000010
        /*030c*/ 	.short	0x010a
        /*030e*/ 	.byte	0xff
	.zero		1


	//   ....[44]....
        /*0310*/ 	.word	0x00002140
        /*0314*/ 	.word	0x00000002
        /*0318*/ 	.word	0x00000000
        /*031c*/ 	.short	0x0101
        /*031e*/ 	.byte	0xff
	.zero		1


	//   ....[45]....
        /*0320*/ 	.word	0x00002380
        /*0324*/ 	.word	0x00000006
        /*0328*/ 	.word	0x00000000
        /*032c*/ 	.short	0x010a
        /*032e*/ 	.byte	0xff
	.zero		1


	//   ....[46]....
        /*0330*/ 	.word	0x00002480
        /*0334*/ 	.word	0x00000002
        /*0338*/ 	.word	0x00000000
        /*033c*/ 	.short	0x0101
        /*033e*/ 	.byte	0xff
	.zero		1


	//----- nvinfo : EIATTR_NUM_MBARRIERS
	.align		4
.L_913:
        /*0340*/ 	.byte	0x03, 0x38
        /*0342*/ 	.short	0x0020


	//----- nvinfo : EIATTR_EXIT_INSTR_OFFSETS
	.align		4
        /*0344*/ 	.byte	0x04, 0x1c
        /*0346*/ 	.short	(.L_915 - .L_914)


	//   ....[0]....
.L_914:
        /*0348*/ 	.word	0x000003a0


	//   ....[1]....
        /*034c*/ 	.word	0x000012c0


	//   ....[2]....
        /*0350*/ 	.word	0x00001700


	//   ....[3]....
        /*0354*/ 	.word	0x00001720


	//   ....[4]....
        /*0358*/ 	.word	0x00002530


	//----- nvinfo : EIATTR_CRS_STACK_SIZE
	.align		4
.L_915:
        /*035c*/ 	.byte	0x04, 0x1e
        /*035e*/ 	.short	(.L_917 - .L_916)
.L_916:
        /*0360*/ 	.word	0x00000000


	//----- nvinfo : EIATTR_CBANK_PARAM_SIZE
	.align		4
.L_917:
        /*0364*/ 	.byte	0x03, 0x19
        /*0366*/ 	.short	0x0018


	//----- nvinfo : EIATTR_PARAM_CBANK
	.align		4
        /*0368*/ 	.byte	0x04, 0x0a
        /*036a*/ 	.short	(.L_919 - .L_918)
	.align		4
.L_918:
        /*036c*/ 	.word	index@(.nv.constant0._Z13tma_bw_kernelILi16ELi512EEvPKhPym)
        /*0370*/ 	.short	0x0380
        /*0372*/ 	.short	0x0018


	//----- nvinfo : EIATTR_SW_WAR
	.align		4
.L_919:
        /*0374*/ 	.byte	0x04, 0x36
        /*0376*/ 	.short	(.L_921 - .L_920)
.L_920:
        /*0378*/ 	.word	0x00000008
.L_921:


//--------------------- .nv.info._Z13tma_bw_kernelILi8ELi512EEvPKhPym --------------------------
	.section	.nv.info._Z13tma_bw_kernelILi8ELi512EEvPKhPym,"",@"SHT_CUDA_INFO"
	.sectionflags	@""
	.align	4


	//----- nvinfo : EIATTR_CUDA_API_VERSION
	.align		4
        /*0000*/ 	.byte	0x04, 0x37
        /*0002*/ 	.short	(.L_923 - .L_922)
.L_922:
        /*0004*/ 	.word	0x00000082


	//----- nvinfo : EIATTR_KPARAM_INFO
	.align		4
.L_923:
        /*0008*/ 	.byte	0x04, 0x17
        /*000a*/ 	.short	(.L_925 - .L_924)
.L_924:
        /*000c*/ 	.word	0x00000000
        /*0010*/ 	.short	0x0002
        /*0012*/ 	.short	0x0010
        /*0014*/ 	.byte	0x00, 0xf0, 0x21, 0x00


	//----- nvinfo : EIATTR_KPARAM_INFO
	.align		4
.L_925:
        /*0018*/ 	.byte	0x04, 0x17
        /*001a*/ 	.short	(.L_927 - .L_926)
.L_926:
        /*001c*/ 	.word	0x00000000
        /*0020*/ 	.short	0x0001
        /*0022*/ 	.short	0x0008
        /*0024*/ 	.byte	0x00, 0xf5, 0x21, 0x00


	//----- nvinfo : EIATTR_KPARAM_INFO
	.align		4
.L_927:
        /*0028*/ 	.byte	0x04, 0x17
        /*002a*/ 	.short	(.L_929 - .L_928)
.L_928:
        /*002c*/ 	.word	0x00000000
        /*0030*/ 	.short	0x0000
        /*0032*/ 	.short	0x0000
        /*0034*/ 	.byte	0x00, 0xf5, 0x21, 0x00


	//----- nvinfo : EIATTR_SPARSE_MMA_MASK
	.align		4
.L_929:
        /*0038*/ 	.byte	0x03, 0x50
        /*003a*/ 	.short	0x0000


	//----- nvinfo : EIATTR_MAXREG_COUNT
	.align		4
        /*003c*/ 	.byte	0x03, 0x1b
        /*003e*/ 	.short	0x00ff


	//----- nvinfo : EIATTR_NUM_BARRIERS
	.align		4
        /*0040*/ 	.byte	0x02, 0x4c
        /*0042*/ 	.byte	0x01
	.zero		1


	//----- nvinfo : EIATTR_MERCURY_ISA_VERSION
	.align		4
        /*0044*/ 	.byte	0x03, 0x5f
        /*0046*/ 	.short	0x0101


	//----- nvinfo : EIATTR_VRC_CTA_INIT_COUNT
	.align		4
        /*0048*/ 	.byte	0x02, 0x4a
	.zero		1
	.zero		1


	//----- nvinfo : EIATTR_MBARRIER_INSTR_OFFSETS
	.align		4
        /*004c*/ 	.byte	0x04, 0x39
        /*004e*/ 	.short	(.L_931 - .L_930)


	//   ....[0]....
.L_930:
        /*0050*/ 	.word	0x00000100
        /*0054*/ 	.word	0x000000ff
        /*0058*/ 	.word	0x00000000
        /*005c*/ 	.short	0x0100
        /*005e*/ 	.byte	0x06
	.zero		1


	//   ....[1]....
        /*0060*/ 	.word	0x00000110
        /*0064*/ 	.word	0x000000ff
        /*0068*/ 	.word	0x00000000
        /*006c*/ 	.short	0x0100
        /*006e*/ 	.byte	0x07
	.zero		1


	//   ....[2]....
        /*0070*/ 	.word	0x00000120
        /*0074*/ 	.word	0x000000ff
        /*0078*/ 	.word	0x00000008
        /*007c*/ 	.short	0x0100
        /*007e*/ 	.byte	0x06
	.zero		1


	//   ....[3]....
        /*0080*/ 	.word	0x00000130
        /*0084*/ 	.word	0x000000ff
        /*0088*/ 	.word	0x00000008
        /*008c*/ 	.short	0x0100
        /*008e*/ 	.byte	0x07
	.zero		1


	//   ....[4]....
        /*0090*/ 	.word	0x00000140
        /*0094*/ 	.word	0x000000ff
        /*0098*/ 	.word	0x00000010
        /*009c*/ 	.short	0x0100
        /*009e*/ 	.byte	0x06
	.zero		1


	//   ....[5]....
        /*00a0*/ 	.word	0x00000150
        /*00a4*/ 	.word	0x000000ff
        /*00a8*/ 	.word	0x00000010
        /*00ac*/ 	.short	0x0100
        /*00ae*/ 	.byte	0x07
	.zero		1


	//   ....[6]....
        /*00b0*/ 	.word	0x00000160
        /*00b4*/ 	.word	0x000000ff
        /*00b8*/ 	.word	0x00000018
        /*00bc*/ 	.short	0x0100
        /*00be*/ 	.byte	0x06
	.zero		1


	//   ....[7]....
        /*00c0*/ 	.word	0x00000170
        /*00c4*/ 	.word	0x000000ff
        /*00c8*/ 	.word	0x00000018
        /*00cc*/ 	.short	0x0100
        /*00ce*/ 	.byte	0x07
	.zero		1


	//   ....[8]....
        /*00d0*/ 	.word	0x00000180
        /*00d4*/ 	.word	0x000000ff
        /*00d8*/ 	.word	0x00000020
        /*00dc*/ 	.short	0x0100
        /*00de*/ 	.byte	0x06
	.zero		1


	//   ....[9]....
        /*00e0*/ 	.word	0x00000190
        /*00e4*/ 	.word	0x000000ff
        /*00e8*/ 	.word	0x00000020
        /*00ec*/ 	.short	0x0100
        /*00ee*/ 	.byte	0x07
	.zero		1


	//   ....[10]....
        /*00f0*/ 	.word	0x000001a0
        /*00f4*/ 	.word	0x000000ff
        /*00f8*/ 	.word	0x00000028
        /*00fc*/ 	.short	0x0100
        /*00fe*/ 	.byte	0x06
	.zero		1


	//   ....[11]....
        /*0100*/ 	.word	0x000001b0
        /*0104*/ 	.word	0x000000ff
        /*0108*/ 	.word	0x00000028
        /*010c*/ 	.short	0x0100
        /*010e*/ 	.byte	0x07
	.zero		1


	//   ....[12]....
        /*0110*/ 	.word	0x000001c0
        /*0114*/ 	.word	0x000000ff
        /*0118*/ 	.word	0x00000030
        /*011c*/ 	.short	0x0100
        /*011e*/ 	.byte	0x06
	.zero		1


	//   ....[13]....
        /*0120*/ 	.word	0x000001d0
        /*0124*/ 	.word	0x000000ff
        /*0128*/ 	.word	0x00000030
        /*012c*/ 	.short	0x0100
        /*012e*/ 	.byte	0x07
	.zero		1


	//   ....[14]....
        /*0130*/ 	.word	0x000001e0
        /*0134*/ 	.word	0x000000ff
        /*0138*/ 	.word	0x00000038
        /*013c*/ 	.short	0x0100
        /*013e*/ 	.byte	0x06
	.zero		1


	//   ....[15]....
        /*0140*/ 	.word	0x000001f0
        /*0144*/ 	.word	0x000000ff
        /*0148*/ 	.word	0x00000038
        /*014c*/ 	.short	0x0100
        /*014e*/ 	.byte	0x07
	.zero		1


	//   ....[16]....
        /*0150*/ 	.word	0x00000860
        /*0154*/ 	.word	0x00000011
        /*0158*/ 	.word	0x00000000
        /*015c*/ 	.short	0x010a
        /*015e*/ 	.byte	0xff
	.zero		1


	//   ....[17]....
        /*0160*/ 	.word	0x00000af0
        /*0164*/ 	.word	0x00000023
        /*0168*/ 	.word	0x00000000
        /*016c*/ 	.short	0x010a
        /*016e*/ 	.byte	0xff
	.zero		1


	//   ....[18]....
        /*0170*/ 	.word	0x00000d70
        /*0174*/ 	.word	0x00000029
        /*0178*/ 	.word	0x00000000
        /*017c*/ 	.short	0x010a
        /*017e*/ 	.byte	0xff
	.zero		1


	//   ....[19]....
        /*0180*/ 	.word	0x00000f90
        /*0184*/ 	.word	0x00000023
        /*0188*/ 	.word	0x00000010
        /*018c*/ 	.short	0x010a
        /*018e*/ 	.byte	0xff
	.zero		1


	//   ....[20]....
        /*0190*/ 	.word	0x000013d0
        /*0194*/ 	.word	0x00000000
        /*0198*/ 	.word	0x00000000
        /*019c*/ 	.short	0x010a
        /*019e*/ 	.byte	0xff
	.zero		1


	//   ....[21]....
        /*01a0*/ 	.word	0x00001b30
        /*01a4*/ 	.word	0x00000003
        /*01a8*/ 	.word	0x00000000
        /*01ac*/ 	.short	0x010a
        /*01ae*/ 	.byte	0xff
	.zero		1


	//   ....[22]....
        /*01b0*/ 	.word	0x00001c70
        /*01b4*/ 	.word	0x00000006
        /*01b8*/ 	.word	0x00000000
        /*01bc*/ 	.short	0x0101
        /*01be*/ 	.byte	0xff
	.zero		1


	//   ....[23]....
        /*01c0*/ 	.word	0x00001d10
        /*01c4*/ 	.word	0x00000010
        /*01c8*/ 	.word	0x00000000
        /*01cc*/ 	.short	0x010a
        /*01ce*/ 	.byte	0xff
	.zero		1


	//   ....[24]....
        /*01d0*/ 	.word	0x00001e10
        /*01d4*/ 	.word	0x00000016
        /*01d8*/ 	.word	0x00000000
        /*01dc*/ 	.short	0x0101
        /*01de*/ 	.byte	0xff
	.zero		1


	//   ....[25]....
        /*01e0*/ 	.word	0x00001e80
        /*01e4*/ 	.word	0x0000001d
        /*01e8*/ 	.word	0x00000000
        /*01ec*/ 	.short	0x010a
        /*01ee*/ 	.byte	0xff
	.zero		1


	//   ....[26]....
        /*01f0*/ 	.word	0x00001f50
        /*01f4*/ 	.word	0x00000002
        /*01f8*/ 	.word	0x00000000
        /*01fc*/ 	.short	0x0101
        /*01fe*/ 	.byte	0xff
	.zero		1


	//   ....[27]....
        /*0200*/ 	.word	0x00001f90
        /*0204*/ 	.word	0x00000010
        /*0208*/ 	.word	0x00000010
        /*020c*/ 	.short	0x010a
        /*020e*/ 	.byte	0xff
	.zero		1


	//   ....[28]....
        /*0210*/ 	.word	0x00002040
        /*0214*/ 	.word	0x00000002
        /*0218*/ 	.word	0x00000000
        /*021c*/ 	.short	0x0101
        /*021e*/ 	.byte	0xff
	.zero		1


	//   ....[29]....
        /*0220*/ 	.word	0x00002280
        /*0224*/ 	.word	0x00000006
        /*0228*/ 	.word	0x00000000
        /*022c*/ 	.short	0x010a
        /*022e*/ 	.byte	0xff
	.zero		1


	//   ....[30]....
        /*0230*/ 	.word	0x00002380
        /*0234*/ 	.word	0x00000002
        /*0238*/ 	.word	0x00000000
        /*023c*/ 	.short	0x0101
        /*023e*/ 	.byte	0xff
	.zero		1


	//----- nvinfo : EIATTR_NUM_MBARRIERS
	.align		4
.L_931:
        /*0240*/ 	.byte	0x03, 0x38
        /*0242*/ 	.short	0x0010


	//----- nvinfo : EIATTR_EXIT_INSTR_OFFSETS
	.align		4
        /*0244*/ 	.byte	0x04, 0x1c
        /*0246*/ 	.short	(.L_933 - .L_932)


	//   ....[0]....
.L_932:
        /*0248*/ 	.word	0x000002a0


	//   ....[1]....
        /*024c*/ 	.word	0x000011c0


	//   ....[2]....
        /*0250*/ 	.word	0x00001600


	//   ....[3]....
        /*0254*/ 	.word	0x00001620


	//   ....[4]....
        /*0258*/ 	.word	0x00002430


	//----- nvinfo : EIATTR_CRS_STACK_SIZE
	.align		4
.L_933:
        /*025c*/ 	.byte	0x04, 0x1e
        /*025e*/ 	.short	(.L_935 - .L_934)
.L_934:
        /*0260*/ 	.word	0x00000000


	//----- nvinfo : EIATTR_CBANK_PARAM_SIZE
	.align		4
.L_935:
        /*0264*/ 	.byte	0x03, 0x19
        /*0266*/ 	.short	0x0018


	//----- nvinfo : EIATTR_PARAM_CBANK
	.align		4
        /*0268*/ 	.byte	0x04, 0x0a
        /*026a*/ 	.short	(.L_937 - .L_936)
	.align		4
.L_936:
        /*026c*/ 	.word	index@(.nv.constant0._Z13tma_bw_kernelILi8ELi512EEvPKhPym)
        /*0270*/ 	.short	0x0380
        /*0272*/ 	.short	0x0018


	//----- nvinfo : EIATTR_SW_WAR
	.align		4
.L_937:
        /*0274*/ 	.byte	0x04, 0x36
        /*0276*/ 	.short	(.L_939 - .L_938)
.L_938:
        /*0278*/ 	.word	0x00000008
.L_939:


//--------------------- .nv.info._Z13tma_bw_kernelILi4ELi512EEvPKhPym --------------------------
	.section	.nv.info._Z13tma_bw_kernelILi4ELi512EEvPKhPym,"",@"SHT_CUDA_INFO"
	.sectionflags	@""
	.align	4


	//----- nvinfo : EIATTR_CUDA_API_VERSION
	.align		4
        /*0000*/ 	.byte	0x04, 0x37
        /*0002*/ 	.short	(.L_941 - .L_940)
.L_940:
        /*0004*/ 	.word	0x00000082


	//----- nvinfo : EIATTR_KPARAM_INFO
	.align		4
.L_941:
        /*0008*/ 	.byte	0x04, 0x17
        /*000a*/ 	.short	(.L_943 - .L_942)
.L_942:
        /*000c*/ 	.word	0x00000000
        /*0010*/ 	.short	0x0002
        /*0012*/ 	.short	0x0010
        /*0014*/ 	.byte	0x00, 0xf0, 0x21, 0x00


	//----- nvinfo : EIATTR_KPARAM_INFO
	.align		4
.L_943:
        /*0018*/ 	.byte	0x04, 0x17
        /*001a*/ 	.short	(.L_945 - .L_944)
.L_944:
        /*001c*/ 	.word	0x00000000
        /*0020*/ 	.short	0x0001
        /*0022*/ 	.short	0x0008
        /*0024*/ 	.byte	0x00, 0xf5, 0x21, 0x00


	//----- nvinfo : EIATTR_KPARAM_INFO
	.align		4
.L_945:
        /*0028*/ 	.byte	0x04, 0x17
        /*002a*/ 	.short	(.L_947 - .L_946)
.L_946:
        /*002c*/ 	.word	0x00000000
        /*0030*/ 	.short	0x0000
        /*0032*/ 	.short	0x0000
        /*0034*/ 	.byte	0x00, 0xf5, 0x21, 0x00


	//----- nvinfo : EIATTR_SPARSE_MMA_MASK
	.align		4
.L_947:
        /*0038*/ 	.byte	0x03, 0x50
        /*003a*/ 	.short	0x0000


	//----- nvinfo : EIATTR_MAXREG_COUNT
	.align		4
        /*003c*/ 	.byte	0x03, 0x1b
        /*003e*/ 	.short	0x00ff


	//----- nvinfo : EIATTR_NUM_BARRIERS
	.align		4
        /*0040*/ 	.byte	0x02, 0x4c
        /*0042*/ 	.byte	0x01
	.zero		1


	//----- nvinfo : EIATTR_MERCURY_ISA_VERSION
	.align		4
        /*0044*/ 	.byte	0x03, 0x5f
        /*0046*/ 	.short	0x0101


	//----- nvinfo : EIATTR_VRC_CTA_INIT_COUNT
	.align		4
        /*0048*/ 	.byte	0x02, 0x4a
	.zero		1
	.zero		1


	//----- nvinfo : EIATTR_MBARRIER_INSTR_OFFSETS
	.align		4
        /*004c*/ 	.byte	0x04, 0x39
        /*004e*/ 	.short	(.L_949 - .L_948)


	//   ....[0]....
.L_948:
        /*0050*/ 	.word	0x00000100
        /*0054*/ 	.word	0x000000ff
        /*0058*/ 	.word	0x00000000
        /*005c*/ 	.short	0x0100
        /*005e*/ 	.byte	0x06
	.zero		1


	//   ....[1]....
        /*0060*/ 	.word	0x00000110
        /*0064*/ 	.word	0x000000ff
        /*0068*/ 	.word	0x00000000
        /*006c*/ 	.short	0x0100
        /*006e*/ 	.byte	0x07
	.zero		1


	//   ....[2]....
        /*0070*/ 	.word	0x00000120
        /*0074*/ 	.word	0x000000ff
        /*0078*/ 	.word	0x00000008
        /*007c*/ 	.short	0x0100
        /*007e*/ 	.byte	0x06
	.zero		1


	//   ....[3]....
        /*0080*/ 	.word	0x00000130
        /*0084*/ 	.word	0x000000ff
        /*0088*/ 	.word	0x00000008
        /*008c*/ 	.short	0x0100
        /*008e*/ 	.byte	0x07
	.zero		1


	//   ....[4]....
        /*0090*/ 	.word	0x00000140
        /*0094*/ 	.word	0x000000ff
        /*0098*/ 	.word	0x00000010
        /*009c*/ 	.short	0x0100
        /*009e*/ 	.byte	0x06
	.zero		1


	//   ....[5]....
        /*00a0*/ 	.word	0x00000150
        /*00a4*/ 	.word	0x000000ff
        /*00a8*/ 	.word	0x00000010
        /*00ac*/ 	.short	0x0100
        /*00ae*/ 	.byte	0x07
	.zero		1


	//   ....[6]....
        /*00b0*/ 	.word	0x00000160
        /*00b4*/ 	.word	0x000000ff
        /*00b8*/ 	.word	0x00000018
        /*00bc*/ 	.short	0x0100
        /*00be*/ 	.byte	0x06
	.zero		1


	//   ....[7]....
        /*00c0*/ 	.word	0x00000170
        /*00c4*/ 	.word	0x000000ff
        /*00c8*/ 	.word	0x00000018
        /*00cc*/ 	.short	0x0100
        /*00ce*/ 	.byte	0x07
	.zero		1


	//   ....[8]....
        /*00d0*/ 	.word	0x00000740
        /*00d4*/ 	.word	0x00000004
        /*00d8*/ 	.word	0x00000000
        /*00dc*/ 	.short	0x010a
        /*00de*/ 	.byte	0xff
	.zero		1


	//   ....[9]....
        /*00e0*/ 	.word	0x00000950
        /*00e4*/ 	.word	0x00000004
        /*00e8*/ 	.word	0x00000008
        /*00ec*/ 	.short	0x010a
        /*00ee*/ 	.byte	0xff
	.zero		1


	//   ....[10]....
        /*00f0*/ 	.word	0x00000b70
        /*00f4*/ 	.word	0x00000004
        /*00f8*/ 	.word	0x00000010
        /*00fc*/ 	.short	0x010a
        /*00fe*/ 	.byte	0xff
	.zero		1


	//   ....[11]....
        /*0100*/ 	.word	0x00000d70
        /*0104*/ 	.word	0x00000004
        /*0108*/ 	.word	0x00000018
        /*010c*/ 	.short	0x010a
        /*010e*/ 	.byte	0xff
	.zero		1


	//   ....[12]....
        /*0110*/ 	.word	0x00001190
        /*0114*/ 	.word	0x00000004
        /*0118*/ 	.word	0x00000000
        /*011c*/ 	.short	0x010a
        /*011e*/ 	.byte	0xff
	.zero		1


	//   ....[13]....
        /*0120*/ 	.word	0x00001860
        /*0124*/ 	.word	0x0000000f
        /*0128*/ 	.word	0x00000000
        /*012c*/ 	.short	0x010a
        /*012e*/ 	.byte	0xff
	.zero		1


	//   ....[14]....
        /*0130*/ 	.word	0x00001930
        /*0134*/ 	.word	0x0000000c
        /*0138*/ 	.word	0x00000000
        /*013c*/ 	.short	0x0101
        /*013e*/ 	.byte	0xff
	.zero		1


	//   ....[15]....
        /*0140*/ 	.word	0x00001980
        /*0144*/ 	.word	0x0000000d
        /*0148*/ 	.word	0x00000008
        /*014c*/ 	.short	0x010a
        /*014e*/ 	.byte	0xff
	.zero		1


	//   ....[16]....
        /*0150*/ 	.word	0x00001a30
        /*0154*/ 	.word	0x0000000c
        /*0158*/ 	.word	0x00000000
        /*015c*/ 	.short	0x0101
        /*015e*/ 	.byte	0xff
	.zero		1


	//   ....[17]....
        /*0160*/ 	.word	0x00001aa0
        /*0164*/ 	.word	0x00000011
        /*0168*/ 	.word	0x00000010
        /*016c*/ 	.short	0x010a
        /*016e*/ 	.byte	0xff
	.zero		1


	//   ....[18]....
        /*0170*/ 	.word	0x00001b50
        /*0174*/ 	.word	0x0000000c
        /*0178*/ 	.word	0x00000000
        /*017c*/ 	.short	0x0101
        /*017e*/ 	.byte	0xff
	.zero		1


	//   ....[19]....
        /*0180*/ 	.word	0x00001ba0
        /*0184*/ 	.word	0x0000000f
        /*0188*/ 	.word	0x00000018
        /*018c*/ 	.short	0x010a
        /*018e*/ 	.byte	0xff
	.zero		1


	//   ....[20]....
        /*0190*/ 	.word	0x00001ca0
        /*0194*/ 	.word	0x00000002
        /*0198*/ 	.word	0x00000000
        /*019c*/ 	.short	0x0101
        /*019e*/ 	.byte	0xff
	.zero		1


	//   ....[21]....
        /*01a0*/ 	.word	0x00001e60
        /*01a4*/ 	.word	0x00000007
        /*01a8*/ 	.word	0x00000000
        /*01ac*/ 	.short	0x010a
        /*01ae*/ 	.byte	0xff
	.zero		1


	//   ....[22]....
        /*01b0*/ 	.word	0x00001f60
        /*01b4*/ 	.word	0x00000002
        /*01b8*/ 	.word	0x00000000
        /*01bc*/ 	.short	0x0101
        /*01be*/ 	.byte	0xff
	.zero		1


	//----- nvinfo : EIATTR_NUM_MBARRIERS
	.align		4
.L_949:
        /*01c0*/ 	.byte	0x03, 0x38
        /*01c2*/ 	.short	0x0008


	//----- nvinfo : EIATTR_EXIT_INSTR_OFFSETS
	.align		4
        /*01c4*/ 	.byte	0x04, 0x1c
        /*01c6*/ 	.short	(.L_951 - .L_950)


	//   ....[0]....
.L_950:
        /*01c8*/ 	.word	0x00000230


	//   ....[1]....
        /*01cc*/ 	.word	0x00000fd0


	//   ....[2]....
        /*01d0*/ 	.word	0x000013c0


	//   ....[3]....
        /*01d4*/ 	.word	0x000013e0


	//   ....[4]....
        /*01d8*/ 	.word	0x00001ff0


	//----- nvinfo : EIATTR_CRS_STACK_SIZE
	.align		4
.L_951:
        /*01dc*/ 	.byte	0x04, 0x1e
        /*01de*/ 	.short	(.L_953 - .L_952)
.L_952:
        /*01e0*/ 	.word	0x00000000


	//----- nvinfo : EIATTR_CBANK_PARAM_SIZE
	.align		4
.L_953:
        /*01e4*/ 	.byte	0x03, 0x19
        /*01e6*/ 	.short	0x0018


	//----- nvinfo : EIATTR_PARAM_CBANK
	.align		4
        /*01e8*/ 	.byte	0x04, 0x0a
        /*01ea*/ 	.short	(.L_955 - .L_954)
	.align		4
.L_954:
        /*01ec*/ 	.word	index@(.nv.constant0._Z13tma_bw_kernelILi4ELi512EEvPKhPym)
        /*01f0*/ 	.short	0x0380
        /*01f2*/ 	.short	0x0018


	//----- nvinfo : EIATTR_SW_WAR
	.align		4
.L_955:
        /*01f4*/ 	.byte	0x04, 0x36
        /*01f6*/ 	.short	(.L_957 - .L_956)
.L_956:
        /*01f8*/ 	.word	0x00000008
.L_957:


//--------------------- .nv.info._Z13tma_bw_kernelILi2ELi512EEvPKhPym --------------------------
	.section	.nv.info._Z13tma_bw_kernelILi2ELi512EEvPKhPym,"",@"SHT_CUDA_INFO"
	.sectionflags	@""
	.align	4


	//----- nvinfo : EIATTR_CUDA_API_VERSION
	.align		4
        /*0000*/ 	.byte	0x04, 0x37
        /*0002*/ 	.short	(.L_959 - .L_958)
.L_958:
        /*0004*/ 	.word	0x00000082


	//----- nvinfo : EIATTR_KPARAM_INFO
	.align		4
.L_959:
        /*0008*/ 	.byte	0x04, 0x17
        /*000a*/ 	.short	(.L_961 - .L_960)
.L_960:
        /*000c*/ 	.word	0x00000000
        /*0010*/ 	.short	0x0002
        /*0012*/ 	.short	0x0010
        /*0014*/ 	.byte	0x00, 0xf0, 0x21, 0x00


	//----- nvinfo : EIATTR_KPARAM_INFO
	.align		4
.L_961:
        /*0018*/ 	.byte	0x04, 0x17
        /*001a*/ 	.short	(.L_963 - .L_962)
.L_962:
        /*001c*/ 	.word	0x00000000
        /*0020*/ 	.short	0x0001
        /*0022*/ 	.short	0x0008
        /*0024*/ 	.byte	0x00, 0xf5, 0x21, 0x00


	//----- nvinfo : EIATTR_KPARAM_INFO
	.align		4
.L_963:
        /*0028*/ 	.byte	0x04, 0x17
        /*002a*/ 	.short	(.L_965 - .L_964)
.L_964:
        /*002c*/ 	.word	0x00000000
        /*0030*/ 	.short	0x0000
        /*0032*/ 	.short	0x0000
        /*0034*/ 	.byte	0x00, 0xf5, 0x21, 0x00


	//----- nvinfo : EIATTR_SPARSE_MMA_MASK
	.align		4
.L_965:
        /*0038*/ 	.byte	0x03, 0x50
        /*003a*/ 	.short	0x0000


	//----- nvinfo : EIATTR_MAXREG_COUNT
	.align		4
        /*003c*/ 	.byte	0x03, 0x1b
        /*003e*/ 	.short	0x00ff


	//----- nvinfo : EIATTR_NUM_BARRIERS
	.align		4
        /*0040*/ 	.byte	0x02, 0x4c
        /*0042*/ 	.byte	0x01
	.zero		1


	//----- nvinfo : EIATTR_MERCURY_ISA_VERSION
	.align		4
        /*0044*/ 	.byte	0x03, 0x5f
        /*0046*/ 	.short	0x0101


	//----- nvinfo : EIATTR_VRC_CTA_INIT_COUNT
	.align		4
        /*0048*/ 	.byte	0x02, 0x4a
	.zero		1
	.zero		1


	//----- nvinfo : EIATTR_MBARRIER_INSTR_OFFSETS
	.align		4
        /*004c*/ 	.byte	0x04, 0x39
        /*004e*/ 	.short	(.L_967 - .L_966)


	//   ....[0]....
.L_966:
        /*0050*/ 	.word	0x00000100
        /*0054*/ 	.word	0x000000ff
        /*0058*/ 	.word	0x00000000
        /*005c*/ 	.short	0x0100
        /*005e*/ 	.byte	0x06
	.zero		1


	//   ....[1]....
        /*0060*/ 	.word	0x00000110
        /*0064*/ 	.word	0x000000ff
        /*0068*/ 	.word	0x00000000
        /*006c*/ 	.short	0x0100
        /*006e*/ 	.byte	0x07
	.zero		1


	//   ....[2]....
        /*0070*/ 	.word	0x00000120
        /*0074*/ 	.word	0x000000ff
        /*0078*/ 	.word	0x00000008
        /*007c*/ 	.short	0x0100
        /*007e*/ 	.byte	0x06
	.zero		1


	//   ....[3]....
        /*0080*/ 	.word	0x00000130
        /*0084*/ 	.word	0x000000ff
        /*0088*/ 	.word	0x00000008
        /*008c*/ 	.short	0x0100
        /*008e*/ 	.byte	0x07
	.zero		1


	//   ....[4]....
        /*0090*/ 	.word	0x000006e0
        /*0094*/ 	.word	0x0000000c
        /*0098*/ 	.word	0x00000000
        /*009c*/ 	.short	0x010a
        /*009e*/ 	.byte	0xff
	.zero		1


	//   ....[5]....
        /*00a0*/ 	.word	0x00000850
        /*00a4*/ 	.word	0x0000000c
        /*00a8*/ 	.word	0x00000008
        /*00ac*/ 	.short	0x010a
        /*00ae*/ 	.byte	0xff
	.zero		1


	//   ....[6]....
        /*00b0*/ 	.word	0x000009c0
        /*00b4*/ 	.word	0x0000000c
        /*00b8*/ 	.word	0x00000000
        /*00bc*/ 	.short	0x010a
        /*00be*/ 	.byte	0xff
	.zero		1


	//   ....[7]....
        /*00c0*/ 	.word	0x00000ae0
        /*00c4*/ 	.word	0x0000000c
        /*00c8*/ 	.word	0x00000008
        /*00cc*/ 	.short	0x010a
        /*00ce*/ 	.byte	0xff
	.zero		1


	//   ....[8]....
        /*00d0*/ 	.word	0x00000e00
        /*00d4*/ 	.word	0x00000003
        /*00d8*/ 	.word	0x00000000
        /*00dc*/ 	.short	0x010a
        /*00de*/ 	.byte	0xff
	.zero		1


	//   ....[9]....
        /*00e0*/ 	.word	0x00001470
        /*00e4*/ 	.word	0x0000000c
        /*00e8*/ 	.word	0x00000000
        /*00ec*/ 	.short	0x010a
        /*00ee*/ 	.byte	0xff
	.zero		1


	//   ....[10]....
        /*00f0*/ 	.word	0x00001570
        /*00f4*/ 	.word	0x0000000e
        /*00f8*/ 	.word	0x00000000
        /*00fc*/ 	.short	0x0101
        /*00fe*/ 	.byte	0xff
	.zero		1


	//   ....[11]....
        /*0100*/ 	.word	0x00001580
        /*0104*/ 	.word	0x0000000c
        /*0108*/ 	.word	0x00000008
        /*010c*/ 	.short	0x010a
        /*010e*/ 	.byte	0xff
	.zero		1


	//   ....[12]....
        /*0110*/ 	.word	0x000015b0
        /*0114*/ 	.word	0x00000009
        /*0118*/ 	.word	0x00000000
        /*011c*/ 	.short	0x0101
        /*011e*/ 	.byte	0xff
	.zero		1


	//   ....[13]....
        /*0120*/ 	.word	0x000015c0
        /*0124*/ 	.word	0x0000000c
        /*0128*/ 	.word	0x00000000
        /*012c*/ 	.short	0x010a
        /*012e*/ 	.byte	0xff
	.zero		1


	//   ....[14]....
        /*0130*/ 	.word	0x000015f0
        /*0134*/ 	.word	0x0000000e
        /*0138*/ 	.word	0x00000000
        /*013c*/ 	.short	0x0101
        /*013e*/ 	.byte	0xff
	.zero		1


	//   ....[15]....
        /*0140*/ 	.word	0x00001610
        /*0144*/ 	.word	0x0000000c
        /*0148*/ 	.word	0x00000008
        /*014c*/ 	.short	0x010a
        /*014e*/ 	.byte	0xff
	.zero		1


	//   ....[16]....
        /*0150*/ 	.word	0x00001660
        /*0154*/ 	.word	0x00000009
        /*0158*/ 	.word	0x00000000
        /*015c*/ 	.short	0x0101
        /*015e*/ 	.byte	0xff
	.zero		1


	//   ....[17]....
        /*0160*/ 	.word	0x00001810
        /*0164*/ 	.word	0x00000009
        /*0168*/ 	.word	0x00000000
        /*016c*/ 	.short	0x010a
        /*016e*/ 	.byte	0xff
	.zero		1


	//   ....[18]....
        /*0170*/ 	.word	0x00001900
        /*0174*/ 	.word	0x00000008
        /*0178*/ 	.word	0x00000000
        /*017c*/ 	.short	0x0101
        /*017e*/ 	.byte	0xff
	.zero		1


	//   ....[19]....
        /*0180*/ 	.word	0x000019b0
        /*0184*/ 	.word	0x0000000c
        /*0188*/ 	.word	0x00000000
        /*018c*/ 	.short	0x010a
        /*018e*/ 	.byte	0xff
	.zero		1


	//   ....[20]....
        /*0190*/ 	.word	0x000019f0
        /*0194*/ 	.word	0x0000000c
        /*0198*/ 	.word	0x00000008
        /*019c*/ 	.short	0x010a
        /*019e*/ 	.byte	0xff
	.zero		1


	//   ....[21]....
        /*01a0*/ 	.word	0x00001a30
        /*01a4*/ 	.word	0x0000000c
        /*01a8*/ 	.word	0x00000000
        /*01ac*/ 	.short	0x010a
        /*01ae*/ 	.byte	0xff
	.zero		1


	//   ....[22]....
        /*01b0*/ 	.word	0x00001a70
        /*01b4*/ 	.word	0x0000000c
        /*01b8*/ 	.word	0x00000008
        /*01bc*/ 	.short	0x010a
        /*01be*/ 	.byte	0xff
	.zero		1


	//   ....[23]....
        /*01c0*/ 	.word	0x00001ab0
        /*01c4*/ 	.word	0x00000003
        /*01c8*/ 	.word	0x00000000
        /*01cc*/ 	.short	0x010a
        /*01ce*/ 	.byte	0xff
	.zero		1


	//   ....[24]....
        /*01d0*/ 	.word	0x00001af0
        /*01d4*/ 	.word	0x0000000c
        /*01d8*/ 	.word	0x00000000
        /*01dc*/ 	.short	0x010a
        /*01de*/ 	.byte	0xff
	.zero		1


	//   ....[25]....
        /*01e0*/ 	.word	0x00001b30
        /*01e4*/ 	.word	0x0000000c
        /*01e8*/ 	.word	0x00000008
        /*01ec*/ 	.short	0x010a
        /*01ee*/ 	.byte	0xff
	.zero		1


	//   ....[26]....
        /*01f0*/ 	.word	0x00001b70
        /*01f4*/ 	.word	0x0000000c
        /*01f8*/ 	.word	0x00000000
        /*01fc*/ 	.short	0x010a
        /*01fe*/ 	.byte	0xff
	.zero		1


	//   ....[27]....
        /*0200*/ 	.word	0x00001bb0
        /*0204*/ 	.word	0x0000000c
        /*0208*/ 	.word	0x00000008
        /*020c*/ 	.short	0x010a
        /*020e*/ 	.byte	0xff
	.zero		1


	//   ....[28]....
        /*0210*/ 	.word	0x00001bf0
        /*0214*/ 	.word	0x00000009
        /*0218*/ 	.word	0x00000000
        /*021c*/ 	.short	0x010a
        /*021e*/ 	.byte	0xff
	.zero		1


	//----- nvinfo : EIATTR_NUM_MBARRIERS
	.align		4
.L_967:
        /*0220*/ 	.byte	0x03, 0x38
        /*0222*/ 	.short	0x0004


	//----- nvinfo : EIATTR_EXIT_INSTR_OFFSETS
	.align		4
        /*0224*/ 	.byte	0x04, 0x1c
        /*0226*/ 	.short	(.L_969 - .L_968)


	//   ....[0]....
.L_968:
        /*0228*/ 	.word	0x000001f0


	//   ....[1]....
        /*022c*/ 	.word	0x00000ca0


	//   ....[2]....
        /*0230*/ 	.word	0x00001040


	//   ....[3]....
        /*0234*/ 	.word	0x00001060


	//   ....[4]....
        /*0238*/ 	.word	0x00001990


	//----- nvinfo : EIATTR_CRS_STACK_SIZE
	.align		4
.L_969:
        /*023c*/ 	.byte	0x04, 0x1e
        /*023e*/ 	.short	(.L_971 - .L_970)
.L_970:
        /*0240*/ 	.word	0x00000000


	//----- nvinfo : EIATTR_CBANK_PARAM_SIZE
	.align		4
.L_971:
        /*0244*/ 	.byte	0x03, 0x19
        /*0246*/ 	.short	0x0018


	//----- nvinfo : EIATTR_PARAM_CBANK
	.align		4
        /*0248*/ 	.byte	0x04, 0x0a
        /*024a*/ 	.short	(.L_973 - .L_972)
	.align		4
.L_972:
        /*024c*/ 	.word	index@(.nv.constant0._Z13tma_bw_kernelILi2ELi512EEvPKhPym)
        /*0250*/ 	.short	0x0380
        /*0252*/ 	.short	0x0018


	//----- nvinfo : EIATTR_SW_WAR
	.align		4
.L_973:
        /*0254*/ 	.byte	0x04, 0x36
        /*0256*/ 	.short	(.L_975 - .L_974)
.L_974:
        /*0258*/ 	.word	0x00000008
.L_975:


//--------------------- .nv.info._Z13tma_bw_kernelILi1ELi512EEvPKhPym --------------------------
	.section	.nv.info._Z13tma_bw_kernelILi1ELi512EEvPKhPym,"",@"SHT_CUDA_INFO"
	.sectionflags	@""
	.align	4


	//----- nvinfo : EIATTR_CUDA_API_VERSION
	.align		4
        /*0000*/ 	.byte	0x04, 0x37
        /*0002*/ 	.short	(.L_977 - .L_976)
.L_976:
        /*0004*/ 	.word	0x00000082


	//----- nvinfo : EIATTR_KPARAM_INFO
	.align		4
.L_977:
        /*0008*/ 	.byte	0x04, 0x17
        /*000a*/ 	.short	(.L_979 - .L_978)
.L_978:
        /*000c*/ 	.word	0x00000000
        /*0010*/ 	.short	0x0002
        /*0012*/ 	.short	0x0010
        /*0014*/ 	.byte	0x00, 0xf0, 0x21, 0x00


	//----- nvinfo : EIATTR_KPARAM_INFO
	.align		4
.L_979:
        /*0018*/ 	.byte	0x04, 0x17
        /*001a*/ 	.short	(.L_981 - .L_980)
.L_980:
        /*001c*/ 	.word	0x00000000
        /*0020*/ 	.short	0x0001
        /*0022*/ 	.short	0x0008
        /*0024*/ 	.byte	0x00, 0xf5, 0x21, 0x00


	//----- nvinfo : EIATTR_KPARAM_INFO
	.align		4
.L_981:
        /*0028*/ 	.byte	0x04, 0x17
        /*002a*/ 	.short	(.L_983 - .L_982)
.L_982:
        /*002c*/ 	.word	0x00000000
        /*0030*/ 	.short	0x0000
        /*0032*/ 	.short	0x0000
        /*0034*/ 	.byte	0x00, 0xf5, 0x21, 0x00


	//----- nvinfo : EIATTR_SPARSE_MMA_MASK
	.align		4
.L_983:
        /*0038*/ 	.byte	0x03, 0x50
        /*003a*/ 	.short	0x0000


	//----- nvinfo : EIATTR_MAXREG_COUNT
	.align		4
        /*003c*/ 	.byte	0x03, 0x1b
        /*003e*/ 	.short	0x00ff


	//----- nvinfo : EIATTR_NUM_BARRIERS
	.align		4
        /*0040*/ 	.byte	0x02, 0x4c
        /*0042*/ 	.byte	0x01
	.zero		1


	//----- nvinfo : EIATTR_MERCURY_ISA_VERSION
	.align		4
        /*0044*/ 	.byte	0x03, 0x5f
        /*0046*/ 	.short	0x0101


	//----- nvinfo : EIATTR_INT_WARP_WIDE_INSTR_OFFSETS
	.align		4
        /*0048*/ 	.byte	0x04, 0x31
        /*004a*/ 	.short	(.L_985 - .L_984)


	//   ....[0]....
.L_984:
        /*004c*/ 	.word	0x00000070


	//   ....[1]....
        /*0050*/ 	.word	0x00000080


	//   ....[2]....
        /*0054*/ 	.word	0x00000110


	//----- nvinfo : EIATTR_VRC_CTA_INIT_COUNT
	.align		4
.L_985:
        /*0058*/ 	.byte	0x02, 0x4a
	.zero		1
	.zero		1


	//----- nvinfo : EIATTR_MBARRIER_INSTR_OFFSETS
	.align		4
        /*005c*/ 	.byte	0x04, 0x39
        /*005e*/ 	.short	(.L_987 - .L_986)


	//   ....[0]....
.L_986:
        /*0060*/ 	.word	0x00000130
        /*0064*/ 	.word	0x000000ff
        /*0068*/ 	.word	0x00000000
        /*006c*/ 	.short	0x0100
        /*006e*/ 	.byte	0x06
	.zero		1


	//   ....[1]....
        /*0070*/ 	.word	0x00000140
        /*0074*/ 	.word	0x000000ff
        /*0078*/ 	.word	0x00000000
        /*007c*/ 	.short	0x0100
        /*007e*/ 	.byte	0x07
	.zero		1


	//   ....[2]....
        /*0080*/ 	.word	0x00000670
        /*0084*/ 	.word	0x0000000d
        /*0088*/ 	.word	0x00000000
        /*008c*/ 	.short	0x010a
        /*008e*/ 	.byte	0xff
	.zero		1


	//   ....[3]....
        /*0090*/ 	.word	0x00000800
        /*0094*/ 	.word	0x0000000d
        /*0098*/ 	.word	0x00000000
        /*009c*/ 	.short	0x010a
        /*009e*/ 	.byte	0xff
	.zero		1


	//   ....[4]....
        /*00a0*/ 	.word	0x00000900
        /*00a4*/ 	.word	0x0000000d
        /*00a8*/ 	.word	0x00000000
        /*00ac*/ 	.short	0x010a
        /*00ae*/ 	.byte	0xff
	.zero		1


	//   ....[5]....
        /*00b0*/ 	.word	0x00000a20
        /*00b4*/ 	.word	0x0000000d
        /*00b8*/ 	.word	0x00000000
        /*00bc*/ 	.short	0x010a
        /*00be*/ 	.byte	0xff
	.zero		1


	//   ....[6]....
        /*00c0*/ 	.word	0x00000d50
        /*00c4*/ 	.word	0x00000009
        /*00c8*/ 	.word	0x00000000
        /*00cc*/ 	.short	0x010a
        /*00ce*/ 	.byte	0xff
	.zero		1


	//   ....[7]....
        /*00d0*/ 	.word	0x000012e0
        /*00d4*/ 	.word	0x0000000c
        /*00d8*/ 	.word	0x00000000
        /*00dc*/ 	.short	0x010a
        /*00de*/ 	.byte	0xff
	.zero		1


	//   ....[8]....
        /*00e0*/ 	.word	0x000013d0
        /*00e4*/ 	.word	0x00000008
        /*00e8*/ 	.word	0x00000000
        /*00ec*/ 	.short	0x0101
        /*00ee*/ 	.byte	0xff
	.zero		1


	//   ....[9]....
        /*00f0*/ 	.word	0x000013e0
        /*00f4*/ 	.word	0x0000000c
        /*00f8*/ 	.word	0x00000000
        /*00fc*/ 	.short	0x010a
        /*00fe*/ 	.byte	0xff
	.zero		1


	//   ....[10]....
        /*0100*/ 	.word	0x00001410
        /*0104*/ 	.word	0x00000008
        /*0108*/ 	.word	0x00000000
        /*010c*/ 	.short	0x0101
        /*010e*/ 	.byte	0xff
	.zero		1


	//   ....[11]....
        /*0110*/ 	.word	0x00001420
        /*0114*/ 	.word	0x0000000c
        /*0118*/ 	.word	0x00000000
        /*011c*/ 	.short	0x010a
        /*011e*/ 	.byte	0xff
	.zero		1


	//   ....[12]....
        /*0120*/ 	.word	0x00001450
        /*0124*/ 	.word	0x00000008
        /*0128*/ 	.word	0x00000000
        /*012c*/ 	.short	0x0101
        /*012e*/ 	.byte	0xff
	.zero		1


	//   ....[13]....
        /*0130*/ 	.word	0x00001470
        /*0134*/ 	.word	0x0000000c
        /*0138*/ 	.word	0x00000000
        /*013c*/ 	.short	0x010a
        /*013e*/ 	.byte	0xff
	.zero		1


	//   ....[14]....
        /*0140*/ 	.word	0x000014c0
        /*0144*/ 	.word	0x00000008
        /*0148*/ 	.word	0x00000000
        /*014c*/ 	.short	0x0101
        /*014e*/ 	.byte	0xff
	.zero		1


	//   ....[15]....
        /*0150*/ 	.word	0x00001660
        /*0154*/ 	.word	0x00000009
        /*0158*/ 	.word	0x00000000
        /*015c*/ 	.short	0x010a
        /*015e*/ 	.byte	0xff
	.zero		1


	//   ....[16]....
        /*0160*/ 	.word	0x000016e0
        /*0164*/ 	.word	0x00000008
        /*0168*/ 	.word	0x00000000
        /*016c*/ 	.short	0x0101
        /*016e*/ 	.byte	0xff
	.zero		1


	//   ....[17]....
        /*0170*/ 	.word	0x000017b0
        /*0174*/ 	.word	0x0000000d
        /*0178*/ 	.word	0x00000000
        /*017c*/ 	.short	0x010a
        /*017e*/ 	.byte	0xff
	.zero		1


	//   ....[18]....
        /*0180*/ 	.word	0x000017f0
        /*0184*/ 	.word	0x0000000d
        /*0188*/ 	.word	0x00000000
        /*018c*/ 	.short	0x010a
        /*018e*/ 	.byte	0xff
	.zero		1


	//   ....[19]....
        /*0190*/ 	.word	0x00001830
        /*0194*/ 	.word	0x0000000d
        /*0198*/ 	.word	0x00000000
        /*019c*/ 	.short	0x010a
        /*019e*/ 	.byte	0xff
	.zero		1


	//   ....[20]....
        /*01a0*/ 	.word	0x00001870
        /*01a4*/ 	.word	0x0000000d
        /*01a8*/ 	.word	0x00000000
        /*01ac*/ 	.short	0x010a
        /*01ae*/ 	.byte	0xff
	.zero		1


	//   ....[21]....
        /*01b0*/ 	.word	0x000018b0
        /*01b4*/ 	.word	0x00000009
        /*01b8*/ 	.word	0x00000000
        /*01bc*/ 	.short	0x010a
        /*01be*/ 	.byte	0xff
	.zero		1


	//   ....[22]....
        /*01c0*/ 	.word	0x000018f0
        /*01c4*/ 	.word	0x0000000c
        /*01c8*/ 	.word	0x00000000
        /*01cc*/ 	.short	0x010a
        /*01ce*/ 	.byte	0xff
	.zero		1


	//   ....[23]....
        /*01d0*/ 	.word	0x00001930
        /*01d4*/ 	.word	0x0000000c
        /*01d8*/ 	.word	0x00000000
        /*01dc*/ 	.short	0x010a
        /*01de*/ 	.byte	0xff
	.zero		1


	//   ....[24]....
        /*01e0*/ 	.word	0x00001970
        /*01e4*/ 	.word	0x0000000c
        /*01e8*/ 	.word	0x00000000
        /*01ec*/ 	.short	0x010a
        /*01ee*/ 	.byte	0xff
	.zero		1


	//   ....[25]....
        /*01f0*/ 	.word	0x000019b0
        /*01f4*/ 	.word	0x0000000c
        /*01f8*/ 	.word	0x00000000
        /*01fc*/ 	.short	0x010a
        /*01fe*/ 	.byte	0xff
	.zero		1


	//   ....[26]....
        /*0200*/ 	.word	0x000019f0
        /*0204*/ 	.word	0x00000009
        /*0208*/ 	.word	0x00000000
        /*020c*/ 	.short	0x010a
        /*020e*/ 	.byte	0xff
	.zero		1


	//----- nvinfo : EIATTR_NUM_MBARRIERS
	.align		4
.L_987:
        /*0210*/ 	.byte	0x03, 0x38
        /*0212*/ 	.short	0x0002


	//----- nvinfo : EIATTR_EXIT_INSTR_OFFSETS
	.align		4
        /*0214*/ 	.byte	0x04, 0x1c
        /*0216*/ 	.short	(.L_989 - .L_988)


	//   ....[0]....
.L_988:
        /*0218*/ 	.word	0x000001b0


	//   ....[1]....
        /*021c*/ 	.word	0x00000be0


	//   ....[2]....
        /*0220*/ 	.word	0x00000ee0


	//   ....[3]....
        /*0224*/ 	.word	0x00000f00


	//   ....[4]....
        /*0228*/ 	.word	0x00001790


	//----- nvinfo : EIATTR_CRS_STACK_SIZE
	.align		4
.L_989:
        /*022c*/ 	.byte	0x04, 0x1e
        /*022e*/ 	.short	(.L_991 - .L_990)
.L_990:
        /*0230*/ 	.word	0x00000000


	//----- nvinfo : EIATTR_CBANK_PARAM_SIZE
	.align		4
.L_991:
        /*0234*/ 	.byte	0x03, 0x19
        /*0236*/ 	.short	0x0018


	//----- nvinfo : EIATTR_PARAM_CBANK
	.align		4
        /*0238*/ 	.byte	0x04, 0x0a
        /*023a*/ 	.short	(.L_993 - .L_992)
	.align		4
.L_992:
        /*023c*/ 	.word	index@(.nv.constant0._Z13tma_bw_kernelILi1ELi512EEvPKhPym)
        /*0240*/ 	.short	0x0380
        /*0242*/ 	.short	0x0018


	//----- nvinfo : EIATTR_SW_WAR
	.align		4
.L_993:
        /*0244*/ 	.byte	0x04, 0x36
        /*0246*/ 	.short	(.L_995 - .L_994)
.L_994:
        /*0248*/ 	.word	0x00000008
.L_995:


//--------------------- .nv.info._Z13tma_bw_kernelILi32ELi256EEvPKhPym --------------------------
	.section	.nv.info._Z13tma_bw_kernelILi32ELi256EEvPKhPym,"",@"SHT_CUDA_INFO"
	.sectionflags	@""
	.align	4


	//----- nvinfo : EIATTR_CUDA_API_VERSION
	.align		4
        /*0000*/ 	.byte	0x04, 0x37
        /*0002*/ 	.short	(.L_997 - .L_996)
.L_996:
        /*0004*/ 	.word	0x00000082


	//----- nvinfo : EIATTR_KPARAM_INFO
	.align		4
.L_997:
        /*0008*/ 	.byte	0x04, 0x17
        /*000a*/ 	.short	(.L_999 - .L_998)
.L_998:
        /*000c*/ 	.word	0x00000000
        /*0010*/ 	.short	0x0002
        /*0012*/ 	.short	0x0010
        /*0014*/ 	.byte	0x00, 0xf0, 0x21, 0x00


	//----- nvinfo : EIATTR_KPARAM_INFO
	.align		4
.L_999:
        /*0018*/ 	.byte	0x04, 0x17
        /*001a*/ 	.short	(.L_1001 - .L_1000)
.L_1000:
        /*001c*/ 	.word	0x00000000
        /*0020*/ 	.short	0x0001
        /*0022*/ 	.short	0x0008
        /*0024*/ 	.byte	0x00, 0xf5, 0x21, 0x00


	//----- nvinfo : EIATTR_KPARAM_INFO
	.align		4
.L_1001:
        /*0028*/ 	.byte	0x04, 0x17
        /*002a*/ 	.short	(.L_1003 - .L_1002)
.L_1002:
        /*002c*/ 	.word	0x00000000
        /*0030*/ 	.short	0x0000
        /*0032*/ 	.short	0x0000
        /*0034*/ 	.byte	0x00, 0xf5, 0x21, 0x00


	//----- nvinfo : EIATTR_SPARSE_MMA_MASK
	.align		4
.L_1003:
        /*0038*/ 	.byte	0x03, 0x50
        /*003a*/ 	.short	0x0000


	//----- nvinfo : EIATTR_MAXREG_COUNT
	.align		4
        /*003c*/ 	.byte	0x03, 0x1b
        /*003e*/ 	.short	0x00ff


	//----- nvinfo : EIATTR_NUM_BARRIERS
	.align		4
        /*0040*/ 	.byte	0x02, 0x4c
        /*0042*/ 	.byte	0x01
	.zero		1


	//----- nvinfo : EIATTR_MERCURY_ISA_VERSION
	.align		4
        /*0044*/ 	.byte	0x03, 0x5f
        /*0046*/ 	.short	0x0101


	//----- nvinfo : EIATTR_VRC_CTA_INIT_COUNT
	.align		4
        /*0048*/ 	.byte	0x02, 0x4a
	.zero		1
	.zero		1


	//----- nvinfo : EIATTR_MBARRIER_INSTR_OFFSETS
	.align		4
        /*004c*/ 	.byte	0x04, 0x39
        /*004e*/ 	.short	(.L_1005 - .L_1004)


	//   ....[0]....
.L_1004:
        /*0050*/ 	.word	0x00000100
        /*0054*/ 	.word	0x000000ff
        /*0058*/ 	.word	0x00000000
        /*005c*/ 	.short	0x0100
        /*005e*/ 	.byte	0x06
	.zero		1


	//   ....[1]....
        /*0060*/ 	.word	0x00000110
        /*0064*/ 	.word	0x000000ff
        /*0068*/ 	.word	0x00000000
        /*006c*/ 	.short	0x0100
        /*006e*/ 	.byte	0x07
	.zero		1


	//   ....[2]....
        /*0070*/ 	.word	0x00000120
        /*0074*/ 	.word	0x000000ff
        /*0078*/ 	.word	0x00000008
        /*007c*/ 	.short	0x0100
        /*007e*/ 	.byte	0x06
	.zero		1


	//   ....[3]....
        /*0080*/ 	.word	0x00000130
        /*0084*/ 	.word	0x000000ff
        /*0088*/ 	.word	0x00000008
        /*008c*/ 	.short	0x0100
        /*008e*/ 	.byte	0x07
	.zero		1


	//   ....[4]....
        /*0090*/ 	.word	0x00000140
        /*0094*/ 	.word	0x000000ff
        /*0098*/ 	.word	0x00000010
        /*009c*/ 	.short	0x0100
        /*009e*/ 	.byte	0x06
	.zero		1


	//   ....[5]....
        /*00a0*/ 	.word	0x00000150
        /*00a4*/ 	.word	0x000000ff
        /*00a8*/ 	.word	0x00000010
        /*00ac*/ 	.short	0x0100
        /*00ae*/ 	.byte	0x07
	.zero		1


	//   ....[6]....
        /*00b0*/ 	.word	0x00000160
        /*00b4*/ 	.word	0x000000ff
        /*00b8*/ 	.word	0x00000018
        /*00bc*/ 	.short	0x0100
        /*00be*/ 	.byte	0x06
	.zero		1


	//   ....[7]....
        /*00c0*/ 	.word	0x00000170
        /*00c4*/ 	.word	0x000000ff
        /*00c8*/ 	.word	0x00000018
        /*00cc*/ 	.short	0x0100
        /*00ce*/ 	.byte	0x07
	.zero		1


	//   ....[8]....
        /*00d0*/ 	.word	0x00000180
        /*00d4*/ 	.word	0x000000ff
        /*00d8*/ 	.word	0x00000020
        /*00dc*/ 	.short	0x0100
        /*00de*/ 	.byte	0x06
	.zero		1


	//   ....[9]....
        /*00e0*/ 	.word	0x00000190
        /*00e4*/ 	.word	0x000000ff
        /*00e8*/ 	.word	0x00000020
        /*00ec*/ 	.short	0x0100
        /*00ee*/ 	.byte	0x07
	.zero		1


	//   ....[10]....
        /*00f0*/ 	.word	0x000001a0
        /*00f4*/ 	.word	0x000000ff
        /*00f8*/ 	.word	0x00000028
        /*00fc*/ 	.short	0x0100
        /*00fe*/ 	.byte	0x06
	.zero		1


	//   ....[11]....
        /*0100*/ 	.word	0x000001b0
        /*0104*/ 	.word	0x000000ff
        /*0108*/ 	.word	0x00000028
        /*010c*/ 	.short	0x0100
        /*010e*/ 	.byte	0x07
	.zero		1


	//   ....[12]....
        /*0110*/ 	.word	0x000001c0
        /*0114*/ 	.word	0x000000ff
        /*0118*/ 	.word	0x00000030
        /*011c*/ 	.short	0x0100
        /*011e*/ 	.byte	0x06
	.zero		1


	//   ....[13]....
        /*0120*/ 	.word	0x000001d0
        /*0124*/ 	.word	0x000000ff
        /*0128*/ 	.word	0x00000030
        /*012c*/ 	.short	0x0100
        /*012e*/ 	.byte	0x07
	.zero		1


	//   ....[14]....
        /*0130*/ 	.word	0x000001e0
        /*0134*/ 	.word	0x000000ff
        /*0138*/ 	.word	0x00000038
        /*013c*/ 	.short	0x0100
        /*013e*/ 	.byte	0x06
	.zero		1


	//   ....[15]....
        /*0140*/ 	.word	0x000001f0
        /*0144*/ 	.word	0x000000ff
        /*0148*/ 	.word	0x00000038
        /*014c*/ 	.short	0x0100
        /*014e*/ 	.byte	0x07
	.zero		1


	//   ....[16]....
        /*0150*/ 	.word	0x00000200
        /*0154*/ 	.word	0x000000ff
        /*0158*/ 	.word	0x00000040
        /*015c*/ 	.short	0x0100
        /*015e*/ 	.byte	0x06
	.zero		1


	//   ....[17]....
        /*0160*/ 	.word	0x00000210
        /*0164*/ 	.word	0x000000ff
        /*0168*/ 	.word	0x00000040
        /*016c*/ 	.short	0x0100
        /*016e*/ 	.byte	0x07
	.zero		1


	//   ....[18]....
        /*0170*/ 	.word	0x00000220
        /*0174*/ 	.word	0x000000ff
        /*0178*/ 	.word	0x00000048
        /*017c*/ 	.short	0x0100
        /*017e*/ 	.byte	0x06
	.zero		1


	//   ....[19]....
        /*0180*/ 	.word	0x00000230
        /*0184*/ 	.word	0x000000ff
        /*0188*/ 	.word	0x00000048
        /*018c*/ 	.short	0x0100
        /*018e*/ 	.byte	0x07
	.zero		1


	//   ....[20]....
        /*0190*/ 	.word	0x00000240
        /*0194*/ 	.word	0x000000ff
        /*0198*/ 	.word	0x00000050
        /*019c*/ 	.short	0x0100
        /*019e*/ 	.byte	0x06
	.zero		1


	//   ....[21]....
        /*01a0*/ 	.word	0x00000250
        /*01a4*/ 	.word	0x000000ff
        /*01a8*/ 	.word	0x00000050
        /*01ac*/ 	.short	0x0100
        /*01ae*/ 	.byte	0x07
	.zero		1


	//   ....[22]....
        /*01b0*/ 	.word	0x00000260
        /*01b4*/ 	.word	0x000000ff
        /*01b8*/ 	.word	0x00000058
        /*01bc*/ 	.short	0x0100
        /*01be*/ 	.byte	0x06
	.zero		1


	//   ....[23]....
        /*01c0*/ 	.word	0x00000270
        /*01c4*/ 	.word	0x000000ff
        /*01c8*/ 	.word	0x00000058
        /*01cc*/ 	.short	0x0100
        /*01ce*/ 	.byte	0x07
	.zero		1


	//   ....[24]....
        /*01d0*/ 	.word	0x00000280
        /*01d4*/ 	.word	0x000000ff
        /*01d8*/ 	.word	0x00000060
        /*01dc*/ 	.short	0x0100
        /*01de*/ 	.byte	0x06
	.zero		1


	//   ....[25]....
        /*01e0*/ 	.word	0x00000290
        /*01e4*/ 	.word	0x000000ff
        /*01e8*/ 	.word	0x00000060
        /*01ec*/ 	.short	0x0100
        /*01ee*/ 	.byte	0x07
	.zero		1


	//   ....[26]....
        /*01f0*/ 	.word	0x000002a0
        /*01f4*/ 	.word	0x000000ff
        /*01f8*/ 	.word	0x00000068
        /*01fc*/ 	.short	0x0100
        /*01fe*/ 	.byte	0x06
	.zero		1


	//   ....[27]....
        /*0200*/ 	.word	0x000002b0
        /*0204*/ 	.word	0x000000ff
        /*0208*/ 	.word	0x00000068
        /*020c*/ 	.short	0x0100
        /*020e*/ 	.byte	0x07
	.zero		1


	//   ....[28]....
        /*0210*/ 	.word	0x000002c0
        /*0214*/ 	.word	0x000000ff
        /*0218*/ 	.word	0x00000070
        /*021c*/ 	.short	0x0100
        /*021e*/ 	.byte	0x06
	.zero		1


	//   ....[29]....
        /*0220*/ 	.word	0x000002d0
        /*0224*/ 	.word	0x000000ff
        /*0228*/ 	.word	0x00000070
        /*022c*/ 	.short	0x0100
        /*022e*/ 	.byte	0x07
	.zero		1


	//   ....[30]....
        /*0230*/ 	.word	0x000002e0
        /*0234*/ 	.word	0x000000ff
        /*0238*/ 	.word	0x00000078
        /*023c*/ 	.short	0x0100
        /*023e*/ 	.byte	0x06
	.zero		1


	//   ....[31]....
        /*0240*/ 	.word	0x000002f0
        /*0244*/ 	.word	0x000000ff
        /*0248*/ 	.word	0x00000078
        /*024c*/ 	.short	0x0100
        /*024e*/ 	.byte	0x07
	.zero		1


	//   ....[32]....
        /*0250*/ 	.word	0x00000300
        /*0254*/ 	.word	0x000000ff
        /*0258*/ 	.word	0x00000080
        /*025c*/ 	.short	0x0100
        /*025e*/ 	.byte	0x06
	.zero		1


	//   ....[33]....
        /*0260*/ 	.word	0x00000310
        /*0264*/ 	.word	0x000000ff
        /*0268*/ 	.word	0x00000080
        /*026c*/ 	.short	0x0100
        /*026e*/ 	.byte	0x07
	.zero		1


	//   ....[34]....
        /*0270*/ 	.word	0x00000320
        /*0274*/ 	.word	0x000000ff
        /*0278*/ 	.word	0x00000088
        /*027c*/ 	.short	0x0100
        /*027e*/ 	.byte	0x06
	.zero		1


	//   ....[35]....
        /*0280*/ 	.word	0x00000330
        /*0284*/ 	.word	0x000000ff
        /*0288*/ 	.word	0x00000088
        /*028c*/ 	.short	0x0100
        /*028e*/ 	.byte	0x07
	.zero		1


	//   ....[36]....
        /*0290*/ 	.word	0x00000340
        /*0294*/ 	.word	0x000000ff
        /*0298*/ 	.word	0x00000090
        /*029c*/ 	.short	0x0100
        /*029e*/ 	.byte	0x06
	.zero		1


	//   ....[37]....
        /*02a0*/ 	.word	0x00000350
        /*02a4*/ 	.word	0x000000ff
        /*02a8*/ 	.word	0x00000090
        /*02ac*/ 	.short	0x0100
        /*02ae*/ 	.byte	0x07
	.zero		1


	//   ....[38]....
        /*02b0*/ 	.word	0x00000360
        /*02b4*/ 	.word	0x000000ff
        /*02b8*/ 	.word	0x00000098
        /*02bc*/ 	.short	0x0100
        /*02be*/ 	.byte	0x06
	.zero		1


	//   ....[39]....
        /*02c0*/ 	.word	0x00000370
        /*02c4*/ 	.word	0x000000ff
        /*02c8*/ 	.word	0x00000098
        /*02cc*/ 	.short	0x0100
        /*02ce*/ 	.byte	0x07
	.zero		1


	//   ....[40]....
        /*02d0*/ 	.word	0x00000380
        /*02d4*/ 	.word	0x000000ff
        /*02d8*/ 	.word	0x000000a0
        /*02dc*/ 	.short	0x0100
        /*02de*/ 	.byte	0x06
	.zero		1


	//   ....[41]....
        /*02e0*/ 	.word	0x00000390
        /*02e4*/ 	.word	0x000000ff
        /*02e8*/ 	.word	0x000000a0
        /*02ec*/ 	.short	0x0100
        /*02ee*/ 	.byte	0x07
	.zero		1


	//   ....[42]....
        /*02f0*/ 	.word	0x000003a0
        /*02f4*/ 	.word	0x000000ff
        /*02f8*/ 	.word	0x000000a8
        /*02fc*/ 	.short	0x0100
        /*02fe*/ 	.byte	0x06
	.zero		1


	//   ....[43]....
        /*0300*/ 	.word	0x000003b0
        /*0304*/ 	.word	0x000000ff
        /*0308*/ 	.word	0x000000a8
        /*030c*/ 	.short	0x0100
        /*030e*/ 	.byte	0x07
	.zero		1


	//   ....[44]....
        /*0310*/ 	.word	0x000003c0
        /*0314*/ 	.word	0x000000ff
        /*0318*/ 	.word	0x000000b0
        /*031c*/ 	.short	0x0100
        /*031e*/ 	.byte	0x06
	.zero		1


	//   ....[45]....
        /*0320*/ 	.word	0x000003d0
        /*0324*/ 	.word	0x000000ff
        /*0328*/ 	.word	0x000000b0
        /*032c*/ 	.short	0x0100
        /*032e*/ 	.byte	0x07
	.zero		1


	//   ....[46]....
        /*0330*/ 	.word	0x000003e0
        /*0334*/ 	.word	0x000000ff
        /*0338*/ 	.word	0x000000b8
        /*033c*/ 	.short	0x0100
        /*033e*/ 	.byte	0x06
	.zero		1


	//   ....[47]....
        /*0340*/ 	.word	0x000003f0
        /*0344*/ 	.word	0x000000ff
        /*0348*/ 	.word	0x000000b8
        /*034c*/ 	.short	0x0100
        /*034e*/ 	.byte	0x07
	.zero		1


	//   ....[48]....
        /*0350*/ 	.word	0x00000400
        /*0354*/ 	.word	0x000000ff
        /*0358*/ 	.word	0x000000c0
        /*035c*/ 	.short	0x0100
        /*035e*/ 	.byte	0x06
	.zero		1


	//   ....[49]....
        /*0360*/ 	.word	0x00000410
        /*0364*/ 	.word	0x000000ff
        /*0368*/ 	.word	0x000000c0
        /*036c*/ 	.short	0x0100
        /*036e*/ 	.byte	0x07
	.zero		1


	//   ....[50]....
        /*0370*/ 	.word	0x00000420
        /*0374*/ 	.word	0x000000ff
        /*0378*/ 	.word	0x000000c8
        /*037c*/ 	.short	0x0100
        /*037e*/ 	.byte	0x06
	.zero		1


	//   ....[51]....
        /*0380*/ 	.word	0x00000430
        /*0384*/ 	.word	0x000000ff
        /*0388*/ 	.word	0x000000c8
        /*038c*/ 	.short	0x0100
        /*038e*/ 	.byte	0x07
	.zero		1


	//   ....[52]....
        /*0390*/ 	.word	0x00000440
        /*0394*/ 	.word	0x000000ff
        /*0398*/ 	.word	0x000000d0
        /*039c*/ 	.short	0x0100
        /*039e*/ 	.byte	0x06
	.zero		1


	//   ....[53]....
        /*03a0*/ 	.word	0x00000450
        /*03a4*/ 	.word	0x000000ff
        /*03a8*/ 	.word	0x000000d0
        /*03ac*/ 	.short	0x0100
        /*03ae*/ 	.byte	0x07
	.zero		1


	//   ....[54]....
        /*03b0*/ 	.word	0x00000460
        /*03b4*/ 	.word	0x000000ff
        /*03b8*/ 	.word	0x000000d8
        /*03bc*/ 	.short	0x0100
        /*03be*/ 	.byte	0x06
	.zero		1


	//   ....[55]....
        /*03c0*/ 	.word	0x00000470
        /*03c4*/ 	.word	0x000000ff
        /*03c8*/ 	.word	0x000000d8
        /*03cc*/ 	.short	0x0100
        /*03ce*/ 	.byte	0x07
	.zero		1


	//   ....[56]....
        /*03d0*/ 	.word	0x00000480
        /*03d4*/ 	.word	0x000000ff
        /*03d8*/ 	.word	0x000000e0
        /*03dc*/ 	.short	0x0100
        /*03de*/ 	.byte	0x06
	.zero		1


	//   ....[57]....
        /*03e0*/ 	.word	0x00000490
        /*03e4*/ 	.word	0x000000ff
        /*03e8*/ 	.word	0x000000e0
        /*03ec*/ 	.short	0x0100
        /*03ee*/ 	.byte	0x07
	.zero		1


	//   ....[58]....
        /*03f0*/ 	.word	0x000004a0
        /*03f4*/ 	.word	0x000000ff
        /*03f8*/ 	.word	0x000000e8
        /*03fc*/ 	.short	0x0100
        /*03fe*/ 	.byte	0x06
	.zero		1


	//   ....[59]....
        /*0400*/ 	.word	0x000004b0
        /*0404*/ 	.word	0x000000ff
        /*0408*/ 	.word	0x000000e8
        /*040c*/ 	.short	0x0100
        /*040e*/ 	.byte	0x07
	.zero		1


	//   ....[60]....
        /*0410*/ 	.word	0x000004c0
        /*0414*/ 	.word	0x000000ff
        /*0418*/ 	.word	0x000000f0
        /*041c*/ 	.short	0x0100
        /*041e*/ 	.byte	0x06
	.zero		1


	//   ....[61]....
        /*0420*/ 	.word	0x000004d0
        /*0424*/ 	.word	0x000000ff
        /*0428*/ 	.word	0x000000f0
        /*042c*/ 	.short	0x0100
        /*042e*/ 	.byte	0x07
	.zero		1


	//   ....[62]....
        /*0430*/ 	.word	0x000004e0
        /*0434*/ 	.word	0x000000ff
        /*0438*/ 	.word	0x000000f8
        /*043c*/ 	.short	0x0100
        /*043e*/ 	.byte	0x06
	.zero		1


	//   ....[63]....
        /*0440*/ 	.word	0x000004f0
        /*0444*/ 	.word	0x000000ff
        /*0448*/ 	.word	0x000000f8
        /*044c*/ 	.short	0x0100
        /*044e*/ 	.byte	0x07
	.zero		1


	//   ....[64]....
        /*0450*/ 	.word	0x00000b60
        /*0454*/ 	.word	0x00000011
        /*0458*/ 	.word	0x00000000
        /*045c*/ 	.short	0x010a
        /*045e*/ 	.byte	0xff
	.zero		1


	//   ....[65]....
        /*0460*/ 	.word	0x00000df0
        /*0464*/ 	.word	0x00000023
        /*0468*/ 	.word	0x00000000
        /*046c*/ 	.short	0x010a
        /*046e*/ 	.byte	0xff
	.zero		1


	//   ....[66]....
        /*0470*/ 	.word	0x00001070
        /*0474*/ 	.word	0x00000029
        /*0478*/ 	.word	0x00000000
        /*047c*/ 	.short	0x010a
        /*047e*/ 	.byte	0xff
	.zero		1


	//   ....[67]....
        /*0480*/ 	.word	0x00001290
        /*0484*/ 	.word	0x00000023
        /*0488*/ 	.word	0x00000010
        /*048c*/ 	.short	0x010a
        /*048e*/ 	.byte	0xff
	.zero		1


	//   ....[68]....
        /*0490*/ 	.word	0x000016d0
        /*0494*/ 	.word	0x00000000
        /*0498*/ 	.word	0x00000000
        /*049c*/ 	.short	0x010a
        /*049e*/ 	.byte	0xff
	.zero		1


	//   ....[69]....
        /*04a0*/ 	.word	0x00001e30
        /*04a4*/ 	.word	0x00000003
        /*04a8*/ 	.word	0x00000000
        /*04ac*/ 	.short	0x010a
        /*04ae*/ 	.byte	0xff
	.zero		1


	//   ....[70]....
        /*04b0*/ 	.word	0x00001f70
        /*04b4*/ 	.word	0x00000006
        /*04b8*/ 	.word	0x00000000
        /*04bc*/ 	.short	0x0101
        /*04be*/ 	.byte	0xff
	.zero		1


	//   ....[71]....
        /*04c0*/ 	.word	0x00002010
        /*04c4*/ 	.word	0x00000010
        /*04c8*/ 	.word	0x00000000
        /*04cc*/ 	.short	0x010a
        /*04ce*/ 	.byte	0xff
	.zero		1


	//   ....[72]....
        /*04d0*/ 	.word	0x00002110
        /*04d4*/ 	.word	0x00000016
        /*04d8*/ 	.word	0x00000000
        /*04dc*/ 	.short	0x0101
        /*04de*/ 	.byte	0xff
	.zero		1


	//   ....[73]....
        /*04e0*/ 	.word	0x00002180
        /*04e4*/ 	.word	0x0000001d
        /*04e8*/ 	.word	0x00000000
        /*04ec*/ 	.short	0x010a
        /*04ee*/ 	.byte	0xff
	.zero		1


	//   ....[74]....
        /*04f0*/ 	.word	0x00002250
        /*04f4*/ 	.word	0x00000002
        /*04f8*/ 	.word	0x00000000
        /*04fc*/ 	.short	0x0101
        /*04fe*/ 	.byte	0xff
	.zero		1


	//   ....[75]....
        /*0500*/ 	.word	0x00002290
        /*0504*/ 	.word	0x00000010
        /*0508*/ 	.word	0x00000010
        /*050c*/ 	.short	0x010a
        /*050e*/ 	.byte	0xff
	.zero		1


	//   ....[76]....
        /*0510*/ 	.word	0x00002340
        /*0514*/ 	.word	0x00000002
        /*0518*/ 	.word	0x00000000
        /*051c*/ 	.short	0x0101
        /*051e*/ 	.byte	0xff
	.zero		1


	//   ....[77]....
        /*0520*/ 	.word	0x00002580
        /*0524*/ 	.word	0x00000006
        /*0528*/ 	.word	0x00000000
        /*052c*/ 	.short	0x010a
        /*052e*/ 	.byte	0xff
	.zero		1


	//   ....[78]....
        /*0530*/ 	.word	0x00002680
        /*0534*/ 	.word	0x00000002
        /*0538*/ 	.word	0x00000000
        /*053c*/ 	.short	0x0101
        /*053e*/ 	.byte	0xff
	.zero		1


	//----- nvinfo : EIATTR_NUM_MBARRIERS
	.align		4
.L_1005:
        /*0540*/ 	.byte	0x03, 0x38
        /*0542*/ 	.short	0x0040


	//----- nvinfo : EIATTR_EXIT_INSTR_OFFSETS
	.align		4
        /*0544*/ 	.byte	0x04, 0x1c
        /*0546*/ 	.short	(.L_1007 - .L_1006)


	//   ....[0]....
.L_1006:
        /*0548*/ 	.word	0x000005a0


	//   ....[1]....
        /*054c*/ 	.word	0x000014c0


	//   ....[2]....
        /*0550*/ 	.word	0x00001900


	//   ....[3]....
        /*0554*/ 	.word	0x00001920


	//   ....[4]....
        /*0558*/ 	.word	0x00002730


	//----- nvinfo : EIATTR_CRS_STACK_SIZE
	.align		4
.L_1007:
        /*055c*/ 	.byte	0x04, 0x1e
        /*055e*/ 	.short	(.L_1009 - .L_1008)
.L_1008:
        /*0560*/ 	.word	0x00000000


	//----- nvinfo : EIATTR_CBANK_PARAM_SIZE
	.align		4
.L_1009:
        /*0564*/ 	.byte	0x03, 0x19
        /*0566*/ 	.short	0x0018


	//----- nvinfo : EIATTR_PARAM_CBANK
	.align		4
        /*0568*/ 	.byte	0x04, 0x0a
        /*056a*/ 	.short	(.L_1011 - .L_1010)
	.align		4
.L_1010:
        /*056c*/ 	.word	index@(.nv.constant0._Z13tma_bw_kernelILi32ELi256EEvPKhPym)
        /*0570*/ 	.short	0x0380
        /*0572*/ 	.short	0x0018


	//----- nvinfo : EIATTR_SW_WAR
	.align		4
.L_1011:
        /*0574*/ 	.byte	0x04, 0x36
        /*0576*/ 	.short	(.L_1013 - .L_1012)
.L_1012:
        /*0578*/ 	.word	0x00000008
.L_1013:


//--------------------- .nv.info._Z13tma_bw_kernelILi16ELi256EEvPKhPym --------------------------
	.section	.nv.info._Z13tma_bw_kernelILi16ELi256EEvPKhPym,"",@"SHT_CUDA_INFO"
	.sectionflags	@""
	.align	4


	//----- nvinfo : EIATTR_CUDA_API_VERSION
	.align		4
        /*0000*/ 	.byte	0x04, 0x37
        /*0002*/ 	.short	(.L_1015 - .L_1014)
.L_1014:
        /*0004*/ 	.word	0x00000082


	//----- nvinfo : EIATTR_KPARAM_INFO
	.align		4
.L_1015:
        /*0008*/ 	.byte	0x04, 0x17
        /*000a*/ 	.short	(.L_1017 - .L_1016)
.L_1016:
        /*000c*/ 	.word	0x00000000
        /*0010*/ 	.short	0x0002
        /*0012*/ 	.short	0x0010
        /*0014*/ 	.byte	0x00, 0xf0, 0x21, 0x00


	//----- nvinfo : EIATTR_KPARAM_INFO
	.align		4
.L_1017:
        /*0018*/ 	.byte	0x04, 0x17
        /*001a*/ 	.short	(.L_1019 - .L_1018)
.L_1018:
        /*001c*/ 	.word	0x00000000
        /*0020*/ 	.short	0x0001
        /*0022*/ 	.short	0x0008
        /*0024*/ 	.byte	0x00, 0xf5, 0x21, 0x00


	//----- nvinfo : EIATTR_KPARAM_INFO
	.align		4
.L_1019:
        /*0028*/ 	.byte	0x04, 0x17
        /*002a*/ 	.short	(.L_1021 - .L_1020)
.L_1020:
        /*002c*/ 	.word	0x00000000
        /*0030*/ 	.short	0x0000
        /*0032*/ 	.short	0x0000
        /*0034*/ 	.byte	0x00, 0xf5, 0x21, 0x00


	//----- nvinfo : EIATTR_SPARSE_MMA_MASK
	.align		4
.L_1021:
        /*0038*/ 	.byte	0x03, 0x50
        /*003a*/ 	.short	0x0000


	//----- nvinfo : EIATTR_MAXREG_COUNT
	.align		4
        /*003c*/ 	.byte	0x03, 0x1b
        /*003e*/ 	.short	0x00ff


	//----- nvinfo : EIATTR_NUM_BARRIERS
	.align		4
        /*0040*/ 	.byte	0x02, 0x4c
        /*0042*/ 	.byte	0x01
	.zero		1


	//----- nvinfo : EIATTR_MERCURY_ISA_VERSION
	.align		4
        /*0044*/ 	.byte	0x03, 0x5f
        /*0046*/ 	.short	0x0101


	//----- nvinfo : EIATTR_VRC_CTA_INIT_COUNT
	.align		4
        /*0048*/ 	.byte	0x02, 0x4a
	.zero		1
	.zero		1


	//----- nvinfo : EIATTR_MBARRIER_INSTR_OFFSETS
	.align		4
        /*004c*/ 	.byte	0x04, 0x39
        /*004e*/ 	.short	(.L_1023 - .L_1022)


	//   ....[0]....
.L_1022:
        /*0050*/ 	.word	0x00000100
        /*0054*/ 	.word	0x000000ff
        /*0058*/ 	.word	0x00000000
        /*005c*/ 	.short	0x0100
        /*005e*/ 	.byte	0x06
	.zero		1


	//   ....[1]....
        /*0060*/ 	.word	0x00000110
        /*0064*/ 	.word	0x000000ff
        /*0068*/ 	.word	0x00000000
        /*006c*/ 	.short	0x0100
        /*006e*/ 	.byte	0x07
	.zero		1


	//   ....[2]....
        /*0070*/ 	.word	0x00000120
        /*0074*/ 	.word	0x000000ff
        /*0078*/ 	.word	0x00000008
        /*007c*/ 	.short	0x0100
        /*007e*/ 	.byte	0x06
	.zero		1


	//   ....[3]....
        /*0080*/ 	.word	0x00000130
        /*0084*/ 	.word	0x000000ff
        /*0088*/ 	.word	0x00000008
        /*008c*/ 	.short	0x0100
        /*008e*/ 	.byte	0x07
	.zero		1


	//   ....[4]....
        /*0090*/ 	.word	0x00000140
        /*0094*/ 	.word	0x000000ff
        /*0098*/ 	.word	0x00000010
        /*009c*/ 	.short	0x0100
        /*009e*/ 	.byte	0x06
	.zero		1


	//   ....[5]....
        /*00a0*/ 	.word	0x00000150
        /*00a4*/ 	.word	0x000000ff
        /*00a8*/ 	.word	0x00000010
        /*00ac*/ 	.short	0x0100
        /*00ae*/ 	.byte	0x07
	.zero		1


	//   ....[6]....
        /*00b0*/ 	.word	0x00000160
        /*00b4*/ 	.word	0x000000ff
        /*00b8*/ 	.word	0x00000018
        /*00bc*/ 	.short	0x0100
        /*00be*/ 	.byte	0x06
	.zero		1


	//   ....[7]....
        /*00c0*/ 	.word	0x00000170
        /*00c4*/ 	.word	0x000000ff
        /*00c8*/ 	.word	0x00000018
        /*00cc*/ 	.short	0x0100
        /*00ce*/ 	.byte	0x07
	.zero		1


	//   ....[8]....
        /*00d0*/ 	.word	0x00000180
        /*00d4*/ 	.word	0x000000ff
        /*00d8*/ 	.word	0x00000020
        /*00dc*/ 	.short	0x0100
        /*00de*/ 	.byte	0x06
	.zero		1


	//   ....[9]....
        /*00e0*/ 	.word	0x00000190
        /*00e4*/ 	.word	0x000000ff
        /*00e8*/ 	.word	0x00000020
        /*00ec*/ 	.short	0x0100
        /*00ee*/ 	.byte	0x07
	.zero		1


	//   ....[10]....
        /*00f0*/ 	.word	0x000001a0
        /*00f4*/ 	.word	0x000000ff
        /*00f8*/ 	.word	0x00000028
        /*00fc*/ 	.short	0x0100
        /*00fe*/ 	.byte	0x06
	.zero		1


	//   ....[11]....
        /*0100*/ 	.word	0x000001b0
        /*0104*/ 	.word	0x000000ff
        /*0108*/ 	.word	0x00000028
        /*010c*/ 	.short	0x0100
        /*010e*/ 	.byte	0x07
	.zero		1


	//   ....[12]....
        /*0110*/ 	.word	0x000001c0
        /*0114*/ 	.word	0x000000ff
        /*0118*/ 	.word	0x00000030
        /*011c*/ 	.short	0x0100
        /*011e*/ 	.byte	0x06
	.zero		1


	//   ....[13]....
        /*0120*/ 	.word	0x000001d0
        /*0124*/ 	.word	0x000000ff
        /*0128*/ 	.word	0x00000030
        /*012c*/ 	.short	0x0100
        /*012e*/ 	.byte	0x07
	.zero		1


	//   ....[14]....
        /*0130*/ 	.word	0x000001e0
        /*0134*/ 	.word	0x000000ff
        /*0138*/ 	.word	0x00000038
        /*013c*/ 	.short	0x0100
        /*013e*/ 	.byte	0x06
	.zero		1


	//   ....[15]....
        /*0140*/ 	.word	0x000001f0
        /*0144*/ 	.word	0x000000ff
        /*0148*/ 	.word	0x00000038
        /*014c*/ 	.short	0x0100
        /*014e*/ 	.byte	0x07
	.zero		1


	//   ....[16]....
        /*0150*/ 	.word	0x00000200
        /*0154*/ 	.word	0x000000ff
        /*0158*/ 	.word	0x00000040
        /*015c*/ 	.short	0x0100
        /*015e*/ 	.byte	0x06
	.zero		1


	//   ....[17]....
        /*0160*/ 	.word	0x00000210
        /*0164*/ 	.word	0x000000ff
        /*0168*/ 	.word	0x00000040
        /*016c*/ 	.short	0x0100
        /*016e*/ 	.byte	0x07
	.zero		1


	//   ....[18]....
        /*0170*/ 	.word	0x00000220
        /*0174*/ 	.word	0x000000ff
        /*0178*/ 	.word	0x00000048
        /*017c*/ 	.short	0x0100
        /*017e*/ 	.byte	0x06
	.zero		1


	//   ....[19]....
        /*0180*/ 	.word	0x00000230
        /*0184*/ 	.word	0x000000ff
        /*0188*/ 	.word	0x00000048
        /*018c*/ 	.short	0x0100
        /*018e*/ 	.byte	0x07
	.zero		1


	//   ....[20]....
        /*0190*/ 	.word	0x00000240
        /*0194*/ 	.word	0x000000ff
        /*0198*/ 	.word	0x00000050
        /*019c*/ 	.short	0x0100
        /*019e*/ 	.byte	0x06
	.zero		1


	//   ....[21]....
        /*01a0*/ 	.word	0x00000250
        /*01a4*/ 	.word	0x000000ff
        /*01a8*/ 	.word	0x00000050
        /*01ac*/ 	.short	0x0100
        /*01ae*/ 	.byte	0x07
	.zero		1


	//   ....[22]....
        /*01b0*/ 	.word	0x00000260
        /*01b4*/ 	.word	0x000000ff
        /*01b8*/ 	.word	0x00000058
        /*01bc*/ 	.short	0x0100
        /*01be*/ 	.byte	0x06
	.zero		1


	//   ....[23]....
        /*01c0*/ 	.word	0x00000270
        /*01c4*/ 	.word	0x000000ff
        /*01c8*/ 	.word	0x00000058
        /*01cc*/ 	.short	0x0100
        /*01ce*/ 	.byte	0x07
	.zero		1


	//   ....[24]....
        /*01d0*/ 	.word	0x00000280
        /*01d4*/ 	.word	0x000000ff
        /*01d8*/ 	.word	0x00000060
        /*01dc*/ 	.short	0x0100
        /*01de*/ 	.byte	0x06
	.zero		1


	//   ....[25]....
        /*01e0*/ 	.word	0x00000290
        /*01e4*/ 	.word	0x000000ff
        /*01e8*/ 	.word	0x00000060
        /*01ec*/ 	.short	0x0100
        /*01ee*/ 	.byte	0x07
	.zero		1


	//   ....[26]....
        /*01f0*/ 	.word	0x000002a0
        /*01f4*/ 	.word	0x000000ff
        /*01f8*/ 	.word	0x00000068
        /*01fc*/ 	.short	0x0100
        /*01fe*/ 	.byte	0x06
	.zero		1


	//   ....[27]....
        /*0200*/ 	.word	0x000002b0
        /*0204*/ 	.word	0x000000ff
        /*0208*/ 	.word	0x00000068
        /*020c*/ 	.short	0x0100
        /*020e*/ 	.byte	0x07
	.zero		1


	//   ....[28]....
        /*0210*/ 	.word	0x000002c0
        /*0214*/ 	.word	0x000000ff
        /*0218*/ 	.word	0x00000070
        /*021c*/ 	.short	0x0100
        /*021e*/ 	.byte	0x06
	.zero		1


	//   ....[29]....
        /*0220*/ 	.word	0x000002d0
        /*0224*/ 	.word	0x000000ff
        /*0228*/ 	.word	0x00000070
        /*022c*/ 	.short	0x0100
        /*022e*/ 	.byte	0x07
	.zero		1


	//   ....[30]....
        /*0230*/ 	.word	0x000002e0
        /*0234*/ 	.word	0x000000ff
        /*0238*/ 	.word	0x00000078
        /*023c*/ 	.short	0x0100
        /*023e*/ 	.byte	0x06
	.zero		1


	//   ....[31]....
        /*0240*/ 	.word	0x000002f0
        /*0244*/ 	.word	0x000000ff
        /*0248*/ 	.word	0x00000078
        /*024c*/ 	.short	0x0100
        /*024e*/ 	.byte	0x07
	.zero		1


	//   ....[32]....
        /*0250*/ 	.word	0x00000960
        /*0254*/ 	.word	0x00000011
        /*0258*/ 	.word	0x00000000
        /*025c*/ 	.short	0x010a
        /*025e*/ 	.byte	0xff
	.zero		1


	//   ....[33]....
        /*0260*/ 	.word	0x00000bf0
        /*0264*/ 	.word	0x00000023
        /*0268*/ 	.word	0x00000000
        /*026c*/ 	.short	0x010a
        /*026e*/ 	.byte	0xff
	.zero		1


	//   ....[34]....
        /*0270*/ 	.word	0x00000e70
        /*0274*/ 	.word	0x00000029
        /*0278*/ 	.word	0x00000000
        /*027c*/ 	.short	0x010a
        /*027e*/ 	.byte	0xff
	.zero		1


	//   ....[35]....
        /*0280*/ 	.word	0x00001090
        /*0284*/ 	.word	0x00000023
        /*0288*/ 	.word	0x00000010
        /*028c*/ 	.short	0x010a
        /*028e*/ 	.byte	0xff
	.zero		1


	//   ....[36]....
        /*0290*/ 	.word	0x000014d0
        /*0294*/ 	.word	0x00000000
        /*0298*/ 	.word	0x00000000
        /*029c*/ 	.short	0x010a
        /*029e*/ 	.byte	0xff
	.zero		1


	//   ....[37]....
        /*02a0*/ 	.word	0x00001c30
        /*02a4*/ 	.word	0x00000003
        /*02a8*/ 	.word	0x00000000
        /*02ac*/ 	.short	0x010a
        /*02ae*/ 	.byte	0xff
	.zero		1


	//   ....[38]....
        /*02b0*/ 	.word	0x00001d70
        /*02b4*/ 	.word	0x00000006
        /*02b8*/ 	.word	0x00000000
        /*02bc*/ 	.short	0x0101
        /*02be*/ 	.byte	0xff
	.zero		1


	//   ....[39]....
        /*02c0*/ 	.word	0x00001e10
        /*02c4*/ 	.word	0x00000010
        /*02c8*/ 	.word	0x00000000
        /*02cc*/ 	.short	0x010a
        /*02ce*/ 	.byte	0xff
	.zero		1


	//   ....[40]....
        /*02d0*/ 	.word	0x00001f10
        /*02d4*/ 	.word	0x00000016
        /*02d8*/ 	.word	0x00000000
        /*02dc*/ 	.short	0x0101
        /*02de*/ 	.byte	0xff
	.zero		1


	//   ....[41]....
        /*02e0*/ 	.word	0x00001f80
        /*02e4*/ 	.word	0x0000001d
        /*02e8*/ 	.word	0x00000000
        /*02ec*/ 	.short	0x010a
        /*02ee*/ 	.byte	0xff
	.zero		1


	//   ....[42]....
        /*02f0*/ 	.word	0x00002050
        /*02f4*/ 	.word	0x00000002
        /*02f8*/ 	.word	0x00000000
        /*02fc*/ 	.short	0x0101
        /*02fe*/ 	.byte	0xff
	.zero		1


	//   ....[43]....
        /*0300*/ 	.word	0x00002090
        /*0304*/ 	.word	0x00000010
        /*0308*/ 	.word	0x00000010
        /*030c*/ 	.short	0x010a
        /*030e*/ 	.byte	0xff
	.zero		1


	//   ....[44]....
        /*0310*/ 	.word	0x00002140
        /*0314*/ 	.word	0x00000002
        /*0318*/ 	.word	0x00000000
        /*031c*/ 	.short	0x0101
        /*031e*/ 	.byte	0xff
	.zero		1


	//   ....[45]....
        /*0320*/ 	.word	0x00002380
        /*0324*/ 	.word	0x00000006
        /*0328*/ 	.word	0x00000000
        /*032c*/ 	.short	0x010a
        /*032e*/ 	.byte	0xff
	.zero		1


	//   ....[46]....
        /*0330*/ 	.word	0x00002480
        /*0334*/ 	.word	0x00000002
        /*0338*/ 	.word	0x00000000
        /*033c*/ 	.short	0x0101
        /*033e*/ 	.byte	0xff
	.zero		1


	//----- nvinfo : EIATTR_NUM_MBARRIERS
	.align		4
.L_1023:
        /*0340*/ 	.byte	0x03, 0x38
        /*0342*/ 	.short	0x0020


	//----- nvinfo : EIATTR_EXIT_INSTR_OFFSETS
	.align		4
        /*0344*/ 	.byte	0x04, 0x1c
        /*0346*/ 	.short	(.L_1025 - .L_1024)


	//   ....[0]....
.L_1024:
        /*0348*/ 	.word	0x000003a0


	//   ....[1]....
        /*034c*/ 	.word	0x000012c0


	//   ....[2]....
        /*0350*/ 	.word	0x00001700


	//   ....[3]....
        /*0354*/ 	.word	0x00001720


	//   ....[4]....
        /*0358*/ 	.word	0x00002530


	//----- nvinfo : EIATTR_CRS_STACK_SIZE
	.align		4
.L_1025:
        /*035c*/ 	.byte	0x04, 0x1e
        /*035e*/ 	.short	(.L_1027 - .L_1026)
.L_1026:
        /*0360*/ 	.word	0x00000000


	//----- nvinfo : EIATTR_CBANK_PARAM_SIZE
	.align		4
.L_1027:
        /*0364*/ 	.byte	0x03, 0x19
        /*0366*/ 	.short	0x0018


	//----- nvinfo : EIATTR_PARAM_CBANK
	.align		4
        /*0368*/ 	.byte	0x04, 0x0a
        /*036a*/ 	.short	(.L_1029 - .L_1028)
	.align		4
.L_1028:
        /*036c*/ 	.word	index@(.nv.constant0._Z13tma_bw_kernelILi16ELi256EEvPKhPym)
        /*0370*/ 	.short	0x0380
        /*0372*/ 	.short	0x0018


	//----- nvinfo : EIATTR_SW_WAR
	.align		4
.L_1029:
        /*0374*/ 	.byte	0x04, 0x36
        /*0376*/ 	.short	(.L_1031 - .L_1030)
.L_1030:
        /*0378*/ 	.word	0x00000008
.L_1031:


//--------------------- .nv.info._Z13tma_bw_kernelILi8ELi256EEvPKhPym --------------------------
	.section	.nv.info._Z13tma_bw_kernelILi8ELi256EEvPKhPym,"",@"SHT_CUDA_INFO"
	.sectionflags	@""
	.align	4


	//----- nvinfo : EIATTR_CUDA_API_VERSION
	.align		4
        /*0000*/ 	.byte	0x04, 0x37
        /*0002*/ 	.short	(.L_1033 - .L_1032)
.L_1032:
        /*0004*/ 	.word	0x00000082


	//----- nvinfo : EIATTR_KPARAM_INFO
	.align		4
.L_1033:
        /*0008*/ 	.byte	0x04, 0x17
        /*000a*/ 	.short	(.L_1035 - .L_1034)
.L_1034:
        /*000c*/ 	.word	0x00000000
        /*0010*/ 	.short	0x0002
        /*0012*/ 	.short	0x0010
        /*0014*/ 	.byte	0x00, 0xf0, 0x21, 0x00


	//----- nvinfo : EIATTR_KPARAM_INFO
	.align		4
.L_1035:
        /*0018*/ 	.byte	0x04, 0x17
        /*001a*/ 	.short	(.L_1037 - .L_1036)
.L_1036:
        /*001c*/ 	.word	0x00000000
        /*0020*/ 	.short	0x0001
        /*0022*/ 	.short	0x0008
        /*0024*/ 	.byte	0x00, 0xf5, 0x21, 0x00


	//----- nvinfo : EIATTR_KPARAM_INFO
	.align		4
.L_1037:
        /*0028*/ 	.byte	0x04, 0x17
        /*002a*/ 	.short	(.L_1039 - .L_1038)
.L_1038:
        /*002c*/ 	.word	0x00000000
        /*0030*/ 	.short	0x0000
        /*0032*/ 	.short	0x0000
        /*0034*/ 	.byte	0x00, 0xf5, 0x21, 0x00


	//----- nvinfo : EIATTR_SPARSE_MMA_MASK
	.align		4
.L_1039:
        /*0038*/ 	.byte	0x03, 0x50
        /*003a*/ 	.short	0x0000


	//----- nvinfo : EIATTR_MAXREG_COUNT
	.align		4
        /*003c*/ 	.byte	0x03, 0x1b
        /*003e*/ 	.short	0x00ff


	//----- nvinfo : EIATTR_NUM_BARRIERS
	.align		4
        /*0040*/ 	.byte	0x02, 0x4c
        /*0042*/ 	.byte	0x01
	.zero		1


	//----- nvinfo : EIATTR_MERCURY_ISA_VERSION
	.align		4
        /*0044*/ 	.byte	0x03, 0x5f
        /*0046*/ 	.short	0x0101


	//----- nvinfo : EIATTR_VRC_CTA_INIT_COUNT
	.align		4
        /*0048*/ 	.byte	0x02, 0x4a
	.zero		1
	.zero		1


	//----- nvinfo : EIATTR_MBARRIER_INSTR_OFFSETS
	.align		4
        /*004c*/ 	.byte	0x04, 0x39
        /*004e*/ 	.short	(.L_1041 - .L_1040)


	//   ....[0]....
.L_1040:
        /*0050*/ 	.word	0x00000100
        /*0054*/ 	.word	0x000000ff
        /*0058*/ 	.word	0x00000000
        /*005c*/ 	.short	0x0100
        /*005e*/ 	.byte	0x06
	.zero		1


	//   ....[1]....
        /*0060*/ 	.word	0x00000110
        /*0064*/ 	.word	0x000000ff
        /*0068*/ 	.word	0x00000000
        /*006c*/ 	.short	0x0100
        /*006e*/ 	.byte	0x07
	.zero		1


	//   ....[2]....
        /*0070*/ 	.word	0x00000120
        /*0074*/ 	.word	0x000000ff
        /*0078*/ 	.word	0x00000008
        /*007c*/ 	.short	0x0100
        /*007e*/ 	.byte	0x06
	.zero		1


	//   ....[3]....
        /*0080*/ 	.word	0x00000130
        /*0084*/ 	.word	0x000000ff
        /*0088*/ 	.word	0x00000008
        /*008c*/ 	.short	0x0100
        /*008e*/ 	.byte	0x07
	.zero		1


	//   ....[4]....
        /*0090*/ 	.word	0x00000140
        /*0094*/ 	.word	0x000000ff
        /*0098*/ 	.word	0x00000010
        /*009c*/ 	.short	0x0100
        /*009e*/ 	.byte	0x06
	.zero		1


	//   ....[5]....
        /*00a0*/ 	.word	0x00000150
        /*00a4*/ 	.word	0x000000ff
        /*00a8*/ 	.word	0x00000010
        /*00ac*/ 	.short	0x0100
        /*00ae*/ 	.byte	0x07
	.zero		1


	//   ....[6]....
        /*00b0*/ 	.word	0x00000160
        /*00b4*/ 	.word	0x000000ff
        /*00b8*/ 	.word	0x00000018
        /*00bc*/ 	.short	0x0100
        /*00be*/ 	.byte	0x06
	.zero		1


	//   ....[7]....
        /*00c0*/ 	.word	0x00000170
        /*00c4*/ 	.word	0x000000ff
        /*00c8*/ 	.word	0x00000018
        /*00cc*/ 	.short	0x0100
        /*00ce*/ 	.byte	0x07
	.zero		1


	//   ....[8]....
        /*00d0*/ 	.word	0x00000180
        /*00d4*/ 	.word	0x000000ff
        /*00d8*/ 	.word	0x00000020
        /*00dc*/ 	.short	0x0100
        /*00de*/ 	.byte	0x06
	.zero		1


	//   ....[9]....
        /*00e0*/ 	.word	0x00000190
        /*00e4*/ 	.word	0x000000ff
        /*00e8*/ 	.word	0x00000020
        /*00ec*/ 	.short	0x0100
        /*00ee*/ 	.byte	0x07
	.zero		1


	//   ....[10]....
        /*00f0*/ 	.word	0x000001a0
        /*00f4*/ 	.word	0x000000ff
        /*00f8*/ 	.word	0x00000028
        /*00fc*/ 	.short	0x0100
        /*00fe*/ 	.byte	0x06
	.zero		1


	//   ....[11]....
        /*0100*/ 	.word	0x000001b0
        /*0104*/ 	.word	0x000000ff
        /*0108*/ 	.word	0x00000028
        /*010c*/ 	.short	0x0100
        /*010e*/ 	.byte	0x07
	.zero		1


	//   ....[12]....
        /*0110*/ 	.word	0x000001c0
        /*0114*/ 	.word	0x000000ff
        /*0118*/ 	.word	0x00000030
        /*011c*/ 	.short	0x0100
        /*011e*/ 	.byte	0x06
	.zero		1


	//   ....[13]....
        /*0120*/ 	.word	0x000001d0
        /*0124*/ 	.word	0x000000ff
        /*0128*/ 	.word	0x00000030
        /*012c*/ 	.short	0x0100
        /*012e*/ 	.byte	0x07
	.zero		1


	//   ....[14]....
        /*0130*/ 	.word	0x000001e0
        /*0134*/ 	.word	0x000000ff
        /*0138*/ 	.word	0x00000038
        /*013c*/ 	.short	0x0100
        /*013e*/ 	.byte	0x06
	.zero		1


	//   ....[15]....
        /*0140*/ 	.word	0x000001f0
        /*0144*/ 	.word	0x000000ff
        /*0148*/ 	.word	0x00000038
        /*014c*/ 	.short	0x0100
        /*014e*/ 	.byte	0x07
	.zero		1


	//   ....[16]....
        /*0150*/ 	.word	0x00000860
        /*0154*/ 	.word	0x00000011
        /*0158*/ 	.word	0x00000000
        /*015c*/ 	.short	0x010a
        /*015e*/ 	.byte	0xff
	.zero		1


	//   ....[17]....
        /*0160*/ 	.word	0x00000af0
        /*0164*/ 	.word	0x00000023
        /*0168*/ 	.word	0x00000000
        /*016c*/ 	.short	0x010a
        /*016e*/ 	.byte	0xff
	.zero		1


	//   ....[18]....
        /*0170*/ 	.word	0x00000d70
        /*0174*/ 	.word	0x00000029
        /*0178*/ 	.word	0x00000000
        /*017c*/ 	.short	0x010a
        /*017e*/ 	.byte	0xff
	.zero		1


	//   ....[19]....
        /*0180*/ 	.word	0x00000f90
        /*0184*/ 	.word	0x00000023
        /*0188*/ 	.word	0x00000010
        /*018c*/ 	.short	0x010a
        /*018e*/ 	.byte	0xff
	.zero		1


	//   ....[20]....
        /*0190*/ 	.word	0x000013d0
        /*0194*/ 	.word	0x00000000
        /*0198*/ 	.word	0x00000000
        /*019c*/ 	.short	0x010a
        /*019e*/ 	.byte	0xff
	.zero		1


	//   ....[21]....
        /*01a0*/ 	.word	0x00001b30
        /*01a4*/ 	.word	0x00000003
        /*01a8*/ 	.word	0x00000000
        /*01ac*/ 	.short	0x010a
        /*01ae*/ 	.byte	0xff
	.zero		1


	//   ....[22]....
        /*01b0*/ 	.word	0x00001c70
        /*01b4*/ 	.word	0x00000006
        /*01b8*/ 	.word	0x00000000
        /*01bc*/ 	.short	0x0101
        /*01be*/ 	.byte	0xff
	.zero		1


	//   ....[23]....
        /*01c0*/ 	.word	0x00001d10
        /*01c4*/ 	.word	0x00000010
        /*01c8*/ 	.word	0x00000000
        /*01cc*/ 	.short	0x010a
        /*01ce*/ 	.byte	0xff
	.zero		1


	//   ....[24]....
        /*01d0*/ 	.word	0x00001e10
        /*01d4*/ 	.word	0x00000016
        /*01d8*/ 	.word	0x00000000
        /*01dc*/ 	.short	0x0101
        /*01de*/ 	.byte	0xff
	.zero		1


	//   ....[25]....
        /*01e0*/ 	.word	0x00001e80
        /*01e4*/ 	.word	0x0000001d
        /*01e8*/ 	.word	0x00000000
        /*01ec*/ 	.short	0x010a
        /*01ee*/ 	.byte	0xff
	.zero		1


	//   ....[26]....
        /*01f0*/ 	.word	0x00001f50
        /*01f4*/ 	.word	0x00000002
        /*01f8*/ 	.word	0x00000000
        /*01fc*/ 	.short	0x0101
        /*01fe*/ 	.byte	0xff
	.zero		1


	//   ....[27]....
        /*0200*/ 	.word	0x00001f90
        /*0204*/ 	.word	0x00000010
        /*0208*/ 	.word	0x00000010
        /*020c*/ 	.short	0x010a
        /*020e*/ 	.byte	0xff
	.zero		1


	//   ....[28]....
        /*0210*/ 	.word	0x00002040
        /*0214*/ 	.word	0x00000002
        /*0218*/ 	.word	0x00000000
        /*021c*/ 	.short	0x0101
        /*021e*/ 	.byte	0xff
	.zero		1


	//   ....[29]....
        /*0220*/ 	.word	0x00002280
        /*0224*/ 	.word	0x00000006
        /*0228*/ 	.word	0x00000000
        /*022c*/ 	.short	0x010a
        /*022e*/ 	.byte	0xff
	.zero		1


	//   ....[30]....
        /*0230*/ 	.word	0x00002380
        /*0234*/ 	.word	0x00000002
        /*0238*/ 	.word	0x00000000
        /*023c*/ 	.short	0x0101
        /*023e*/ 	.byte	0xff
	.zero		1


	//----- nvinfo : EIATTR_NUM_MBARRIERS
	.align		4
.L_1041:
        /*0240*/ 	.byte	0x03, 0x38
        /*0242*/ 	.short	0x0010


	//----- nvinfo : EIATTR_EXIT_INSTR_OFFSETS
	.align		4
        /*0244*/ 	.byte	0x04, 0x1c
        /*0246*/ 	.short	(.L_1043 - .L_1042)


	//   ....[0]....
.L_1042:
        /*0248*/ 	.word	0x000002a0


	//   ....[1]....
        /*024c*/ 	.word	0x000011c0


	//   ....[2]....
        /*0250*/ 	.word	0x00001600


	//   ....[3]....
        /*0254*/ 	.word	0x00001620


	//   ....[4]....
        /*0258*/ 	.word	0x00002430


	//----- nvinfo : EIATTR_CRS_STACK_SIZE
	.align		4
.L_1043:
        /*025c*/ 	.byte	0x04, 0x1e
        /*025e*/ 	.short	(.L_1045 - .L_1044)
.L_1044:
        /*0260*/ 	.word	0x00000000


	//----- nvinfo : EIATTR_CBANK_PARAM_SIZE
	.align		4
.L_1045:
        /*0264*/ 	.byte	0x03, 0x19
        /*0266*/ 	.short	0x0018


	//----- nvinfo : EIATTR_PARAM_CBANK
	.align		4
        /*0268*/ 	.byte	0x04, 0x0a
        /*026a*/ 	.short	(.L_1047 - .L_1046)
	.align		4
.L_1046:
        /*026c*/ 	.word	index@(.nv.constant0._Z13tma_bw_kernelILi8ELi256EEvPKhPym)
        /*0270*/ 	.short	0x0380
        /*0272*/ 	.short	0x0018


	//----- nvinfo : EIATTR_SW_WAR
	.align		4
.L_1047:
        /*0274*/ 	.byte	0x04, 0x36
        /*0276*/ 	.short	(.L_1049 - .L_1048)
.L_1048:
        /*0278*/ 	.word	0x00000008
.L_1049:


//--------------------- .nv.info._Z13tma_bw_kernelILi4ELi256EEvPKhPym --------------------------
	.section	.nv.info._Z13tma_bw_kernelILi4ELi256EEvPKhPym,"",@"SHT_CUDA_INFO"
	.sectionflags	@""
	.align	4


	//----- nvinfo : EIATTR_CUDA_API_VERSION
	.align		4
        /*0000*/ 	.byte	0x04, 0x37
        /*0002*/ 	.short	(.L_1051 - .L_1050)
.L_1050:
        /*0004*/ 	.word	0x00000082


	//----- nvinfo : EIATTR_KPARAM_INFO
	.align		4
.L_1051:
        /*0008*/ 	.byte	0x04, 0x17
        /*000a*/ 	.short	(.L_1053 - .L_1052)
.L_1052:
        /*000c*/ 	.word	0x00000000
        /*0010*/ 	.short	0x0002
        /*0012*/ 	.short	0x0010
        /*0014*/ 	.byte	0x00, 0xf0, 0x21, 0x00


	//----- nvinfo : EIATTR_KPARAM_INFO
	.align		4
.L_1053:
        /*0018*/ 	.byte	0x04, 0x17
        /*001a*/ 	.short	(.L_1055 - .L_1054)
.L_1054:
        /*001c*/ 	.word	0x00000000
        /*0020*/ 	.short	0x0001
        /*0022*/ 	.short	0x0008
        /*0024*/ 	.byte	0x00, 0xf5, 0x21, 0x00


	//----- nvinfo : EIATTR_KPARAM_INFO
	.align		4
.L_1055:
        /*0028*/ 	.byte	0x04, 0x17
        /*002a*/ 	.short	(.L_1057 - .L_1056)
.L_1056:
        /*002c*/ 	.word	0x00000000
        /*0030*/ 	.short	0x0000
        /*0032*/ 	.short	0x0000
        /*0034*/ 	.byte	0x00, 0xf5, 0x21, 0x00


	//----- nvinfo : EIATTR_SPARSE_MMA_MASK
	.align		4
.L_1057:
        /*0038*/ 	.byte	0x03, 0x50
        /*003a*/ 	.short	0x0000


	//----- nvinfo : EIATTR_MAXREG_COUNT
	.align		4
        /*003c*/ 	.byte	0x03, 0x1b
        /*003e*/ 	.short	0x00ff


	//----- nvinfo : EIATTR_NUM_BARRIERS
	.align		4
        /*0040*/ 	.byte	0x02, 0x4c
        /*0042*/ 	.byte	0x01
	.zero		1


	//----- nvinfo : EIATTR_MERCURY_ISA_VERSION
	.align		4
        /*0044*/ 	.byte	0x03, 0x5f
        /*0046*/ 	.short	0x0101


	//----- nvinfo : EIATTR_VRC_CTA_INIT_COUNT
	.align		4
        /*0048*/ 	.byte	0x02, 0x4a
	.zero		1
	.zero		1


	//----- nvinfo : EIATTR_MBARRIER_INSTR_OFFSETS
	.align		4
        /*004c*/ 	.byte	0x04, 0x39
        /*004e*/ 	.short	(.L_1059 - .L_1058)


	//   ....[0]....
.L_1058:
        /*0050*/ 	.word	0x00000100
        /*0054*/ 	.word	0x000000ff
        /*0058*/ 	.word	0x00000000
        /*005c*/ 	.short	0x0100
        /*005e*/ 	.byte	0x06
	.zero		1


	//   ....[1]....
        /*0060*/ 	.word	0x00000110
        /*0064*/ 	.word	0x000000ff
        /*0068*/ 	.word	0x00000000
        /*006c*/ 	.short	0x0100
        /*006e*/ 	.byte	0x07
	.zero		1


	//   ....[2]....
        /*0070*/ 	.word	0x00000120
        /*0074*/ 	.word	0x000000ff
        /*0078*/ 	.word	0x00000008
        /*007c*/ 	.short	0x0100
        /*007e*/ 	.byte	0x06
	.zero		1


	//   ....[3]....
        /*0080*/ 	.word	0x00000130
        /*0084*/ 	.word	0x000000ff
        /*0088*/ 	.word	0x00000008
        /*008c*/ 	.short	0x0100
        /*008e*/ 	.byte	0x07
	.zero		1


	//   ....[4]....
        /*0090*/ 	.word	0x00000140
        /*0094*/ 	.word	0x000000ff
        /*0098*/ 	.word	0x00000010
        /*009c*/ 	.short	0x0100
        /*009e*/ 	.byte	0x06
	.zero		1


	//   ....[5]....
        /*00a0*/ 	.word	0x00000150
        /*00a4*/ 	.word	0x000000ff
        /*00a8*/ 	.word	0x00000010
        /*00ac*/ 	.short	0x0100
        /*00ae*/ 	.byte	0x07
	.zero		1


	//   ....[6]....
        /*00b0*/ 	.word	0x00000160
        /*00b4*/ 	.word	0x000000ff
        /*00b8*/ 	.word	0x00000018
        /*00bc*/ 	.short	0x0100
        /*00be*/ 	.byte	0x06
	.zero		1


	//   ....[7]....
        /*00c0*/ 	.word	0x00000170
        /*00c4*/ 	.word	0x000000ff
        /*00c8*/ 	.word	0x00000018
        /*00cc*/ 	.short	0x0100
        /*00ce*/ 	.byte	0x07
	.zero		1


	//   ....[8]....
        /*00d0*/ 	.word	0x00000740
        /*00d4*/ 	.word	0x00000004
        /*00d8*/ 	.word	0x00000000
        /*00dc*/ 	.short	0x010a
        /*00de*/ 	.byte	0xff
	.zero		1


	//   ....[9]....
        /*00e0*/ 	.word	0x00000950
        /*00e4*/ 	.word	0x00000004
        /*00e8*/ 	.word	0x00000008
        /*00ec*/ 	.short	0x010a
        /*00ee*/ 	.byte	0xff
	.zero		1


	//   ....[10]....
        /*00f0*/ 	.word	0x00000b70
        /*00f4*/ 	.word	0x00000004
        /*00f8*/ 	.word	0x00000010
        /*00fc*/ 	.short	0x010a
        /*00fe*/ 	.byte	0xff
	.zero		1


	//   ....[11]....
        /*0100*/ 	.word	0x00000d70
        /*0104*/ 	.word	0x00000004
        /*0108*/ 	.word	0x00000018
        /*010c*/ 	.short	0x010a
        /*010e*/ 	.byte	0xff
	.zero		1


	//   ....[12]....
        /*0110*/ 	.word	0x00001190
        /*0114*/ 	.word	0x00000004
        /*0118*/ 	.word	0x00000000
        /*011c*/ 	.short	0x010a
        /*011e*/ 	.byte	0xff
	.zero		1


	//   ....[13]....
        /*0120*/ 	.word	0x00001860
        /*0124*/ 	.word	0x0000000f
        /*0128*/ 	.word	0x00000000
        /*012c*/ 	.short	0x010a
        /*012e*/ 	.byte	0xff
	.zero		1


	//   ....[14]....
        /*0130*/ 	.word	0x00001930
        /*0134*/ 	.word	0x0000000c
        /*0138*/ 	.word	0x00000000
        /*013c*/ 	.short	0x0101
        /*013e*/ 	.byte	0xff
	.zero		1


	//   ....[15]....
        /*0140*/ 	.word	0x00001980
        /*0144*/ 	.word	0x0000000d
        /*0148*/ 	.word	0x00000008
        /*014c*/ 	.short	0x010a
        /*014e*/ 	.byte	0xff
	.zero		1


	//   ....[16]....
        /*0150*/ 	.word	0x00001a30
        /*0154*/ 	.word	0x0000000c
        /*0158*/ 	.word	0x00000000
        /*015c*/ 	.short	0x0101
        /*015e*/ 	.byte	0xff
	.zero		1


	//   ....[17]....
        /*0160*/ 	.word	0x00001aa0
        /*0164*/ 	.word	0x00000011
        /*0168*/ 	.word	0x00000010
        /*016c*/ 	.short	0x010a
        /*016e*/ 	.byte	0xff
	.zero		1


	//   ....[18]....
        /*0170*/ 	.word	0x00001b50
        /*0174*/ 	.word	0x0000000c
        /*0178*/ 	.word	0x00000000
        /*017c*/ 	.short	0x0101
        /*017e*/ 	.byte	0xff
	.zero		1


	//   ....[19]....
        /*0180*/ 	.word	0x00001ba0
        /*0184*/ 	.word	0x0000000f
        /*0188*/ 	.word	0x00000018
        /*018c*/ 	.short	0x010a
        /*018e*/ 	.byte	0xff
	.zero		1


	//   ....[20]....
        /*0190*/ 	.word	0x00001ca0
        /*0194*/ 	.word	0x00000002
        /*0198*/ 	.word	0x00000000
        /*019c*/ 	.short	0x0101
        /*019e*/ 	.byte	0xff
	.zero		1


	//   ....[21]....
        /*01a0*/ 	.word	0x00001e60
        /*01a4*/ 	.word	0x00000007
        /*01a8*/ 	.word	0x00000000
        /*01ac*/ 	.short	0x010a
        /*01ae*/ 	.byte	0xff
	.zero		1


	//   ....[22]....
        /*01b0*/ 	.word	0x00001f60
        /*01b4*/ 	.word	0x00000002
        /*01b8*/ 	.word	0x00000000
        /*01bc*/ 	.short	0x0101
        /*01be*/ 	.byte	0xff
	.zero		1


	//----- nvinfo : EIATTR_NUM_MBARRIERS
	.align		4
.L_1059:
        /*01c0*/ 	.byte	0x03, 0x38
        /*01c2*/ 	.short	0x0008


	//----- nvinfo : EIATTR_EXIT_INSTR_OFFSETS
	.align		4
        /*01c4*/ 	.byte	0x04, 0x1c
        /*01c6*/ 	.short	(.L_1061 - .L_1060)


	//   ....[0]....
.L_1060:
        /*01c8*/ 	.word	0x00000230


	//   ....[1]....
        /*01cc*/ 	.word	0x00000fd0


	//   ....[2]....
        /*01d0*/ 	.word	0x000013c0


	//   ....[3]....
        /*01d4*/ 	.word	0x000013e0


	//   ....[4]....
        /*01d8*/ 	.word	0x00001ff0


	//----- nvinfo : EIATTR_CRS_STACK_SIZE
	.align		4
.L_1061:
        /*01dc*/ 	.byte	0x04, 0x1e
        /*01de*/ 	.short	(.L_1063 - .L_1062)
.L_1062:
        /*01e0*/ 	.word	0x00000000


	//----- nvinfo : EIATTR_CBANK_PARAM_SIZE
	.align		4
.L_1063:
        /*01e4*/ 	.byte	0x03, 0x19
        /*01e6*/ 	.short	0x0018


	//----- nvinfo : EIATTR_PARAM_CBANK
	.align		4
        /*01e8*/ 	.byte	0x04, 0x0a
        /*01ea*/ 	.short	(.L_1065 - .L_1064)
	.align		4
.L_1064:
        /*01ec*/ 	.word	index@(.nv.constant0._Z13tma_bw_kernelILi4ELi256EEvPKhPym)
        /*01f0*/ 	.short	0x0380
        /*01f2*/ 	.short	0x0018


	//----- nvinfo : EIATTR_SW_WAR
	.align		4
.L_1065:
        /*01f4*/ 	.byte	0x04, 0x36
        /*01f6*/ 	.short	(.L_1067 - .L_1066)
.L_1066:
        /*01f8*/ 	.word	0x00000008
.L_1067:


//--------------------- .nv.info._Z13tma_bw_kernelILi2ELi256EEvPKhPym --------------------------
	.section	.nv.info._Z13tma_bw_kernelILi2ELi256EEvPKhPym,"",@"SHT_CUDA_INFO"
	.sectionflags	@""
	.align	4


	//----- nvinfo : EIATTR_CUDA_API_VERSION
	.align		4
        /*0000*/ 	.byte	0x04, 0x37
        /*0002*/ 	.short	(.L_1069 - .L_1068)
.L_1068:
        /*0004*/ 	.word	0x00000082


	//----- nvinfo : EIATTR_KPARAM_INFO
	.align		4
.L_1069:
        /*0008*/ 	.byte	0x04, 0x17
        /*000a*/ 	.short	(.L_1071 - .L_1070)
.L_1070:
        /*000c*/ 	.word	0x00000000
        /*0010*/ 	.short	0x0002
        /*0012*/ 	.short	0x0010
        /*0014*/ 	.byte	0x00, 0xf0, 0x21, 0x00


	//----- nvinfo : EIATTR_KPARAM_INFO
	.align		4
.L_1071:
        /*0018*/ 	.byte	0x04, 0x17
        /*001a*/ 	.short	(.L_1073 - .L_1072)
.L_1072:
        /*001c*/ 	.word	0x00000000
        /*0020*/ 	.short	0x0001
        /*0022*/ 	.short	0x0008
        /*0024*/ 	.byte	0x00, 0xf5, 0x21, 0x00


	//----- nvinfo : EIATTR_KPARAM_INFO
	.align		4
.L_1073:
        /*0028*/ 	.byte	0x04, 0x17
        /*002a*/ 	.short	(.L_1075 - .L_1074)
.L_1074:
        /*002c*/ 	.word	0x00000000
        /*0030*/ 	.short	0x0000
        /*0032*/ 	.short	0x0000
        /*0034*/ 	.byte	0x00, 0xf5, 0x21, 0x00


	//----- nvinfo : EIATTR_SPARSE_MMA_MASK
	.align		4
.L_1075:
        /*0038*/ 	.byte	0x03, 0x50
        /*003a*/ 	.short	0x0000


	//----- nvinfo : EIATTR_MAXREG_COUNT
	.align		4
        /*003c*/ 	.byte	0x03, 0x1b
        /*003e*/ 	.short	0x00ff


	//----- nvinfo : EIATTR_NUM_BARRIERS
	.align		4
        /*0040*/ 	.byte	0x02, 0x4c
        /*0042*/ 	.byte	0x01
	.zero		1


	//----- nvinfo : EIATTR_MERCURY_ISA_VERSION
	.align		4
        /*0044*/ 	.byte	0x03, 0x5f
        /*0046*/ 	.short	0x0101


	//----- nvinfo : EIATTR_VRC_CTA_INIT_COUNT
	.align		4
        /*0048*/ 	.byte	0x02, 0x4a
	.zero		1
	.zero		1


	//----- nvinfo : EIATTR_MBARRIER_INSTR_OFFSETS
	.align		4
        /*004c*/ 	.byte	0x04, 0x39
        /*004e*/ 	.short	(.L_1077 - .L_1076)


	//   ....[0]....
.L_1076:
        /*0050*/ 	.word	0x00000100
        /*0054*/ 	.word	0x000000ff
        /*0058*/ 	.word	0x00000000
        /*005c*/ 	.short	0x0100
        /*005e*/ 	.byte	0x06
	.zero		1


	//   ....[1]....
        /*0060*/ 	.word	0x00000110
        /*0064*/ 	.word	0x000000ff
        /*0068*/ 	.word	0x00000000
        /*006c*/ 	.short	0x0100
        /*006e*/ 	.byte	0x07
	.zero		1


	//   ....[2]....
        /*0070*/ 	.word	0x00000120
        /*0074*/ 	.word	0x000000ff
        /*0078*/ 	.word	0x00000008
        /*007c*/ 	.short	0x0100
        /*007e*/ 	.byte	0x06
	.zero		1


	//   ....[3]....
        /*0080*/ 	.word	0x00000130
        /*0084*/ 	.word	0x000000ff
        /*0088*/ 	.word	0x00000008
        /*008c*/ 	.short	0x0100
        /*008e*/ 	.byte	0x07
	.zero		1


	//   ....[4]....
        /*0090*/ 	.word	0x000006e0
        /*0094*/ 	.word	0x0000000c
        /*0098*/ 	.word	0x00000000
        /*009c*/ 	.short	0x010a
        /*009e*/ 	.byte	0xff
	.zero		1


	//   ....[5]....
        /*00a0*/ 	.word	0x00000850
        /*00a4*/ 	.word	0x0000000c
        /*00a8*/ 	.word	0x00000008
        /*00ac*/ 	.short	0x010a
        /*00ae*/ 	.byte	0xff
	.zero		1


	//   ....[6]....
        /*00b0*/ 	.word	0x000009c0
        /*00b4*/ 	.word	0x0000000c
        /*00b8*/ 	.word	0x00000000
        /*00bc*/ 	.short	0x010a
        /*00be*/ 	.byte	0xff
	.zero		1


	//   ....[7]....
        /*00c0*/ 	.word	0x00000ae0
        /*00c4*/ 	.word	0x0000000c
        /*00c8*/ 	.word	0x00000008
        /*00cc*/ 	.short	0x010a
        /*00ce*/ 	.byte	0xff
	.zero		1


	//   ....[8]....
        /*00d0*/ 	.word	0x00000e00
        /*00d4*/ 	.word	0x00000003
        /*00d8*/ 	.word	0x00000000
        /*00dc*/ 	.short	0x010a
        /*00de*/ 	.byte	0xff
	.zero		1


	//   ....[9]....
        /*00e0*/ 	.word	0x00001470
        /*00e4*/ 	.word	0x0000000c
        /*00e8*/ 	.word	0x00000000
        /*00ec*/ 	.short	0x010a
        /*00ee*/ 	.byte	0xff
	.zero		1


	//   ....[10]....
        /*00f0*/ 	.word	0x00001570
        /*00f4*/ 	.word	0x0000000e
        /*00f8*/ 	.word	0x00000000
        /*00fc*/ 	.short	0x0101
        /*00fe*/ 	.byte	0xff
	.zero		1


	//   ....[11]....
        /*0100*/ 	.word	0x00001580
        /*0104*/ 	.word	0x0000000c
        /*0108*/ 	.word	0x00000008
        /*010c*/ 	.short	0x010a
        /*010e*/ 	.byte	0xff
	.zero		1


	//   ....[12]....
        /*0110*/ 	.word	0x000015b0
        /*0114*/ 	.word	0x00000009
        /*0118*/ 	.word	0x00000000
        /*011c*/ 	.short	0x0101
        /*011e*/ 	.byte	0xff
	.zero		1


	//   ....[13]....
        /*0120*/ 	.word	0x000015c0
        /*0124*/ 	.word	0x0000000c
        /*0128*/ 	.word	0x00000000
        /*012c*/ 	.short	0x010a
        /*012e*/ 	.byte	0xff
	.zero		1


	//   ....[14]....
        /*0130*/ 	.word	0x000015f0
        /*0134*/ 	.word	0x0000000e
        /*0138*/ 	.word	0x00000000
        /*013c*/ 	.short	0x0101
        /*013e*/ 	.byte	0xff
	.zero		1


	//   ....[15]....
        /*0140*/ 	.word	0x00001610
        /*0144*/ 	.word	0x0000000c
        /*0148*/ 	.word	0x00000008
        /*014c*/ 	.short	0x010a
        /*014e*/ 	.byte	0xff
	.zero		1


	//   ....[16]....
        /*0150*/ 	.word	0x00001660
        /*0154*/ 	.word	0x00000009
        /*0158*/ 	.word	0x00000000
        /*015c*/ 	.short	0x0101
        /*015e*/ 	.byte	0xff
	.zero		1


	//   ....[17]....
        /*0160*/ 	.word	0x00001810
        /*0164*/ 	.word	0x00000009
        /*0168*/ 	.word	0x00000000
        /*016c*/ 	.short	0x010a
        /*016e*/ 	.byte	0xff
	.zero		1


	//   ....[18]....
        /*0170*/ 	.word	0x00001900
        /*0174*/ 	.word	0x00000008
        /*0178*/ 	.word	0x00000000
        /*017c*/ 	.short	0x0101
        /*017e*/ 	.byte	0xff
	.zero		1


	//   ....[19]....
        /*0180*/ 	.word	0x000019b0
        /*0184*/ 	.word	0x0000000c
        /*0188*/ 	.word	0x00000000
        /*018c*/ 	.short	0x010a
        /*018e*/ 	.byte	0xff
	.zero		1


	//   ....[20]....
        /*0190*/ 	.word	0x000019f0
        /*0194*/ 	.word	0x0000000c
        /*0198*/ 	.word	0x00000008
        /*019c*/ 	.short	0x010a
        /*019e*/ 	.byte	0xff
	.zero		1


	//   ....[21]....
        /*01a0*/ 	.word	0x00001a30
        /*01a4*/ 	.word	0x0000000c
        /*01a8*/ 	.word	0x00000000
        /*01ac*/ 	.short	0x010a
        /*01ae*/ 	.byte	0xff
	.zero		1


	//   ....[22]....
        /*01b0*/ 	.word	0x00001a70
        /*01b4*/ 	.word	0x0000000c
        /*01b8*/ 	.word	0x00000008
        /*01bc*/ 	.short	0x010a
        /*01be*/ 	.byte	0xff
	.zero		1


	//   ....[23]....
        /*01c0*/ 	.word	0x00001ab0
        /*01c4*/ 	.word	0x00000003
        /*01c8*/ 	.word	0x00000000
        /*01cc*/ 	.short	0x010a
        /*01ce*/ 	.byte	0xff
	.zero		1


	//   ....[24]....
        /*01d0*/ 	.word	0x00001af0
        /*01d4*/ 	.word	0x0000000c
        /*01d8*/ 	.word	0x00000000
        /*01dc*/ 	.short	0x010a
        /*01de*/ 	.byte	0xff
	.zero		1


	//   ....[25]....
        /*01e0*/ 	.word	0x00001b30
        /*01e4*/ 	.word	0x0000000c
        /*01e8*/ 	.word	0x00000008
        /*01ec*/ 	.short	0x010a
        /*01ee*/ 	.byte	0xff
	.zero		1


	//   ....[26]....
        /*01f0*/ 	.word	0x00001b70
        /*01f4*/ 	.word	0x0000000c
        /*01f8*/ 	.word	0x00000000
        /*01fc*/ 	.short	0x010a
        /*01fe*/ 	.byte	0xff
	.zero		1


	//   ....[27]....
        /*0200*/ 	.word	0x00001bb0
        /*0204*/ 	.word	0x0000000c
        /*0208*/ 	.word	0x00000008
        /*020c*/ 	.short	0x010a
        /*020e*/ 	.byte	0xff
	.zero		1


	//   ....[28]....
        /*0210*/ 	.word	0x00001bf0
        /*0214*/ 	.word	0x00000009
        /*0218*/ 	.word	0x00000000
        /*021c*/ 	.short	0x010a
        /*021e*/ 	.byte	0xff
	.zero		1


	//----- nvinfo : EIATTR_NUM_MBARRIERS
	.align		4
.L_1077:
        /*0220*/ 	.byte	0x03, 0x38
        /*0222*/ 	.short	0x0004


	//----- nvinfo : EIATTR_EXIT_INSTR_OFFSETS
	.align		4
        /*0224*/ 	.byte	0x04, 0x1c
        /*0226*/ 	.short	(.L_1079 - .L_1078)


	//   ....[0]....
.L_1078:
        /*0228*/ 	.word	0x000001f0


	//   ....[1]....
        /*022c*/ 	.word	0x00000ca0


	//   ....[2]....
        /*0230*/ 	.word	0x00001040


	//   ....[3]....
        /*0234*/ 	.word	0x00001060


	//   ....[4]....
        /*0238*/ 	.word	0x00001990


	//----- nvinfo : EIATTR_CRS_STACK_SIZE
	.align		4
.L_1079:
        /*023c*/ 	.byte	0x04, 0x1e
        /*023e*/ 	.short	(.L_1081 - .L_1080)
.L_1080:
        /*0240*/ 	.word	0x00000000


	//----- nvinfo : EIATTR_CBANK_PARAM_SIZE
	.align		4
.L_1081:
        /*0244*/ 	.byte	0x03, 0x19
        /*0246*/ 	.short	0x0018


	//----- nvinfo : EIATTR_PARAM_CBANK
	.align		4
        /*0248*/ 	.byte	0x04, 0x0a
        /*024a*/ 	.short	(.L_1083 - .L_1082)
	.align		4
.L_1082:
        /*024c*/ 	.word	index@(.nv.constant0._Z13tma_bw_kernelILi2ELi256EEvPKhPym)
        /*0250*/ 	.short	0x0380
        /*0252*/ 	.short	0x0018


	//----- nvinfo : EIATTR_SW_WAR
	.align		4
.L_1083:
        /*0254*/ 	.byte	0x04, 0x36
        /*0256*/ 	.short	(.L_1085 - .L_1084)
.L_1084:
        /*0258*/ 	.word	0x00000008
.L_1085:


//--------------------- .nv.info._Z13tma_bw_kernelILi1ELi256EEvPKhPym --------------------------
	.section	.nv.info._Z13tma_bw_kernelILi1ELi256EEvPKhPym,"",@"SHT_CUDA_INFO"
	.sectionflags	@""
	.align	4


	//----- nvinfo : EIATTR_CUDA_API_VERSION
	.align		4
        /*0000*/ 	.byte	0x04, 0x37
        /*0002*/ 	.short	(.L_1087 - .L_1086)
.L_1086:
        /*0004*/ 	.word	0x00000082


	//----- nvinfo : EIATTR_KPARAM_INFO
	.align		4
.L_1087:
        /*0008*/ 	.byte	0x04, 0x17
        /*000a*/ 	.short	(.L_1089 - .L_1088)
.L_1088:
        /*000c*/ 	.word	0x00000000
        /*0010*/ 	.short	0x0002
        /*0012*/ 	.short	0x0010
        /*0014*/ 	.byte	0x00, 0xf0, 0x21, 0x00


	//----- nvinfo : EIATTR_KPARAM_INFO
	.align		4
.L_1089:
        /*0018*/ 	.byte	0x04, 0x17
        /*001a*/ 	.short	(.L_1091 - .L_1090)
.L_1090:
        /*001c*/ 	.word	0x00000000
        /*0020*/ 	.short	0x0001
        /*0022*/ 	.short	0x0008
        /*0024*/ 	.byte	0x00, 0xf5, 0x21, 0x00


	//----- nvinfo : EIATTR_KPARAM_INFO
	.align		4
.L_1091:
        /*0028*/ 	.byte	0x04, 0x17
        /*002a*/ 	.short	(.L_1093 - .L_1092)
.L_1092:
        /*002c*/ 	.word	0x00000000
        /*0030*/ 	.short	0x0000
        /*0032*/ 	.short	0x0000
        /*0034*/ 	.byte	0x00, 0xf5, 0x21, 0x00


	//----- nvinfo : EIATTR_SPARSE_MMA_MASK
	.align		4
.L_1093:
        /*0038*/ 	.byte	0x03, 0x50
        /*003a*/ 	.short	0x0000


	//----- nvinfo : EIATTR_MAXREG_COUNT
	.align		4
        /*003c*/ 	.byte	0x03, 0x1b
        /*003e*/ 	.short	0x00ff


	//----- nvinfo : EIATTR_NUM_BARRIERS
	.align		4
        /*0040*/ 	.byte	0x02, 0x4c
        /*0042*/ 	.byte	0x01
	.zero		1


	//----- nvinfo : EIATTR_MERCURY_ISA_VERSION
	.align		4
        /*0044*/ 	.byte	0x03, 0x5f
        /*0046*/ 	.short	0x0101


	//----- nvinfo : EIATTR_INT_WARP_WIDE_INSTR_OFFSETS
	.align		4
        /*0048*/ 	.byte	0x04, 0x31
        /*004a*/ 	.short	(.L_1095 - .L_1094)


	//   ....[0]....
.L_1094:
        /*004c*/ 	.word	0x00000070


	//   ....[1]....
        /*0050*/ 	.word	0x00000080


	//   ....[2]....
        /*0054*/ 	.word	0x00000110


	//----- nvinfo : EIATTR_VRC_CTA_INIT_COUNT
	.align		4
.L_1095:
        /*0058*/ 	.byte	0x02, 0x4a
	.zero		1
	.zero		1


	//----- nvinfo : EIATTR_MBARRIER_INSTR_OFFSETS
	.align		4
        /*005c*/ 	.byte	0x04, 0x39
        /*005e*/ 	.short	(.L_1097 - .L_1096)


	//   ....[0]....
.L_1096:
        /*0060*/ 	.word	0x00000130
        /*0064*/ 	.word	0x000000ff
        /*0068*/ 	.word	0x00000000
        /*006c*/ 	.short	0x0100
        /*006e*/ 	.byte	0x06
	.zero		1


	//   ....[1]....
        /*0070*/ 	.word	0x00000140
        /*0074*/ 	.word	0x000000ff
        /*0078*/ 	.word	0x00000000
        /*007c*/ 	.short	0x0100
        /*007e*/ 	.byte	0x07
	.zero		1


	//   ....[2]....
        /*0080*/ 	.word	0x00000670
        /*0084*/ 	.word	0x0000000d
        /*0088*/ 	.word	0x00000000
        /*008c*/ 	.short	0x010a
        /*008e*/ 	.byte	0xff
	.zero		1


	//   ....[3]....
        /*0090*/ 	.word	0x00000800
        /*0094*/ 	.word	0x0000000d
        /*0098*/ 	.word	0x00000000
        /*009c*/ 	.short	0x010a
        /*009e*/ 	.byte	0xff
	.zero		1


	//   ....[4]....
        /*00a0*/ 	.word	0x00000900
        /*00a4*/ 	.word	0x0000000d
        /*00a8*/ 	.word	0x00000000
        /*00ac*/ 	.short	0x010a
        /*00ae*/ 	.byte	0xff
	.zero		1


	//   ....[5]....
        /*00b0*/ 	.word	0x00000a20
        /*00b4*/ 	.word	0x0000000d
        /*00b8*/ 	.word	0x00000000
        /*00bc*/ 	.short	0x010a
        /*00be*/ 	.byte	0xff
	.zero		1


	//   ....[6]....
        /*00c0*/ 	.word	0x00000d50
        /*00c4*/ 	.word	0x00000009
        /*00c8*/ 	.word	0x00000000
        /*00cc*/ 	.short	0x010a
        /*00ce*/ 	.byte	0xff
	.zero		1


	//   ....[7]....
        /*00d0*/ 	.word	0x000012e0
        /*00d4*/ 	.word	0x0000000c
        /*00d8*/ 	.word	0x00000000
        /*00dc*/ 	.short	0x010a
        /*00de*/ 	.byte	0xff
	.zero		1


	//   ....[8]....
        /*00e0*/ 	.word	0x000013d0
        /*00e4*/ 	.word	0x00000008
        /*00e8*/ 	.word	0x00000000
        /*00ec*/ 	.short	0x0101
        /*00ee*/ 	.byte	0xff
	.zero		1


	//   ....[9]....
        /*00f0*/ 	.word	0x000013e0
        /*00f4*/ 	.word	0x0000000c
        /*00f8*/ 	.word	0x00000000
        /*00fc*/ 	.short	0x010a
        /*00fe*/ 	.byte	0xff
	.zero		1


	//   ....[10]....
        /*0100*/ 	.word	0x00001410
        /*0104*/ 	.word	0x00000008
        /*0108*/ 	.word	0x00000000
        /*010c*/ 	.short	0x0101
        /*010e*/ 	.byte	0xff
	.zero		1


	//   ....[11]....
        /*0110*/ 	.word	0x00001420
        /*0114*/ 	.word	0x0000000c
        /*0118*/ 	.word	0x00000000
        /*011c*/ 	.short	0x010a
        /*011e*/ 	.byte	0xff
	.zero		1


	//   ....[12]....
        /*0120*/ 	.word	0x00001450
        /*0124*/ 	.word	0x00000008
        /*0128*/ 	.word	0x00000000
        /*012c*/ 	.short	0x0101
        /*012e*/ 	.byte	0xff
	.zero		1


	//   ....[13]....
        /*0130*/ 	.word	0x00001470
        /*0134*/ 	.word	0x0000000c
        /*0138*/ 	.word	0x00000000
        /*013c*/ 	.short	0x010a
        /*013e*/ 	.byte	0xff
	.zero		1


	//   ....[14]....
        /*0140*/ 	.word	0x000014c0
        /*0144*/ 	.word	0x00000008
        /*0148*/ 	.word	0x00000000
        /*014c*/ 	.short	0x0101
        /*014e*/ 	.byte	0xff
	.zero		1


	//   ....[15]....
        /*0150*/ 	.word	0x00001660
        /*0154*/ 	.word	0x00000009
        /*0158*/ 	.word	0x00000000
        /*015c*/ 	.short	0x010a
        /*015e*/ 	.byte	0xff
	.zero		1


	//   ....[16]....
        /*0160*/ 	.word	0x000016e0
        /*0164*/ 	.word	0x00000008
        /*0168*/ 	.word	0x00000000
        /*016c*/ 	.short	0x0101
        /*016e*/ 	.byte	0xff
	.zero		1


	//   ....[17]....
        /*0170*/ 	.word	0x000017b0
        /*0174*/ 	.word	0x0000000d
        /*0178*/ 	.word	0x00000000
        /*017c*/ 	.short	0x010a
        /*017e*/ 	.byte	0xff
	.zero		1


	//   ....[18]....
        /*0180*/ 	.word	0x000017f0
        /*0184*/ 	.word	0x0000000d
        /*0188*/ 	.word	0x00000000
        /*018c*/ 	.short	0x010a
        /*018e*/ 	.byte	0xff
	.zero		1


	//   ....[19]....
        /*0190*/ 	.word	0x00001830
        /*0194*/ 	.word	0x0000000d
        /*0198*/ 	.word	0x00000000
        /*019c*/ 	.short	0x010a
        /*019e*/ 	.byte	0xff
	.zero		1


	//   ....[20]....
        /*01a0*/ 	.word	0x00001870
        /*01a4*/ 	.word	0x0000000d
        /*01a8*/ 	.word	0x00000000
        /*01ac*/ 	.short	0x010a
        /*01ae*/ 	.byte	0xff
	.zero		1


	//   ....[21]....
        /*01b0*/ 	.word	0x000018b0
        /*01b4*/ 	.word	0x00000009
        /*01b8*/ 	.word	0x00000000
        /*01bc*/ 	.short	0x010a
        /*01be*/ 	.byte	0xff
	.zero		1


	//   ....[22]....
        /*01c0*/ 	.word	0x000018f0
        /*01c4*/ 	.word	0x0000000c
        /*01c8*/ 	.word	0x00000000
        /*01cc*/ 	.short	0x010a
        /*01ce*/ 	.byte	0xff
	.zero		1


	//   ....[23]....
        /*01d0*/ 	.word	0x00001930
        /*01d4*/ 	.word	0x0000000c
        /*01d8*/ 	.word	0x00000000
        /*01dc*/ 	.short	0x010a
        /*01de*/ 	.byte	0xff
	.zero		1


	//   ....[24]....
        /*01e0*/ 	.word	0x00001970
        /*01e4*/ 	.word	0x0000000c
        /*01e8*/ 	.word	0x00000000
        /*01ec*/ 	.short	0x010a
        /*01ee*/ 	.byte	0xff
	.zero		1


	//   ....[25]....
        /*01f0*/ 	.word	0x000019b0
        /*01f4*/ 	.word	0x0000000c
        /*01f8*/ 	.word	0x00000000
        /*01fc*/ 	.short	0x010a
        /*01fe*/ 	.byte	0xff
	.zero		1


	//   ....[26]....
        /*0200*/ 	.word	0x000019f0
        /*0204*/ 	.word	0x00000009
        /*0208*/ 	.word	0x00000000
        /*020c*/ 	.short	0x010a
        /*020e*/ 	.byte	0xff
	.zero		1


	//----- nvinfo : EIATTR_NUM_MBARRIERS
	.align		4
.L_1097:
        /*0210*/ 	.byte	0x03, 0x38
        /*0212*/ 	.short	0x0002


	//----- nvinfo : EIATTR_EXIT_INSTR_OFFSETS
	.align		4
        /*0214*/ 	.byte	0x04, 0x1c
        /*0216*/ 	.short	(.L_1099 - .L_1098)


	//   ....[0]....
.L_1098:
        /*0218*/ 	.word	0x000001b0


	//   ....[1]....
        /*021c*/ 	.word	0x00000be0


	//   ....[2]....
        /*0220*/ 	.word	0x00000ee0


	//   ....[3]....
        /*0224*/ 	.word	0x00000f00


	//   ....[4]....
        /*0228*/ 	.word	0x00001790


	//----- nvinfo : EIATTR_CRS_STACK_SIZE
	.align		4
.L_1099:
        /*022c*/ 	.byte	0x04, 0x1e
        /*022e*/ 	.short	(.L_1101 - .L_1100)
.L_1100:
        /*0230*/ 	.word	0x00000000


	//----- nvinfo : EIATTR_CBANK_PARAM_SIZE
	.align		4
.L_1101:
        /*0234*/ 	.byte	0x03, 0x19
        /*0236*/ 	.short	0x0018


	//----- nvinfo : EIATTR_PARAM_CBANK
	.align		4
        /*0238*/ 	.byte	0x04, 0x0a
        /*023a*/ 	.short	(.L_1103 - .L_1102)
	.align		4
.L_1102:
        /*023c*/ 	.word	index@(.nv.constant0._Z13tma_bw_kernelILi1ELi256EEvPKhPym)
        /*0240*/ 	.short	0x0380
        /*0242*/ 	.short	0x0018


	//----- nvinfo : EIATTR_SW_WAR
	.align		4
.L_1103:
        /*0244*/ 	.byte	0x04, 0x36
        /*0246*/ 	.short	(.L_1105 - .L_1104)
.L_1104:
        /*0248*/ 	.word	0x00000008
.L_1105:


//--------------------- .nv.callgraph             --------------------------
	.section	.nv.callgraph,"",@"SHT_CUDA_CALLGRAPH"
	.align	4
	.sectionentsize	8
	.align		4
        /*0000*/ 	.word	0x00000000
	.align		4
        /*0004*/ 	.word	0xffffffff
	.align		4
        /*0008*/ 	.word	0x00000000
	.align		4
        /*000c*/ 	.word	0xfffffffe
	.align		4
        /*0010*/ 	.word	0x00000000
	.align		4
        /*0014*/ 	.word	0xfffffffd
	.align		4
        /*0018*/ 	.word	0x00000000
	.align		4
        /*001c*/ 	.word	0xfffffffc


//--------------------- .text._Z13tma_bw_kernelILi32ELi16384EEvPKhPym --------------------------
	.section	.text._Z13tma_bw_kernelILi32ELi16384EEvPKhPym,"ax",@progbits
	.align	128
        .global         _Z13tma_bw_kernelILi32ELi16384EEvPKhPym
        .type           _Z13tma_bw_kernelILi32ELi16384EEvPKhPym,@function
        .size           _Z13tma_bw_kernelILi32ELi16384EEvPKhPym,(.L_x_1855 - _Z13tma_bw_kernelILi32ELi16384EEvPKhPym)
        .other          _Z13tma_bw_kernelILi32ELi16384EEvPKhPym,@"STO_CUDA_ENTRY STV_DEFAULT"
_Z13tma_bw_kernelILi32ELi16384EEvPKhPym:
.text._Z13tma_bw_kernelILi32ELi16384EEvPKhPym:
[----:B------:R-:W-:Y:S01]  /*0000*/  LDC R1, c[0x0][0x37c] ;  /* 0x0000df00ff017b82 */ /* 0x000fe20000000800 */
[----:B------:R-:W0:Y:S07]  /*0010*/  S2R R0, SR_TID.X ;  /* 0x0000000000007919 */ /* 0x000e2e0000002100 */
[----:B------:R-:W1:Y:S01]  /*0020*/  LDC.64 R4, c[0x0][0x390] ;  /* 0x0000e400ff047b82 */ /* 0x000e620000000a00 */
[----:B------:R-:W-:Y:S01]  /*0030*/  BSSY.RECONVERGENT B0, `(.L_x_0) ;  /* 0x000004e000007945 */ /* 0x000fe20003800200 */
[----:B0-----:R-:W-:-:S13]  /*0040*/  ISETP.NE.AND P0, PT, R0, RZ, PT ;  /* 0x000000ff0000720c */ /* 0x001fda0003f05270 */
[----:B------:R-:W-:Y:S05]  /*0050*/  @P0 BRA `(.L_x_1) ;  /* 0x00000004002c0947 */ /* 0x000fea0003800000 */
[----:B------:R-:W0:Y:S01]  /*0060*/  S2UR UR8, SR_CgaCtaId ;  /* 0x00000000000879c3 */ /* 0x000e220000008800 */
[----:B------:R-:W-:Y:S01]  /*0070*/  UMOV UR4, 0x400 ;  /* 0x0000040000047882 */ /* 0x000fe20000000000 */
[----:B------:R-:W-:Y:S01]  /*0080*/  UMOV UR5, 0x1 ;  /* 0x0000000100057882 */ /* 0x000fe20000000000 */
[----:B------:R-:W-:Y:S02]  /*0090*/  UIADD3 UR7, UPT, UPT, UR4, 0x100, URZ ;  /* 0x0000010004077890 */ /* 0x000fe4000fffe0ff */
[----:B0-----:R-:W-:Y:S02]  /*00a0*/  ULEA UR6, UR8, UR4, 0x18 ;  /* 0x0000000408067291 */ /* 0x001fe4000f8ec0ff */
[----:B------:R-:W-:-:S04]  /*00b0*/  UIADD3 UR4, UPT, UPT, -UR5, 0x100000, URZ ;  /* 0x0010000005047890 */ /* 0x000fc8000fffe1ff */
[----:B------:R-:W-:Y:S02]  /*00c0*/  USHF.L.U32 UR5, UR4, 0xb, URZ ;  /* 0x0000000b04057899 */ /* 0x000fe400080006ff */
[----:B------:R-:W-:Y:S02]  /*00d0*/  USHF.L.U32 UR4, UR4, 0x1, URZ ;  /* 0x0000000104047899 */ /* 0x000fe400080006ff */
[----:B------:R-:W-:Y:S01]  /*00e0*/  ULEA UR7, UR8, UR7, 0x18 ;  /* 0x0000000708077291 */ /* 0x000fe2000f8ec0ff */
[----:B------:R-:W0:Y:S09]  /*00f0*/  FENCE.VIEW.ASYNC.S ;  /* 0x00000000000073c6 */ /* 0x000e320000000000 */
[----:B0-----:R0:W2:Y:S02]  /*0100*/  SYNCS.EXCH.64 URZ, [UR6], UR4 ;  /* 0x0000000406ff75b2 */ /* 0x0010a40008000100 */
[----:B------:R0:W3:Y:S01]  /*0110*/  SYNCS.EXCH.64 URZ, [UR7], UR4 ;  /* 0x0000000407ff75b2 */ /* 0x0000e20008000100 */
[----:B------:R0:W4:Y:S01]  /*0120*/  SYNCS.EXCH.64 URZ, [UR6+0x8], UR4 ;  /* 0x0000080406ff75b2 */ /* 0x0001220008000100 */
[----:B------:R0:W5:Y:S01]  /*0130*/  SYNCS.EXCH.64 URZ, [UR7+0x8], UR4 ;  /* 0x0000080407ff75b2 */ /* 0x0001620008000100 */
[----:B------:R0:W0:Y:S01]  /*0140*/  SYNCS.EXCH.64 URZ, [UR6+0x10], UR4 ;  /* 0x0000100406ff75b2 */ /* 0x0000220008000100 */
        /* <DEDUP_REMOVED lines=59> */
[----:B--2345:R-:W-:Y:S01]  /*0500*/  NOP ;  /* 0x0000000000007918 */ /* 0x03cfe20000000000 */
.L_x_1:
[----:B0-----:R-:W-:Y:S05]  /*0510*/  BSYNC.RECONVERGENT B0 ;  /* 0x0000000000007941 */ /* 0x001fea0003800200 */
.L_x_0:
[----:B------:R-:W-:Y:S01]  /*0520*/  BAR.SYNC.DEFER_BLOCKING 0x0 ;  /* 0x0000000000007b1d */ /* 0x000fe20000010000 */
[--C-:B-1----:R-:W-:Y:S02]  /*0530*/  SHF.R.U64 R3, R4, 0xe, R5.reuse ;  /* 0x0000000e04037819 */ /* 0x102fe40000001205 */
[----:B------:R-:W-:-:S03]  /*0540*/  SHF.R.U32.HI R5, RZ, 0xe, R5 ;  /* 0x0000000eff057819 */ /* 0x000fc60000011605 */
[----:B------:R-:W-:Y:S01]  /*0550*/  UMOV UR4, URZ ;  /* 0x000000ff00047c82 */ /* 0x000fe20008000000 */
[----:B------:R-:W-:Y:S05]  /*0560*/  @P0 BRA `(.L_x_2) ;  /* 0x0000001000e80947 */ /* 0x000fea0003800000 */
[----:B------:R-:W0:Y:S02]  /*0570*/  S2UR UR5, SR_CTAID.X ;  /* 0x00000000000579c3 */ /* 0x000e240000002500 */
[----:B0-----:R-:W-:-:S04]  /*0580*/  ISETP.GT.U32.AND P0, PT, R3, UR5, PT ;  /* 0x0000000503007c0c */ /* 0x001fc8000bf04070 */
[----:B------:R-:W-:-:S13]  /*0590*/  ISETP.GT.U32.AND.EX P0, PT, R5, RZ, PT, P0 ;  /* 0x000000ff0500720c */ /* 0x000fda0003f04100 */
[----:B------:R-:W-:Y:S05]  /*05a0*/  @!P0 EXIT ;  /* 0x000000000000894d */ /* 0x000fea0003800000 */
[----:B------:R-:W0:Y:S01]  /*05b0*/  LDC R33, c[0x0][0x370] ;  /* 0x0000dc00ff217b82 */ /* 0x000e220000000800 */
[----:B------:R-:W-:Y:S02]  /*05c0*/  IMAD.U32 R36, RZ, RZ, UR5 ;  /* 0x00000005ff247e24 */ /* 0x000fe4000f8e00ff */
[----:B------:R-:W-:-:S03]  /*05d0*/  IMAD.MOV.U32 R32, RZ, RZ, RZ ;  /* 0x000000ffff207224 */ /* 0x000fc600078e00ff */
[----:B0-----:R-:W-:-:S04]  /*05e0*/  IADD3 R7, P0, PT, R33, R36, RZ ;  /* 0x0000002421077210 */ /* 0x001fc80007f1e0ff */
[----:B------:R-:W-:Y:S01]  /*05f0*/  ISETP.GT.U32.AND P1, PT, R3, R7, PT ;  /* 0x000000070300720c */ /* 0x000fe20003f24070 */
[----:B------:R-:W-:Y:S01]  /*0600*/  IMAD.X R8, RZ, RZ, R32, P0 ;  /* 0x000000ffff087224 */ /* 0x000fe200000e0620 */
[----:B------:R-:W-:-:S04]  /*0610*/  ISETP.GE.U32.AND P0, PT, R7, R3, PT ;  /* 0x000000030700720c */ /* 0x000fc80003f06070 */
[-C--:B------:R-:W-:Y:S02]  /*0620*/  ISETP.GT.U32.AND.EX P1, PT, R5, R8.reuse, PT, P1 ;  /* 0x000000080500720c */ /* 0x080fe40003f24110 */
[----:B------:R-:W-:Y:S02]  /*0630*/  ISETP.GE.U32.AND.EX P0, PT, R8, R5, PT, P0 ;  /* 0x000000050800720c */ /* 0x000fe40003f06100 */
[-C--:B------:R-:W-:Y:S02]  /*0640*/  SEL R2, R3, R7.reuse, P1 ;  /* 0x0000000703027207 */ /* 0x080fe40000800000 */
[----:B------:R-:W-:Y:S02]  /*0650*/  SEL R0, RZ, 0x1, P0 ;  /* 0x00000001ff007807 */ /* 0x000fe40000000000 */
[----:B------:R-:W-:Y:S02]  /*0660*/  SEL R3, R5, R8, P1 ;  /* 0x0000000805037207 */ /* 0x000fe40000800000 */
[----:B------:R-:W-:-:S04]  /*0670*/  IADD3 R10, P0, P1, R2, -R7, -R0 ;  /* 0x80000007020a7210 */ /* 0x000fc8000791e800 */
[----:B------:R-:W-:-:S04]  /*0680*/  IADD3.X R5, PT, PT, R3, -0x1, ~R8, P0, P1 ;  /* 0xffffffff03057810 */ /* 0x000fc800007e2c08 */
[----:B------:R-:W-:-:S13]  /*0690*/  ISETP.NE.U32.AND P0, PT, R5, RZ, PT ;  /* 0x000000ff0500720c */ /* 0x000fda0003f05070 */
[----:B------:R-:W-:Y:S05]  /*06a0*/  @P0 BRA `(.L_x_3) ;  /* 0x0000000000500947 */ /* 0x000fea0003800000 */
[----:B------:R-:W0:Y:S01]  /*06b0*/  I2F.U32.RP R4, R33 ;  /* 0x0000002100047306 */ /* 0x000e220000209000 */
[----:B------:R-:W-:-:S07]  /*06c0*/  ISETP.NE.U32.AND P2, PT, R33, RZ, PT ;  /* 0x000000ff2100720c */ /* 0x000fce0003f45070 */
[----:B0-----:R-:W0:Y:S02]  /*06d0*/  MUFU.RCP R4, R4 ;  /* 0x0000000400047308 */ /* 0x001e240000001000 */
[----:B0-----:R-:W-:-:S06]  /*06e0*/  VIADD R2, R4, 0xffffffe ;  /* 0x0ffffffe04027836 */ /* 0x001fcc0000000000 */
[----:B------:R0:W1:Y:S02]  /*06f0*/  F2I.FTZ.U32.TRUNC.NTZ R3, R2 ;  /* 0x0000000200037305 */ /* 0x000064000021f000 */
[----:B0-----:R-:W-:Y:S02]  /*0700*/  IMAD.MOV.U32 R2, RZ, RZ, RZ ;  /* 0x000000ffff027224 */ /* 0x001fe400078e00ff */
[----:B-1----:R-:W-:-:S04]  /*0710*/  IMAD.MOV R6, RZ, RZ, -R3 ;  /* 0x000000ffff067224 */ /* 0x002fc800078e0a03 */
[----:B------:R-:W-:-:S04]  /*0720*/  IMAD R5, R6, R33, RZ ;  /* 0x0000002106057224 */ /* 0x000fc800078e02ff */
[----:B------:R-:W-:-:S06]  /*0730*/  IMAD.HI.U32 R3, R3, R5, R2 ;  /* 0x0000000503037227 */ /* 0x000fcc00078e0002 */
[----:B------:R-:W-:-:S04]  /*0740*/  IMAD.HI.U32 R2, R3, R10, RZ ;  /* 0x0000000a03027227 */ /* 0x000fc800078e00ff */
[----:B------:R-:W-:Y:S02]  /*0750*/  IMAD.MOV R6, RZ, RZ, -R2 ;  /* 0x000000ffff067224 */ /* 0x000fe400078e0a02 */
[----:B------:R-:W-:Y:S02]  /*0760*/  IMAD.MOV.U32 R3, RZ, RZ, RZ ;  /* 0x000000ffff037224 */ /* 0x000fe400078e00ff */
[----:B------:R-:W-:-:S05]  /*0770*/  IMAD R6, R33, R6, R10 ;  /* 0x0000000621067224 */ /* 0x000fca00078e020a */
[----:B------:R-:W-:-:S13]  /*0780*/  ISETP.GE.U32.AND P0, PT, R6, R33, PT ;  /* 0x000000210600720c */ /* 0x000fda0003f06070 */
[----:B------:R-:W-:Y:S02]  /*0790*/  @P0 IMAD.IADD R6, R6, 0x1, -R33 ;  /* 0x0000000106060824 */ /* 0x000fe400078e0a21 */
[----:B------:R-:W-:-:S03]  /*07a0*/  @P0 VIADD R2, R2, 0x1 ;  /* 0x0000000102020836 */ /* 0x000fc60000000000 */
[----:B------:R-:W-:-:S13]  /*07b0*/  ISETP.GE.U32.AND P1, PT, R6, R33, PT ;  /* 0x000000210600720c */ /* 0x000fda0003f26070 */
[----:B------:R-:W-:Y:S01]  /*07c0*/  @P1 VIADD R2, R2, 0x1 ;  /* 0x0000000102021836 */ /* 0x000fe20000000000 */
[----:B------:R-:W-:Y:S01]  /*07d0*/  @!P2 LOP3.LUT R2, RZ, R33, RZ, 0x33, !PT ;  /* 0x00000021ff02a212 */ /* 0x000fe200078e33ff */
[----:B------:R-:W-:Y:S06]  /*07e0*/  BRA `(.L_x_4) ;  /* 0x0000000000107947 */ /* 0x000fec0003800000 */
.L_x_3:
[----:B------:R-:W-:Y:S01]  /*07f0*/  IMAD.MOV.U32 R3, RZ, RZ, R10 ;  /* 0x000000ffff037224 */ /* 0x000fe200078e000a */
[----:B------:R-:W-:-:S07]  /*0800*/  MOV R4, 0x820 ;  /* 0x0000082000047802 */ /* 0x000fce0000000f00 */
[----:B------:R-:W-:Y:S05]  /*0810*/  CALL.REL.NOINC `($__internal_0_$__cuda_sm20_div_u64) ;  /* 0x0000001c00c87944 */ /* 0x000fea0003c00000 */
[----:B------:R-:W-:-:S07]  /*0820*/  IMAD.MOV.U32 R2, RZ, RZ, R6 ;  /* 0x000000ffff027224 */ /* 0x000fce00078e0006 */
.L_x_4:
[----:B------:R-:W-:Y:S01]  /*0830*/  IADD3 R0, P0, PT, R2, R0, RZ ;  /* 0x0000000002007210 */ /* 0x000fe20007f1e0ff */
[----:B------:R-:W-:Y:S01]  /*0840*/  BSSY B0, `(.L_x_5) ;  /* 0x00000c5000007945 */ /* 0x000fe20003800000 */
[----:B------:R-:W-:Y:S02]  /*0850*/  IMAD.MOV.U32 R30, RZ, RZ, RZ ;  /* 0x000000ffff1e7224 */ /* 0x000fe400078e00ff */
[----:B------:R-:W-:Y:S02]  /*0860*/  IMAD.MOV.U32 R9, RZ, RZ, RZ ;  /* 0x000000ffff097224 */ /* 0x000fe400078e00ff */
[----:B------:R-:W-:Y:S01]  /*0870*/  IMAD.X R2, RZ, RZ, R3, P0 ;  /* 0x000000ffff027224 */ /* 0x000fe200000e0603 */
[C---:B------:R-:W-:Y:S02]  /*0880*/  ISETP.GE.U32.AND P0, PT, R0.reuse, 0x3, PT ;  /* 0x000000030000780c */ /* 0x040fe40003f06070 */
[----:B------:R-:W-:Y:S02]  /*0890*/  IADD3 R0, P1, PT, R0, 0x1, RZ ;  /* 0x0000000100007810 */ /* 0x000fe40007f3e0ff */
[----:B------:R-:W-:-:S02]  /*08a0*/  ISETP.GE.U32.AND.EX P0, PT, R2, RZ, PT, P0 ;  /* 0x000000ff0200720c */ /* 0x000fc40003f06100 */
[----:B------:R-:W-:Y:S01]  /*08b0*/  LOP3.LUT R15, R0, 0x3, RZ, 0xc0, !PT ;  /* 0x00000003000f7812 */ /* 0x000fe200078ec0ff */
[----:B------:R-:W-:-:S10]  /*08c0*/  IMAD.X R31, RZ, RZ, R2, P1 ;  /* 0x000000ffff1f7224 */ /* 0x000fd400008e0602 */
[----:B------:R-:W-:Y:S05]  /*08d0*/  @!P0 BRA `(.L_x_6) ;  /* 0x0000000800ec8947 */ /* 0x000fea0003800000 */
[----:B------:R-:W0:Y:S01]  /*08e0*/  S2R R12, SR_CgaCtaId ;  /* 0x00000000000c7919 */ /* 0x000e220000008800 */
[----:B------:R-:W1:Y:S01]  /*08f0*/  LDCU.64 UR6, c[0x0][0x380] ;  /* 0x00007000ff0677ac */ /* 0x000e620008000a00 */
[----:B------:R-:W-:Y:S01]  /*0900*/  MOV R14, 0x400 ;  /* 0x00000400000e7802 */ /* 0x000fe20000000f00 */
[C---:B------:R-:W-:Y:S01]  /*0910*/  IMAD.SHL.U32 R22, R36.reuse, 0x4000, RZ ;  /* 0x0000400024167824 */ /* 0x040fe200078e00ff */
[----:B------:R-:W-:Y:S01]  /*0920*/  SHF.L.U64.HI R23, R36, 0xe, R32 ;  /* 0x0000000e24177819 */ /* 0x000fe20000010220 */
[----:B------:R-:W-:Y:S01]  /*0930*/  UMOV UR5, URZ ;  /* 0x000000ff00057c82 */ /* 0x000fe20008000000 */
[----:B------:R-:W-:Y:S01]  /*0940*/  LOP3.LUT R9, R0, 0xfffffffc, RZ, 0xc0, !PT ;  /* 0xfffffffc00097812 */ /* 0x000fe200078ec0ff */
[C---:B------:R-:W-:Y:S01]  /*0950*/  VIADD R13, R14.reuse, 0x200 ;  /* 0x000002000e0d7836 */ /* 0x040fe20000000000 */
[----:B------:R-:W-:Y:S01]  /*0960*/  LEA R5, P0, R33, R22, 0xf ;  /* 0x0000001621057211 */ /* 0x000fe200078078ff */
[----:B------:R-:W-:Y:S01]  /*0970*/  VIADD R3, R14, 0x100 ;  /* 0x000001000e037836 */ /* 0x000fe20000000000 */
[----:B------:R-:W-:Y:S01]  /*0980*/  SHF.L.U64.HI R8, R7, 0xe, R8 ;  /* 0x0000000e07087819 */ /* 0x000fe20000010208 */
[C---:B------:R-:W-:Y:S01]  /*0990*/  IMAD.WIDE.U32 R20, R33.reuse, 0xc000, R22 ;  /* 0x0000c00021147825 */ /* 0x040fe200078e0016 */
[----:B------:R-:W-:-:S03]  /*09a0*/  LEA.HI.X R2, R33, R23, RZ, 0xf, P0 ;  /* 0x0000001721027211 */ /* 0x000fc600000f7cff */
[----:B------:R-:W-:Y:S02]  /*09b0*/  IMAD.SHL.U32 R7, R7, 0x4000, RZ ;  /* 0x0000400007077824 */ /* 0x000fe400078e00ff */
[----:B------:R-:W-:Y:S02]  /*09c0*/  IMAD.MOV.U32 R6, RZ, RZ, RZ ;  /* 0x000000ffff067224 */ /* 0x000fe400078e00ff */
[----:B-1----:R-:W-:Y:S02]  /*09d0*/  IMAD.U32 R10, RZ, RZ, UR6 ;  /* 0x00000006ff0a7e24 */ /* 0x002fe4000f8e00ff */
[----:B------:R-:W-:Y:S02]  /*09e0*/  IMAD.U32 R11, RZ, RZ, UR7 ;  /* 0x00000007ff0b7e24 */ /* 0x000fe4000f8e00ff */
[----:B------:R-:W-:Y:S02]  /*09f0*/  IMAD.MOV.U32 R4, RZ, RZ, RZ ;  /* 0x000000ffff047224 */ /* 0x000fe400078e00ff */
[----:B------:R-:W-:Y:S01]  /*0a00*/  VIADD R0, R21, UR5 ;  /* 0x0000000515007c36 */ /* 0x000fe20008000000 */
[----:B0-----:R-:W-:-:S02]  /*0a10*/  LEA R14, R12, R14, 0x18 ;  /* 0x0000000e0c0e7211 */ /* 0x001fc400078ec0ff */
[C---:B------:R-:W-:Y:S02]  /*0a20*/  LEA R13, R12.reuse, R13, 0x18 ;  /* 0x0000000d0c0d7211 */ /* 0x040fe400078ec0ff */
[----:B------:R-:W-:Y:S01]  /*0a30*/  LEA R12, R12, R3, 0x18 ;  /* 0x000000030c0c7211 */ /* 0x000fe200078ec0ff */
[----:B------:R-:W-:-:S07]  /*0a40*/  IMAD.MOV.U32 R3, RZ, RZ, 0xc000 ;  /* 0x0000c000ff037424 */ /* 0x000fce00078e00ff */
.L_x_19:
[----:B0-----:R-:W0:Y:S01]  /*0a50*/  S2R R16, SR_SWINHI ;  /* 0x0000000000107919 */ /* 0x001e220000002f00 */
[----:B------:R-:W-:Y:S01]  /*0a60*/  VIADD R27, R3, 0xffff4000 ;  /* 0xffff4000031b7836 */ /* 0x000fe20000000000 */
[----:B------:R-:W-:Y:S01]  /*0a70*/  LOP3.LUT P0, RZ, R6, 0x20, RZ, 0xc0, !PT ;  /* 0x0000002006ff7812 */ /* 0x000fe2000780c0ff */
[----:B------:R-:W-:Y:S01]  /*0a80*/  BSSY B1, `(.L_x_7) ;  /* 0x0000010000017945 */ /* 0x000fe20003800000 */
[----:B------:R-:W-:Y:S02]  /*0a90*/  IADD3 R24, P1, PT, R22, R10, RZ ;  /* 0x0000000a16187210 */ /* 0x000fe40007f3e0ff */
[----:B------:R-:W-:Y:S02]  /*0aa0*/  LOP3.LUT R27, R27, 0x70000, RZ, 0xc0, !PT ;  /* 0x000700001b1b7812 */ /* 0x000fe400078ec0ff */
[----:B------:R-:W-:Y:S01]  /*0ab0*/  SEL R17, RZ, 0x1, P0 ;  /* 0x00000001ff117807 */ /* 0x000fe20000000000 */
[----:B------:R-:W-:Y:S01]  /*0ac0*/  IMAD.X R25, R23, 0x1, R11, P1 ;  /* 0x0000000117197824 */ /* 0x000fe200008e060b */
[----:B------:R-:W-:-:S02]  /*0ad0*/  MOV R18, R13 ;  /* 0x0000000d00127202 */ /* 0x000fc40000000f00 */
[----:B0-----:R-:W-:Y:S01]  /*0ae0*/  MOV R19, R16 ;  /* 0x0000001000137202 */ /* 0x001fe20000000f00 */
[----:B------:R-:W-:Y:S01]  /*0af0*/  IMAD.SHL.U32 R16, R6, 0x8, RZ ;  /* 0x0000000806107824 */ /* 0x000fe200078e00ff */
[----:B------:R-:W-:-:S04]  /*0b00*/  IADD3 R26, P0, PT, R18, R27, RZ ;  /* 0x0000001b121a7210 */ /* 0x000fc80007f1e0ff */
[----:B------:R-:W-:Y:S02]  /*0b10*/  LOP3.LUT R29, R16, 0xe0, RZ, 0xc0, !PT ;  /* 0x000000e0101d7812 */ /* 0x000fe400078ec0ff */
[----:B------:R-:W-:Y:S01]  /*0b20*/  SHF.L.U32 R16, R17, 0x1f, RZ ;  /* 0x0000001f11107819 */ /* 0x000fe200000006ff */
[----:B------:R-:W-:Y:S02]  /*0b30*/  IMAD.X R27, RZ, RZ, R19, P0 ;  /* 0x000000ffff1b7224 */ /* 0x000fe400000e0613 */
[----:B------:R-:W-:-:S07]  /*0b40*/  IMAD.IADD R17, R12, 0x1, R29 ;  /* 0x000000010c117824 */ /* 0x000fce00078e021d */
.L_x_8:
[----:B------:R-:W-:Y:S05]  /*0b50*/  YIELD ;  /* 0x0000000000007946 */ /* 0x000fea0003800000 */
[----:B------:R-:W0:Y:S02]  /*0b60*/  SYNCS.PHASECHK.TRANS64.TRYWAIT P0, [R17+URZ], R16 ;  /* 0x00000010110075a7 */ /* 0x000e2400080011ff */
[----:B0-----:R-:W-:Y:S05]  /*0b70*/  @!P0 BRA `(.L_x_8) ;  /* 0xfffffffc00f48947 */ /* 0x001fea000383ffff */
[----:B------:R-:W-:Y:S05]  /*0b80*/  BSYNC B1 ;  /* 0x0000000000017941 */ /* 0x000fea0003800000 */
.L_x_7:
[----:B------:R-:W0:Y:S01]  /*0b90*/  S2R R35, SR_SWINHI ;  /* 0x0000000000237919 */ /* 0x000e220000002f00 */
[----:B------:R-:W-:Y:S01]  /*0ba0*/  IMAD.IADD R16, R14, 0x1, R29 ;  /* 0x000000010e107824 */ /* 0x000fe200078e021d */
[----:B------:R-:W-:Y:S01]  /*0bb0*/  PLOP3.LUT P0, PT, PT, PT, PT, 0x80, 0x8 ;  /* 0x000000000008781c */ /* 0x000fe20003f0f070 */
[----:B------:R-:W-:Y:S01]  /*0bc0*/  IMAD.MOV.U32 R17, RZ, RZ, 0x4000 ;  /* 0x00004000ff117424 */ /* 0x000fe200078e00ff */
[----:B------:R-:W-:Y:S01]  /*0bd0*/  MOV R26, R26 ;  /* 0x0000001a001a7202 */ /* 0x000fe20000000f00 */
[----:B------:R-:W-:Y:S01]  /*0be0*/  IMAD.SHL.U32 R28, R6, 0x8, RZ ;  /* 0x00000008061c7824 */ /* 0x000fe200078e00ff */
[----:B------:R-:W-:Y:S01]  /*0bf0*/  UMOV UR5, 0x400 ;  /* 0x0000040000057882 */ /* 0x000fe20000000000 */
[----:B------:R1:W-:Y:S03]  /*0c00*/  SYNCS.ARRIVE.TRANS64 RZ, [R16+URZ], R17 ;  /* 0x0000001110ff79a7 */ /* 0x0003e600080000ff */
[----:B------:R-:W-:-:S02]  /*0c10*/  LOP3.LUT R29, R28, 0xe0, RZ, 0xc0, !PT ;  /* 0x000000e01c1d7812 */ /* 0x000fc400078ec0ff */
[----:B-1----:R-:W-:Y:S02]  /*0c20*/  MOV R16, R14 ;  /* 0x0000000e00107202 */ /* 0x002fe40000000f00 */
[----:B0-----:R-:W-:Y:S02]  /*0c30*/  MOV R17, R35 ;  /* 0x0000002300117202 */ /* 0x001fe40000000f00 */
[----:B------:R-:W-:-:S05]  /*0c40*/  IADD3 R28, P1, PT, R16, R29, RZ ;  /* 0x0000001d101c7210 */ /* 0x000fca0007f3e0ff */
[----:B------:R-:W-:-:S05]  /*0c50*/  IMAD.X R29, RZ, RZ, R17, P1 ;  /* 0x000000ffff1d7224 */ /* 0x000fca00008e0611 */
[----:B------:R-:W-:-:S07]  /*0c60*/  MOV R28, R28 ;  /* 0x0000001c001c7202 */ /* 0x000fce0000000f00 */
.L_x_9:
[----:B------:R-:W-:-:S13]  /*0c70*/  @P0 ELECT P1, URZ, PT ;  /* 0x0000000000ff082f */ /* 0x000fda0003820000 */
[----:B------:R-:W-:Y:S02]  /*0c80*/  @P1 R2UR.BROADCAST UR6, R24 ;  /* 0x00000000180612ca */ /* 0x000fe400008e0000 */
[----:B------:R-:W-:Y:S02]  /*0c90*/  @P1 R2UR.BROADCAST UR7, R25 ;  /* 0x00000000190712ca */ /* 0x000fe400008e0000 */
[----:B------:R-:W-:Y:S02]  /*0ca0*/  @P1 R2UR.BROADCAST UR9, R28 ;  /* 0x000000001c0912ca */ /* 0x000fe400008e0000 */
[----:B------:R-:W-:Y:S02]  /*0cb0*/  @P1 R2UR.BROADCAST UR8, R26 ;  /* 0x000000001a0812ca */ /* 0x000fe400008e0000 */
[----:B------:R-:W-:Y:S02]  /*0cc0*/  @P1 PLOP3.LUT P0, PT, P1, PT, PT, 0x8, 0x80 ;  /* 0x000000000080181c */ /* 0x000fe40000f0e170 */
[----:B------:R-:W-:-:S09]  /*0cd0*/  PLOP3.LUT P1, PT, PT, PT, PT, 0x8, 0x80 ;  /* 0x000000000080781c */ /* 0x000fd20003f2e170 */
[----:B------:R0:W-:Y:S02]  /*0ce0*/  UBLKCP.S.G [UR8], [UR6], UR5 ;  /* 0x00000008060073ba */ /* 0x0001e40008000205 */
[----:B0-----:R-:W-:Y:S05]  /*0cf0*/  @P0 BRA.U.ANY `(.L_x_9) ;  /* 0xfffffffd00dc0947 */ /* 0x001fea000393ffff */
[----:B------:R-:W-:Y:S01]  /*0d00*/  VIADD R29, R3, 0xffff8000 ;  /* 0xffff8000031d7836 */ /* 0x000fe20000000000 */
[----:B------:R-:W-:Y:S01]  /*0d10*/  IADD3 R26, P2, PT, R10, R7, RZ ;  /* 0x000000070a1a7210 */ /* 0x000fe20007f5e0ff */
[----:B------:R-:W-:Y:S01]  /*0d20*/  VIADD R25, R6, 0x1 ;  /* 0x0000000106197836 */ /* 0x000fe20000000000 */
[----:B------:R-:W-:Y:S02]  /*0d30*/  BSSY B1, `(.L_x_10) ;  /* 0x000000e000017945 */ /* 0x000fe40003800000 */
[----:B------:R-:W-:Y:S01]  /*0d40*/  LOP3.LUT R29, R29, 0x74000, RZ, 0xc0, !PT ;  /* 0x000740001d1d7812 */ /* 0x000fe200078ec0ff */
[C---:B------:R-:W-:Y:S01]  /*0d50*/  IMAD.SHL.U32 R24, R25.reuse, 0x8, RZ ;  /* 0x0000000819187824 */ /* 0x040fe200078e00ff */
[----:B------:R-:W-:Y:S01]  /*0d60*/  LOP3.LUT P0, RZ, R25, 0x20, RZ, 0xc0, !PT ;  /* 0x0000002019ff7812 */ /* 0x000fe2000780c0ff */
[----:B------:R-:W-:Y:S01]  /*0d70*/  IMAD.X R27, R11, 0x1, R8, P2 ;  /* 0x000000010b1b7824 */ /* 0x000fe200010e0608 */
[----:B------:R-:W-:Y:S02]  /*0d80*/  IADD3 R28, P1, PT, R18, R29, RZ ;  /* 0x0000001d121c7210 */ /* 0x000fe40007f3e0ff */
[----:B------:R-:W-:-:S02]  /*0d90*/  SEL R29, RZ, 0x1, P0 ;  /* 0x00000001ff1d7807 */ /* 0x000fc40000000000 */
[----:B------:R-:W-:Y:S02]  /*0da0*/  LOP3.LUT R37, R24, 0xe8, RZ, 0xc0, !PT ;  /* 0x000000e818257812 */ /* 0x000fe400078ec0ff */
[----:B------:R-:W-:Y:S01]  /*0db0*/  SHF.L.U32 R24, R29, 0x1f, RZ ;  /* 0x0000001f1d187819 */ /* 0x000fe200000006ff */
[----:B------:R-:W-:Y:S02]  /*0dc0*/  IMAD.X R29, RZ, RZ, R19, P1 ;  /* 0x000000ffff1d7224 */ /* 0x000fe400008e0613 */
[----:B------:R-:W-:-:S07]  /*0dd0*/  IMAD.IADD R35, R12, 0x1, R37 ;  /* 0x000000010c237824 */ /* 0x000fce00078e0225 */
.L_x_11:
[----:B------:R-:W-:Y:S05]  /*0de0*/  YIELD ;  /* 0x0000000000007946 */ /* 0x000fea0003800000 */
[----:B------:R-:W0:Y:S02]  /*0df0*/  SYNCS.PHASECHK.TRANS64.TRYWAIT P0, [R35+URZ], R24 ;  /* 0x00000018230075a7 */ /* 0x000e2400080011ff */
[----:B0-----:R-:W-:Y:S05]  /*0e00*/  @!P0 BRA `(.L_x_11) ;  /* 0xfffffffc00f48947 */ /* 0x001fea000383ffff */
[----:B------:R-:W-:Y:S05]  /*0e10*/  BSYNC B1 ;  /* 0x0000000000017941 */ /* 0x000fea0003800000 */
.L_x_10:
[----:B------:R-:W-:Y:S01]  /*0e20*/  IMAD.IADD R34, R14, 0x1, R37 ;  /* 0x000000010e227824 */ /* 0x000fe200078e0225 */
[----:B------:R-:W-:Y:S01]  /*0e30*/  MOV R28, R28 ;  /* 0x0000001c001c7202 */ /* 0x000fe20000000f00 */
[----:B------:R-:W-:Y:S01]  /*0e40*/  IMAD.MOV.U32 R37, RZ, RZ, 0x4000 ;  /* 0x00004000ff257424 */ /* 0x000fe200078e00ff */
[----:B------:R-:W-:Y:S01]  /*0e50*/  PLOP3.LUT P0, PT, PT, PT, PT, 0x80, 0x8 ;  /* 0x000000000008781c */ /* 0x000fe20003f0f070 */
[----:B------:R-:W-:Y:S01]  /*0e60*/  IMAD.SHL.U32 R25, R25, 0x8, RZ ;  /* 0x0000000819197824 */ /* 0x000fe200078e00ff */
[----:B------:R-:W-:Y:S01]  /*0e70*/  UMOV UR5, 0x400 ;  /* 0x0000040000057882 */ /* 0x000fe20000000000 */
[----:B------:R0:W-:Y:S03]  /*0e80*/  SYNCS.ARRIVE.TRANS64 RZ, [R34+URZ], R37 ;  /* 0x0000002522ff79a7 */ /* 0x0001e600080000ff */
[----:B------:R-:W-:-:S04]  /*0e90*/  LOP3.LUT R25, R25, 0xe8, RZ, 0xc0, !PT ;  /* 0x000000e819197812 */ /* 0x000fc800078ec0ff */
[----:B------:R-:W-:-:S05]  /*0ea0*/  IADD3 R24, P1, PT, R16, R25, RZ ;  /* 0x0000001910187210 */ /* 0x000fca0007f3e0ff */
[----:B------:R-:W-:-:S05]  /*0eb0*/  IMAD.X R25, RZ, RZ, R17, P1 ;  /* 0x000000ffff197224 */ /* 0x000fca00008e0611 */
[----:B0-----:R-:W-:-:S07]  /*0ec0*/  MOV R29, R24 ;  /* 0x00000018001d7202 */ /* 0x001fce0000000f00 */
.L_x_12:
        /* <DEDUP_REMOVED lines=12> */
[----:B------:R-:W-:Y:S01]  /*0f90*/  IADD3 R36, P1, P2, R33, R36, R33 ;  /* 0x0000002421247210 */ /* 0x000fe20007a3e021 */
[----:B------:R-:W-:Y:S01]  /*0fa0*/  BSSY B1, `(.L_x_13) ;  /* 0x000000f000017945 */ /* 0x000fe20003800000 */
[----:B------:R-:W-:Y:S01]  /*0fb0*/  LOP3.LUT R29, R29, 0x78000, RZ, 0xc0, !PT ;  /* 0x000780001d1d7812 */ /* 0x000fe200078ec0ff */
[C---:B------:R-:W-:Y:S01]  /*0fc0*/  IMAD.SHL.U32 R27, R37.reuse, 0x8, RZ ;  /* 0x00000008251b7824 */ /* 0x040fe200078e00ff */
[----:B------:R-:W-:Y:S02]  /*0fd0*/  LOP3.LUT P0, RZ, R37, 0x20, RZ, 0xc0, !PT ;  /* 0x0000002025ff7812 */ /* 0x000fe4000780c0ff */
[----:B------:R-:W-:Y:S02]  /*0fe0*/  IADD3 R28, P3, PT, R18, R29, RZ ;  /* 0x0000001d121c7210 */ /* 0x000fe40007f7e0ff */
[----:B------:R-:W-:Y:S01]  /*0ff0*/  LOP3.LUT R39, R27, 0xf0, RZ, 0xc0, !PT ;  /* 0x000000f01b277812 */ /* 0x000fe200078ec0ff */
[----:B------:R-:W-:Y:S01]  /*1000*/  IMAD.X R27, R11, 0x1, R2, P4 ;  /* 0x000000010b1b7824 */ /* 0x000fe200020e0602 */
[----:B------:R-:W-:Y:S01]  /*1010*/  SEL R38, RZ, 0x1, P0 ;  /* 0x00000001ff267807 */ /* 0x000fe20000000000 */
[----:B------:R-:W-:Y:S01]  /*1020*/  IMAD.X R29, RZ, RZ, R19, P3 ;  /* 0x000000ffff1d7224 */ /* 0x000fe200018e0613 */
[----:B------:R-:W-:Y:S01]  /*1030*/  IADD3.X R32, PT, PT, RZ, R32, RZ, P1, P2 ;  /* 0x00000020ff207210 */ /* 0x000fe20000fe44ff */
[----:B------:R-:W-:Y:S01]  /*1040*/  IMAD.IADD R41, R12, 0x1, R39 ;  /* 0x000000010c297824 */ /* 0x000fe200078e0227 */
[----:B------:R-:W-:-:S07]  /*1050*/  SHF.L.U32 R38, R38, 0x1f, RZ ;  /* 0x0000001f26267819 */ /* 0x000fce00000006ff */
.L_x_14:
[----:B------:R-:W-:Y:S05]  /*1060*/  YIELD ;  /* 0x0000000000007946 */ /* 0x000fea0003800000 */
[----:B------:R-:W0:Y:S02]  /*1070*/  SYNCS.PHASECHK.TRANS64.TRYWAIT P0, [R41+URZ], R38 ;  /* 0x00000026290075a7 */ /* 0x000e2400080011ff */
[----:B0-----:R-:W-:Y:S05]  /*1080*/  @!P0 BRA `(.L_x_14) ;  /* 0xfffffffc00f48947 */ /* 0x001fea000383ffff */
[----:B------:R-:W-:Y:S05]  /*1090*/  BSYNC B1 ;  /* 0x0000000000017941 */ /* 0x000fea0003800000 */
.L_x_13:
[----:B------:R-:W-:Y:S01]  /*10a0*/  IMAD.IADD R38, R14, 0x1, R39 ;  /* 0x000000010e267824 */ /* 0x000fe200078e0227 */
[----:B------:R-:W-:Y:S01]  /*10b0*/  PLOP3.LUT P0, PT, PT, PT, PT, 0x80, 0x8 ;  /* 0x000000000008781c */ /* 0x000fe20003f0f070 */
[----:B------:R-:W-:Y:S01]  /*10c0*/  IMAD.MOV.U32 R39, RZ, RZ, 0x4000 ;  /* 0x00004000ff277424 */ /* 0x000fe200078e00ff */
[----:B------:R-:W-:Y:S01]  /*10d0*/  MOV R28, R28 ;  /* 0x0000001c001c7202 */ /* 0x000fe20000000f00 */
[----:B------:R-:W-:Y:S01]  /*10e0*/  IMAD.SHL.U32 R37, R37, 0x8, RZ ;  /* 0x0000000825257824 */ /* 0x000fe200078e00ff */
[----:B------:R-:W-:Y:S01]  /*10f0*/  UMOV UR5, 0x400 ;  /* 0x0000040000057882 */ /* 0x000fe20000000000 */
[----:B------:R0:W-:Y:S03]  /*1100*/  SYNCS.ARRIVE.TRANS64 RZ, [R38+URZ], R39 ;  /* 0x0000002726ff79a7 */ /* 0x0001e600080000ff */
[----:B------:R-:W-:-:S04]  /*1110*/  LOP3.LUT R37, R37, 0xf0, RZ, 0xc0, !PT ;  /* 0x000000f025257812 */ /* 0x000fc800078ec0ff */
[----:B------:R-:W-:-:S05]  /*1120*/  IADD3 R16, P1, PT, R16, R37, RZ ;  /* 0x0000002510107210 */ /* 0x000fca0007f3e0ff */
[----:B------:R-:W-:-:S05]  /*1130*/  IMAD.X R17, RZ, RZ, R17, P1 ;  /* 0x000000ffff117224 */ /* 0x000fca00008e0611 */
[----:B0-----:R-:W-:-:S07]  /*1140*/  MOV R16, R16 ;  /* 0x0000001000107202 */ /* 0x001fce0000000f00 */
.L_x_15:
        /* <DEDUP_REMOVED lines=10> */
[----:B------:R-:W-:Y:S01]  /*11f0*/  LOP3.LUT R17, R3, 0x7c000, RZ, 0xc0, !PT ;  /* 0x0007c00003117812 */ /* 0x000fe200078ec0ff */
[----:B------:R-:W-:Y:S03]  /*1200*/  BSSY B1, `(.L_x_16) ;  /* 0x000000b000017945 */ /* 0x000fe60003800000 */
[----:B------:R-:W-:Y:S02]  /*1210*/  LOP3.LUT P0, RZ, R16, 0x20, RZ, 0xc0, !PT ;  /* 0x0000002010ff7812 */ /* 0x000fe4000780c0ff */
[----:B------:R-:W-:Y:S02]  /*1220*/  IADD3 R16, P2, PT, R10, R20, RZ ;  /* 0x000000140a107210 */ /* 0x000fe40007f5e0ff */
[----:B------:R-:W-:Y:S02]  /*1230*/  IADD3 R18, P1, PT, R18, R17, RZ ;  /* 0x0000001112127210 */ /* 0x000fe40007f3e0ff */
[----:B------:R-:W-:Y:S01]  /*1240*/  SEL R26, RZ, 0x1, P0 ;  /* 0x00000001ff1a7807 */ /* 0x000fe20000000000 */
[----:B------:R-:W-:-:S02]  /*1250*/  IMAD.X R17, R11, 0x1, R0, P2 ;  /* 0x000000010b117824 */ /* 0x000fc400010e0600 */
[----:B------:R-:W-:Y:S01]  /*1260*/  IMAD.X R19, RZ, RZ, R19, P1 ;  /* 0x000000ffff137224 */ /* 0x000fe200008e0613 */
[----:B------:R-:W-:-:S07]  /*1270*/  SHF.L.U32 R26, R26, 0x1f, RZ ;  /* 0x0000001f1a1a7819 */ /* 0x000fce00000006ff */
.L_x_17:
[----:B------:R-:W-:Y:S05]  /*1280*/  YIELD ;  /* 0x0000000000007946 */ /* 0x000fea0003800000 */
[----:B------:R-:W0:Y:S02]  /*1290*/  SYNCS.PHASECHK.TRANS64.TRYWAIT P0, [R35+URZ+0x10], R26 ;  /* 0x0000101a230075a7 */ /* 0x000e2400080011ff */
[----:B0-----:R-:W-:Y:S05]  /*12a0*/  @!P0 BRA `(.L_x_17) ;  /* 0xfffffffc00f48947 */ /* 0x001fea000383ffff */
[----:B------:R-:W-:Y:S05]  /*12b0*/  BSYNC B1 ;  /* 0x0000000000017941 */ /* 0x000fea0003800000 */
.L_x_16:
[----:B------:R-:W-:Y:S01]  /*12c0*/  IMAD.MOV.U32 R27, RZ, RZ, 0x4000 ;  /* 0x00004000ff1b7424 */ /* 0x000fe200078e00ff */
[----:B------:R-:W-:Y:S01]  /*12d0*/  IADD3 R24, P1, PT, R24, 0x10, RZ ;  /* 0x0000001018187810 */ /* 0x000fe20007f3e0ff */
[----:B------:R-:W-:Y:S01]  /*12e0*/  UMOV UR5, 0x400 ;  /* 0x0000040000057882 */ /* 0x000fe20000000000 */
[----:B------:R-:W-:Y:S01]  /*12f0*/  PLOP3.LUT P0, PT, PT, PT, PT, 0x80, 0x8 ;  /* 0x000000000008781c */ /* 0x000fe20003f0f070 */
[----:B------:R0:W-:Y:S01]  /*1300*/  SYNCS.ARRIVE.TRANS64 RZ, [R34+URZ+0x10], R27 ;  /* 0x0000101b22ff79a7 */ /* 0x0001e200080000ff */
[----:B------:R-:W-:Y:S01]  /*1310*/  MOV R18, R18 ;  /* 0x0000001200127202 */ /* 0x000fe20000000f00 */
[----:B------:R-:W-:-:S05]  /*1320*/  IMAD.X R25, RZ, RZ, R25, P1 ;  /* 0x000000ffff197224 */ /* 0x000fca00008e0619 */
[----:B------:R-:W-:-:S07]  /*1330*/  MOV R24, R24 ;  /* 0x0000001800187202 */ /* 0x000fce0000000f00 */
.L_x_18:
        /* <DEDUP_REMOVED lines=8> */
[----:B-1----:R-:W-:Y:S05]  /*13c0*/  @P0 BRA.U.ANY `(.L_x_18) ;  /* 0xfffffffd00dc0947 */ /* 0x002fea000393ffff */
[----:B------:R-:W-:Y:S01]  /*13d0*/  IADD3 R6, P0, PT, R6, 0x4, RZ ;  /* 0x0000000406067810 */ /* 0x000fe20007f1e0ff */
[----:B------:R-:W-:Y:S01]  /*13e0*/  VIADD R3, R3, 0x10000 ;  /* 0x0001000003037836 */ /* 0x000fe20000000000 */
[C---:B------:R-:W-:Y:S02]  /*13f0*/  LEA R10, P3, R33.reuse, R10, 0x10 ;  /* 0x0000000a210a7211 */ /* 0x040fe400078680ff */
[----:B------:R-:W-:Y:S01]  /*1400*/  IADD3 R16, P1, PT, R6, -R9, RZ ;  /* 0x8000000906107210 */ /* 0x000fe20007f3e0ff */
[----:B------:R-:W-:Y:S01]  /*1410*/  IMAD.X R4, RZ, RZ, R4, P0 ;  /* 0x000000ffff047224 */ /* 0x000fe200000e0604 */
[C---:B------:R-:W-:Y:S02]  /*1420*/  LEA.HI.X R11, R33.reuse, R11, RZ, 0x10, P3 ;  /* 0x0000000b210b7211 */ /* 0x040fe400018f84ff */
[----:B------:R-:W-:Y:S01]  /*1430*/  ISETP.NE.U32.AND P0, PT, R16, RZ, PT ;  /* 0x000000ff1000720c */ /* 0x000fe20003f05070 */
[----:B------:R-:W-:Y:S01]  /*1440*/  IMAD.X R16, R4, 0x1, ~R31, P1 ;  /* 0x0000000104107824 */ /* 0x000fe200008e0e1f */
[----:B------:R-:W-:-:S04]  /*1450*/  IADD3 R36, P1, P2, R33, R36, R33 ;  /* 0x0000002421247210 */ /* 0x000fc80007a3e021 */
[----:B------:R-:W-:Y:S02]  /*1460*/  ISETP.NE.AND.EX P0, PT, R16, RZ, PT, P0 ;  /* 0x000000ff1000720c */ /* 0x000fe40003f05300 */
[----:B------:R-:W-:-:S11]  /*1470*/  IADD3.X R32, PT, PT, RZ, R32, RZ, P1, P2 ;  /* 0x00000020ff207210 */ /* 0x000fd60000fe44ff */
[----:B------:R-:W-:Y:S05]  /*1480*/  @P0 BRA `(.L_x_19) ;  /* 0xfffffff400700947 */ /* 0x000fea000383ffff */
.L_x_6:
[----:B------:R-:W-:Y:S05]  /*1490*/  BSYNC B0 ;  /* 0x0000000000007941 */ /* 0x000fea0003800000 */
.L_x_5:
[----:B------:R-:W-:-:S04]  /*14a0*/  ISETP.NE.U32.AND P0, PT, R15, RZ, PT ;  /* 0x000000ff0f00720c */ /* 0x000fc80003f05070 */
[----:B------:R-:W-:-:S13]  /*14b0*/  ISETP.NE.AND.EX P0, PT, R30, RZ, PT, P0 ;  /* 0x000000ff1e00720c */ /* 0x000fda0003f05300 */
[----:B------:R-:W-:Y:S05]  /*14c0*/  @!P0 EXIT ;  /* 0x000000000000894d */ /* 0x000fea0003800000 */
[----:B------:R-:W1:Y:S01]  /*14d0*/  S2R R7, SR_CgaCtaId ;  /* 0x0000000000077919 */ /* 0x000e620000008800 */
[----:B------:R-:W2:Y:S01]  /*14e0*/  LDCU.64 UR6, c[0x0][0x380] ;  /* 0x00007000ff0677ac */ /* 0x000ea20008000a00 */
[----:B------:R-:W-:Y:S01]  /*14f0*/  MOV R0, 0x400 ;  /* 0x0000040000007802 */ /* 0x000fe20000000f00 */
[C---:B------:R-:W-:Y:S01]  /*1500*/  IMAD.SHL.U32 R14, R9.reuse, 0x4000, RZ ;  /* 0x00004000090e7824 */ /* 0x040fe200078e00ff */
[----:B------:R-:W3:Y:S01]  /*1510*/  S2R R4, SR_SWINHI ;  /* 0x0000000000047919 */ /* 0x000ee20000002f00 */
[----:B------:R-:W-:Y:S02]  /*1520*/  LOP3.LUT R5, R9, 0x1f, RZ, 0xc0, !PT ;  /* 0x0000001f09057812 */ /* 0x000fe400078ec0ff */
[----:B------:R-:W-:Y:S01]  /*1530*/  VIADD R8, R0, 0x200 ;  /* 0x0000020000087836 */ /* 0x000fe20000000000 */
[----:B--2---:R-:W-:Y:S02]  /*1540*/  LEA R6, P0, R36, UR6, 0xe ;  /* 0x0000000624067c11 */ /* 0x004fe4000f8070ff */
[----:B-1----:R-:W-:-:S02]  /*1550*/  LEA R11, R7, R0, 0x18 ;  /* 0x00000000070b7211 */ /* 0x002fc400078ec0ff */
[----:B------:R-:W-:Y:S02]  /*1560*/  LEA R10, R7, R8, 0x18 ;  /* 0x00000008070a7211 */ /* 0x000fe400078ec0ff */
[----:B------:R-:W-:Y:S02]  /*1570*/  MOV R2, R11 ;  /* 0x0000000b00027202 */ /* 0x000fe40000000f00 */
[----:B---3--:R-:W-:Y:S01]  /*1580*/  MOV R3, R4 ;  /* 0x0000000400037202 */ /* 0x008fe20000000f00 */
[----:B------:R-:W-:Y:S01]  /*1590*/  VIADD R4, R0, 0x100 ;  /* 0x0000010000047836 */ /* 0x000fe20000000000 */
[----:B------:R-:W-:Y:S01]  /*15a0*/  LOP3.LUT R0, R9, 0x1f, RZ, 0xc0, !PT ;  /* 0x0000001f09007812 */ /* 0x000fe200078ec0ff */
[----:B------:R-:W-:-:S03]  /*15b0*/  IMAD.WIDE.U32 R2, R5, 0x8, R2 ;  /* 0x0000000805027825 */ /* 0x000fc600078e0002 */
[----:B------:R-:W-:Y:S02]  /*15c0*/  LEA R5, R7, R4, 0x18 ;  /* 0x0000000407057211 */ /* 0x000fe400078ec0ff */
[----:B------:R-:W-:Y:S01]  /*15d0*/  LEA.HI.X R7, R36, UR7, R32, 0xe, P0 ;  /* 0x0000000724077c11 */ /* 0x000fe200080f7420 */
[C---:B------:R-:W-:Y:S02]  /*15e0*/  IMAD R4, R0.reuse, 0x8, R11 ;  /* 0x0000000800047824 */ /* 0x040fe400078e020b */
[----:B------:R-:W-:Y:S02]  /*15f0*/  IMAD R0, R0, 0x8, R5 ;  /* 0x0000000800007824 */ /* 0x000fe400078e0205 */
[----:B------:R-:W-:Y:S02]  /*1600*/  IMAD.MOV.U32 R8, RZ, RZ, R2 ;  /* 0x000000ffff087224 */ /* 0x000fe400078e0002 */
[----:B------:R-:W-:-:S07]  /*1610*/  IMAD.MOV.U32 R11, RZ, RZ, R3 ;  /* 0x000000ffff0b7224 */ /* 0x000fce00078e0003 */
.L_x_23:
[----:B------:R-:W1:Y:S01]  /*1620*/  S2R R13, SR_SWINHI ;  /* 0x00000000000d7919 */ /* 0x000e620000002f00 */
[----:B------:R-:W-:Y:S01]  /*1630*/  LOP3.LUT R5, R14, 0x7c000, RZ, 0xc0, !PT ;  /* 0x0007c0000e057812 */ /* 0x000fe200078ec0ff */
[----:B------:R-:W-:Y:S01]  /*1640*/  BSSY B0, `(.L_x_20) ;  /* 0x000000b000007945 */ /* 0x000fe20003800000 */
[----:B------:R-:W-:Y:S02]  /*1650*/  LOP3.LUT P0, RZ, R9, 0x20, RZ, 0xc0, !PT ;  /* 0x0000002009ff7812 */ /* 0x000fe4000780c0ff */
[----:B------:R-:W-:Y:S02]  /*1660*/  MOV R2, R10 ;  /* 0x0000000a00027202 */ /* 0x000fe40000000f00 */
[----:B-1----:R-:W-:Y:S02]  /*1670*/  MOV R3, R13 ;  /* 0x0000000d00037202 */ /* 0x002fe40000000f00 */
[----:B------:R-:W-:Y:S02]  /*1680*/  IADD3 R2, P1, PT, R2, R5, RZ ;  /* 0x0000000502027210 */ /* 0x000fe40007f3e0ff */
[----:B------:R-:W-:-:S03]  /*1690*/  SEL R5, RZ, 0x1, P0 ;  /* 0x00000001ff057807 */ /* 0x000fc60000000000 */
[----:B------:R-:W-:Y:S01]  /*16a0*/  IMAD.X R3, RZ, RZ, R3, P1 ;  /* 0x000000ffff037224 */ /* 0x000fe200008e0603 */
[----:B------:R-:W-:-:S07]  /*16b0*/  SHF.L.U32 R5, R5, 0x1f, RZ ;  /* 0x0000001f05057819 */ /* 0x000fce00000006ff */
.L_x_21:
[----:B------:R-:W-:Y:S05]  /*16c0*/  YIELD ;  /* 0x0000000000007946 */ /* 0x000fea0003800000 */
[----:B------:R-:W1:Y:S02]  /*16d0*/  SYNCS.PHASECHK.TRANS64.TRYWAIT P0, [R0+URZ], R5 ;  /* 0x00000005000075a7 */ /* 0x000e6400080011ff */
[----:B-1----:R-:W-:Y:S05]  /*16e0*/  @!P0 BRA `(.L_x_21) ;  /* 0xfffffffc00f48947 */ /* 0x002fea000383ffff */
[----:B------:R-:W-:Y:S05]  /*16f0*/  BSYNC B0 ;  /* 0x0000000000007941 */ /* 0x000fea0003800000 */
.L_x_20:
[----:B------:R-:W-:Y:S01]  /*1700*/  IMAD.MOV.U32 R5, RZ, RZ, 0x4000 ;  /* 0x00004000ff057424 */ /* 0x000fe200078e00ff */
[----:B------:R-:W-:Y:S01]  /*1710*/  PLOP3.LUT P0, PT, PT, PT, PT, 0x80, 0x8 ;  /* 0x000000000008781c */ /* 0x000fe20003f0f070 */
[----:B------:R-:W-:Y:S02]  /*1720*/  UMOV UR5, 0x400 ;  /* 0x0000040000057882 */ /* 0x000fe40000000000 */
[----:B------:R1:W-:Y:S02]  /*1730*/  SYNCS.ARRIVE.TRANS64 RZ, [R4+URZ], R5 ;  /* 0x0000000504ff79a7 */ /* 0x0003e400080000ff */
[----:B-1----:R-:W-:Y:S01]  /*1740*/  MOV R5, R2 ;  /* 0x0000000200057202 */ /* 0x002fe20000000f00 */
[----:B------:R-:W-:Y:S02]  /*1750*/  IMAD.MOV.U32 R2, RZ, RZ, R8 ;  /* 0x000000ffff027224 */ /* 0x000fe400078e0008 */
[----:B------:R-:W-:-:S05]  /*1760*/  IMAD.MOV.U32 R3, RZ, RZ, R11 ;  /* 0x000000ffff037224 */ /* 0x000fca00078e000b */
[----:B------:R-:W-:Y:S01]  /*1770*/  MOV R12, R2 ;  /* 0x00000002000c7202 */ /* 0x000fe20000000f00 */
[----:B------:R-:W-:Y:S02]  /*1780*/  IMAD.MOV.U32 R2, RZ, RZ, R6 ;  /* 0x000000ffff027224 */ /* 0x000fe400078e0006 */
[----:B------:R-:W-:-:S07]  /*1790*/  IMAD.MOV.U32 R3, RZ, RZ, R7 ;  /* 0x000000ffff037224 */ /* 0x000fce00078e0007 */
.L_x_22:
        /* <DEDUP_REMOVED lines=9> */
[----:B------:R-:W-:Y:S01]  /*1830*/  IADD3 R15, P0, PT, R15, -0x1, RZ ;  /* 0xffffffff0f0f7810 */ /* 0x000fe20007f1e0ff */
[----:B------:R-:W-:Y:S01]  /*1840*/  VIADD R9, R9, 0x1 ;  /* 0x0000000109097836 */ /* 0x000fe20000000000 */
[----:B------:R-:W-:Y:S01]  /*1850*/  IADD3 R8, P1, PT, R8, 0x8, RZ ;  /* 0x0000000808087810 */ /* 0x000fe20007f3e0ff */
[----:B------:R-:W-:Y:S01]  /*1860*/  VIADD R4, R4, 0x8 ;  /* 0x0000000804047836 */ /* 0x000fe20000000000 */
[----:B------:R-:W-:Y:S01]  /*1870*/  IADD3.X R30, PT, PT, R30, -0x1, RZ, P0, !PT ;  /* 0xffffffff1e1e7810 */ /* 0x000fe200007fe4ff */
[----:B------:R-:W-:Y:S01]  /*1880*/  VIADD R0, R0, 0x8 ;  /* 0x0000000800007836 */ /* 0x000fe20000000000 */
[----:B------:R-:W-:Y:S01]  /*1890*/  ISETP.NE.U32.AND P0, PT, R15, RZ, PT ;  /* 0x000000ff0f00720c */ /* 0x000fe20003f05070 */
[----:B------:R-:W-:Y:S01]  /*18a0*/  VIADD R14, R14, 0x4000 ;  /* 0x000040000e0e7836 */ /* 0x000fe20000000000 */
[----:B------:R-:W-:Y:S01]  /*18b0*/  LEA R6, P2, R33, R6, 0xe ;  /* 0x0000000621067211 */ /* 0x000fe200078470ff */
[----:B------:R-:W-:Y:S01]  /*18c0*/  IMAD.X R11, RZ, RZ, R11, P1 ;  /* 0x000000ffff0b7224 */ /* 0x000fe200008e060b */
[----:B------:R-:W-:-:S02]  /*18d0*/  ISETP.NE.AND.EX P0, PT, R30, RZ, PT, P0 ;  /* 0x000000ff1e00720c */ /* 0x000fc40003f05300 */
[----:B------:R-:W-:-:S11]  /*18e0*/  LEA.HI.X R7, R33, R7, RZ, 0xe, P2 ;  /* 0x0000000721077211 */ /* 0x000fd600010f74ff */
[----:B------:R-:W-:Y:S05]  /*18f0*/  @P0 BRA `(.L_x_23) ;  /* 0xfffffffc00480947 */ /* 0x000fea000383ffff */
[----:B------:R-:W-:Y:S05]  /*1900*/  EXIT ;  /* 0x000000000000794d */ /* 0x000fea0003800000 */
.L_x_2:
[----:B------:R-:W-:-:S13]  /*1910*/  ISETP.NE.AND P0, PT, R0, 0x20, PT ;  /* 0x000000200000780c */ /* 0x000fda0003f05270 */
[----:B------:R-:W-:Y:S05]  /*1920*/  @P0 EXIT ;  /* 0x000000000000094d */ /* 0x000fea0003800000 */
[----:B------:R-:W0:Y:S01]  /*1930*/  S2R R0, SR_CTAID.X ;  /* 0x0000000000007919 */ /* 0x000e220000002500 */
[----:B------:R-:W1:Y:S01]  /*1940*/  LDC.64 R18, c[0x0][0x358] ;  /* 0x0000d600ff127b82 */ /* 0x000e620000000a00 */
[----:B------:R-:W-:Y:S02]  /*1950*/  CS2R R8, SRZ ;  /* 0x0000000000087805 */ /* 0x000fe4000001ff00 */
[----:B0-----:R-:W-:-:S04]  /*1960*/  ISETP.GT.U32.AND P0, PT, R3, R0, PT ;  /* 0x000000000300720c */ /* 0x001fc80003f04070 */
[----:B------:R-:W-:-:S13]  /*1970*/  ISETP.GT.U32.AND.EX P0, PT, R5, RZ, PT, P0 ;  /* 0x000000ff0500720c */ /* 0x000fda0003f04100 */
[----:B-1----:R-:W-:Y:S05]  /*1980*/  @!P0 BRA `(.L_x_24) ;  /* 0x0000000c00508947 */ /* 0x002fea0003800000 */
[----:B------:R-:W0:Y:S02]  /*1990*/  LDC R33, c[0x0][0x370] ;  /* 0x0000dc00ff217b82 */ /* 0x000e240000000800 */
[----:B0-----:R-:W-:-:S04]  /*19a0*/  IADD3 R6, P0, PT, R0, R33, RZ ;  /* 0x0000002100067210 */ /* 0x001fc80007f1e0ff */
[----:B------:R-:W-:Y:S01]  /*19b0*/  ISETP.GT.U32.AND P1, PT, R3, R6, PT ;  /* 0x000000060300720c */ /* 0x000fe20003f24070 */
[----:B------:R-:W-:Y:S01]  /*19c0*/  IMAD.X R4, RZ, RZ, RZ, P0 ;  /* 0x000000ffff047224 */ /* 0x000fe200000e06ff */
[----:B------:R-:W-:-:S04]  /*19d0*/  ISETP.GE.U32.AND P0, PT, R6, R3, PT ;  /* 0x000000030600720c */ /* 0x000fc80003f06070 */
[----:B------:R-:W-:Y:S02]  /*19e0*/  ISETP.GT.U32.AND.EX P1, PT, R5, R4, PT, P1 ;  /* 0x000000040500720c */ /* 0x000fe40003f24110 */
[----:B------:R-:W-:Y:S02]  /*19f0*/  ISETP.GE.U32.AND.EX P0, PT, R4, R5, PT, P0 ;  /* 0x000000050400720c */ /* 0x000fe40003f06100 */
[----:B------:R-:W-:Y:S02]  /*1a00*/  SEL R3, R3, R6, P1 ;  /* 0x0000000603037207 */ /* 0x000fe40000800000 */
        /* <DEDUP_REMOVED lines=16> */
[----:B------:R-:W-:-:S04]  /*1b10*/  IMAD.MOV R5, RZ, RZ, -R4 ;  /* 0x000000ffff057224 */ /* 0x000fc800078e0a04 */
[----:B------:R-:W-:-:S05]  /*1b20*/  IMAD R5, R33, R5, R6 ;  /* 0x0000000521057224 */ /* 0x000fca00078e0206 */
[----:B------:R-:W-:-:S13]  /*1b30*/  ISETP.GE.U32.AND P0, PT, R5, R33, PT ;  /* 0x000000210500720c */ /* 0x000fda0003f06070 */
[----:B------:R-:W-:Y:S02]  /*1b40*/  @P0 IMAD.IADD R5, R5, 0x1, -R33 ;  /* 0x0000000105050824 */ /* 0x000fe400078e0a21 */
[----:B------:R-:W-:-:S03]  /*1b50*/  @P0 VIADD R4, R4, 0x1 ;  /* 0x0000000104040836 */ /* 0x000fc60000000000 */
[----:B------:R-:W-:Y:S01]  /*1b60*/  ISETP.GE.U32.AND P1, PT, R5, R33, PT ;  /* 0x000000210500720c */ /* 0x000fe20003f26070 */
[----:B------:R-:W-:-:S12]  /*1b70*/  IMAD.MOV.U32 R5, RZ, RZ, RZ ;  /* 0x000000ffff057224 */ /* 0x000fd800078e00ff */
[----:B------:R-:W-:Y:S01]  /*1b80*/  @P1 VIADD R4, R4, 0x1 ;  /* 0x0000000104041836 */ /* 0x000fe20000000000 */
[----:B------:R-:W-:Y:S01]  /*1b90*/  @!P2 LOP3.LUT R4, RZ, R33, RZ, 0x33, !PT ;  /* 0x00000021ff04a212 */ /* 0x000fe200078e33ff */
[----:B------:R-:W-:Y:S06]  /*1ba0*/  BRA `(.L_x_26) ;  /* 0x0000000000147947 */ /* 0x000fec0003800000 */
.L_x_25:
[----:B------:R-:W-:Y:S01]  /*1bb0*/  IMAD.MOV.U32 R3, RZ, RZ, R6 ;  /* 0x000000ffff037224 */ /* 0x000fe200078e0006 */
[----:B------:R-:W-:-:S07]  /*1bc0*/  MOV R4, 0x1be0 ;  /* 0x00001be000047802 */ /* 0x000fce0000000f00 */
[----:B------:R-:W-:Y:S05]  /*1bd0*/  CALL.REL.NOINC `($__internal_0_$__cuda_sm20_div_u64) ;  /* 0x0000000800d87944 */ /* 0x000fea0003c00000 */
[----:B------:R-:W-:Y:S02]  /*1be0*/  IMAD.MOV.U32 R4, RZ, RZ, R6 ;  /* 0x000000ffff047224 */ /* 0x000fe400078e0006 */
[----:B------:R-:W-:-:S07]  /*1bf0*/  IMAD.MOV.U32 R5, RZ, RZ, R3 ;  /* 0x000000ffff057224 */ /* 0x000fce00078e0003 */
.L_x_26:
[----:B------:R-:W-:Y:S01]  /*1c00*/  IADD3 R2, P0, PT, R4, R2, RZ ;  /* 0x0000000204027210 */ /* 0x000fe20007f1e0ff */
[----:B------:R-:W-:Y:S01]  /*1c10*/  BSSY B0, `(.L_x_27) ;  /* 0x000007a000007945 */ /* 0x000fe20003800000 */
[----:B------:R-:W-:Y:S01]  /*1c20*/  IMAD.MOV.U32 R4, RZ, RZ, RZ ;  /* 0x000000ffff047224 */ /* 0x000fe200078e00ff */
[----:B------:R-:W-:Y:S02]  /*1c30*/  CS2R R8, SRZ ;  /* 0x0000000000087805 */ /* 0x000fe4000001ff00 */
[----:B------:R-:W-:Y:S01]  /*1c40*/  IMAD.X R5, RZ, RZ, R5, P0 ;  /* 0x000000ffff057224 */ /* 0x000fe200000e0605 */
[C---:B------:R-:W-:Y:S02]  /*1c50*/  ISETP.GE.U32.AND P0, PT, R2.reuse, 0x3, PT ;  /* 0x000000030200780c */ /* 0x040fe40003f06070 */
[----:B------:R-:W-:Y:S02]  /*1c60*/  IADD3 R2, P1, PT, R2, 0x1, RZ ;  /* 0x0000000102027810 */ /* 0x000fe40007f3e0ff */
[----:B------:R-:W-:-:S03]  /*1c70*/  ISETP.GE.U32.AND.EX P0, PT, R5, RZ, PT, P0 ;  /* 0x000000ff0500720c */ /* 0x000fc60003f06100 */
[----:B------:R-:W-:Y:S01]  /*1c80*/  IMAD.X R10, RZ, RZ, R5, P1 ;  /* 0x000000ffff0a7224 */ /* 0x000fe200008e0605 */
[----:B------:R-:W-:-:S09]  /*1c90*/  LOP3.LUT R5, R2, 0x3, RZ, 0xc0, !PT ;  /* 0x0000000302057812 */ /* 0x000fd200078ec0ff */
[----:B------:R-:W-:Y:S05]  /*1ca0*/  @!P0 BRA `(.L_x_28) ;  /* 0x0000000400c08947 */ /* 0x000fea0003800000 */
[----:B------:R-:W0:Y:S01]  /*1cb0*/  S2R R3, SR_CgaCtaId ;  /* 0x0000000000037919 */ /* 0x000e220000008800 */
[----:B------:R-:W-:Y:S01]  /*1cc0*/  MOV R11, 0x400 ;  /* 0x00000400000b7802 */ /* 0x000fe20000000f00 */
[----:B------:R-:W-:Y:S01]  /*1cd0*/  IMAD.MOV.U32 R8, RZ, RZ, RZ ;  /* 0x000000ffff087224 */ /* 0x000fe200078e00ff */
[----:B------:R-:W-:Y:S01]  /*1ce0*/  LOP3.LUT R9, R2, 0xfffffffc, RZ, 0xc0, !PT ;  /* 0xfffffffc02097812 */ /* 0x000fe200078ec0ff */
[----:B------:R-:W-:Y:S02]  /*1cf0*/  IMAD.MOV.U32 R13, RZ, RZ, RZ ;  /* 0x000000ffff0d7224 */ /* 0x000fe400078e00ff */
[----:B------:R-:W-:Y:S02]  /*1d00*/  VIADD R12, R11, 0x200 ;  /* 0x000002000b0c7836 */ /* 0x000fe40000000000 */
[----:B------:R-:W-:Y:S02]  /*1d10*/  IMAD.MOV.U32 R15, RZ, RZ, RZ ;  /* 0x000000ffff0f7224 */ /* 0x000fe400078e00ff */
[----:B------:R-:W-:-:S02]  /*1d20*/  IMAD.MOV.U32 R25, RZ, RZ, 0x1 ;  /* 0x00000001ff197424 */ /* 0x000fc400078e00ff */
[----:B------:R-:W-:Y:S01]  /*1d30*/  IMAD.MOV.U32 R26, RZ, RZ, 0xc000 ;  /* 0x0000c000ff1a7424 */ /* 0x000fe200078e00ff */
[C---:B0-----:R-:W-:Y:S02]  /*1d40*/  LEA R11, R3.reuse, R11, 0x18 ;  /* 0x0000000b030b7211 */ /* 0x041fe400078ec0ff */
[----:B------:R-:W-:-:S07]  /*1d50*/  LEA R12, R3, R12, 0x18 ;  /* 0x0000000c030c7211 */ /* 0x000fce00078ec0ff */
.L_x_37:
[----:B------:R-:W-:Y:S01]  /*1d60*/  VIADD R2, R25, 0xffffffff ;  /* 0xffffffff19027836 */ /* 0x000fe20000000000 */
[----:B------:R-:W-:Y:S01]  /*1d70*/  BSSY B1, `(.L_x_29) ;  /* 0x000000e000017945 */ /* 0x000fe20003800000 */
[C---:B------:R-:W-:Y:S02]  /*1d80*/  VIADD R3, R26.reuse, 0xffff4000 ;  /* 0xffff40001a037836 */ /* 0x040fe40000000000 */
[----:B------:R-:W-:Y:S01]  /*1d90*/  IMAD.SHL.U32 R6, R13, 0x8, RZ ;  /* 0x000000080d067824 */ /* 0x000fe200078e00ff */
[----:B------:R-:W-:Y:S01]  /*1da0*/  SHF.R.U32.HI R2, RZ, 0x5, R2 ;  /* 0x00000005ff027819 */ /* 0x000fe20000011602 */
[----:B------:R-:W-:Y:S01]  /*1db0*/  VIADD R14, R26, 0xffffc000 ;  /* 0xffffc0001a0e7836 */ /* 0x000fe20000000000 */
[----:B------:R-:W-:Y:S02]  /*1dc0*/  LOP3.LUT R3, R3, 0x70000, RZ, 0xc0, !PT ;  /* 0x0007000003037812 */ /* 0x000fe400078ec0ff */
[----:B------:R-:W-:Y:S02]  /*1dd0*/  LOP3.LUT R6, R6, 0xe0, RZ, 0xc0, !PT ;  /* 0x000000e006067812 */ /* 0x000fe400078ec0ff */
[----:B------:R-:W-:Y:S01]  /*1de0*/  LOP3.LUT R2, R2, 0x1, RZ, 0xc0, !PT ;  /* 0x0000000102027812 */ /* 0x000fe200078ec0ff */
[----:B------:R-:W-:-:S02]  /*1df0*/  IMAD.IADD R21, R12, 0x1, R3 ;  /* 0x000000010c157824 */ /* 0x000fc400078e0203 */
[----:B------:R-:W-:Y:S01]  /*1e00*/  IMAD.IADD R3, R11, 0x1, R6 ;  /* 0x000000010b037824 */ /* 0x000fe200078e0206 */
[----:B------:R-:W-:-:S07]  /*1e10*/  SHF.L.U32 R2, R2, 0x1f, RZ ;  /* 0x0000001f02027819 */ /* 0x000fce00000006ff */
.L_x_30:
[----:B------:R-:W-:Y:S05]  /*1e20*/  YIELD ;  /* 0x0000000000007946 */ /* 0x000fea0003800000 */
[----:B------:R-:W0:Y:S02]  /*1e30*/  SYNCS.PHASECHK.TRANS64.TRYWAIT P0, [R3+URZ], R2 ;  /* 0x00000002030075a7 */ /* 0x000e2400080011ff */
[----:B0-----:R-:W-:Y:S05]  /*1e40*/  @!P0 BRA `(.L_x_30) ;  /* 0xfffffffc00f48947 */ /* 0x001fea000383ffff */
[----:B------:R-:W-:Y:S05]  /*1e50*/  BSYNC B1 ;  /* 0x0000000000017941 */ /* 0x000fea0003800000 */
.L_x_29:
[----:B------:R-:W0:Y:S01]  /*1e60*/  S2R R6, SR_CgaCtaId ;  /* 0x0000000000067919 */ /* 0x000e220000008800 */
[----:B------:R-:W-:Y:S01]  /*1e70*/  MOV R2, 0x400 ;  /* 0x0000040000027802 */ /* 0x000fe20000000f00 */
[C---:B------:R-:W-:Y:S01]  /*1e80*/  VIADD R22, R13.reuse, 0x1 ;  /* 0x000000010d167836 */ /* 0x040fe20000000000 */
[----:B------:R-:W-:Y:S01]  /*1e90*/  BSSY B1, `(.L_x_31) ;  /* 0x000001a000017945 */ /* 0x000fe20003800000 */
[----:B------:R-:W1:Y:S02]  /*1ea0*/  S2R R16, SR_SWINHI ;  /* 0x0000000000107919 */ /* 0x000e640000002f00 */
[----:B------:R-:W-:Y:S02]  /*1eb0*/  VIADD R3, R2, 0x100 ;  /* 0x0000010002037836 */ /* 0x000fe40000000000 */
[----:B------:R-:W-:Y:S01]  /*1ec0*/  IMAD.SHL.U32 R2, R13, 0x8, RZ ;  /* 0x000000080d027824 */ /* 0x000fe200078e00ff */
[----:B------:R-:W2:Y:S01]  /*1ed0*/  LDS R21, [R21] ;  /* 0x0000000015157984 */ /* 0x000ea20000000800 */
[----:B------:R-:W-:-:S03]  /*1ee0*/  IMAD.SHL.U32 R17, R22, 0x8, RZ ;  /* 0x0000000816117824 */ /* 0x000fc600078e00ff */
[----:B------:R-:W-:Y:S02]  /*1ef0*/  LOP3.LUT R7, R2, 0xe0, RZ, 0xc0, !PT ;  /* 0x000000e002077812 */ /* 0x000fe400078ec0ff */
[----:B0-----:R-:W-:-:S04]  /*1f00*/  LEA R3, R6, R3, 0x18 ;  /* 0x0000000306037211 */ /* 0x001fc800078ec0ff */
[----:B------:R-:W-:Y:S02]  /*1f10*/  MOV R2, R3 ;  /* 0x0000000300027202 */ /* 0x000fe40000000f00 */
[----:B-1----:R-:W-:Y:S02]  /*1f20*/  MOV R3, R16 ;  /* 0x0000001000037202 */ /* 0x002fe40000000f00 */
[----:B------:R-:W-:Y:S02]  /*1f30*/  SHF.R.U32.HI R16, RZ, 0x5, R25 ;  /* 0x00000005ff107819 */ /* 0x000fe40000011619 */
[----:B------:R-:W-:-:S05]  /*1f40*/  IADD3 R6, P0, PT, R7, R2, RZ ;  /* 0x0000000207067210 */ /* 0x000fca0007f1e0ff */
[----:B------:R-:W-:-:S05]  /*1f50*/  IMAD.X R7, RZ, RZ, R3, P0 ;  /* 0x000000ffff077224 */ /* 0x000fca00000e0603 */
[----:B------:R-:W-:-:S04]  /*1f60*/  MOV R6, R6 ;  /* 0x0000000600067202 */ /* 0x000fc80000000f00 */
[----:B------:R0:W-:Y:S02]  /*1f70*/  SYNCS.ARRIVE.TRANS64.A1T0 RZ, [R6+URZ], RZ ;  /* 0x000000ff06ff79a7 */ /* 0x0001e400081000ff */
[----:B0-----:R-:W-:-:S05]  /*1f80*/  VIADD R6, R26, 0xffff8000 ;  /* 0xffff80001a067836 */ /* 0x001fca0000000000 */
[----:B------:R-:W-:Y:S02]  /*1f90*/  LOP3.LUT R7, R6, 0x74000, RZ, 0xc0, !PT ;  /* 0x0007400006077812 */ /* 0x000fe400078ec0ff */
[----:B------:R-:W-:Y:S02]  /*1fa0*/  LOP3.LUT R6, R16, 0x1, RZ, 0xc0, !PT ;  /* 0x0000000110067812 */ /* 0x000fe400078ec0ff */
[----:B------:R-:W-:Y:S01]  /*1fb0*/  LOP3.LUT R16, R17, 0xe8, RZ, 0xc0, !PT ;  /* 0x000000e811107812 */ /* 0x000fe200078ec0ff */
[----:B------:R-:W-:Y:S01]  /*1fc0*/  IMAD.IADD R20, R12, 0x1, R7 ;  /* 0x000000010c147824 */ /* 0x000fe200078e0207 */
[----:B------:R-:W-:Y:S01]  /*1fd0*/  SHF.L.U32 R7, R6, 0x1f, RZ ;  /* 0x0000001f06077819 */ /* 0x000fe200000006ff */
[----:B------:R-:W-:Y:S02]  /*1fe0*/  VIADD R17, R25, 0x2 ;  /* 0x0000000219117836 */ /* 0x000fe40000000000 */
[----:B--2---:R-:W-:-:S07]  /*1ff0*/  IMAD.IADD R16, R11, 0x1, R16 ;  /* 0x000000010b107824 */ /* 0x004fce00078e0210 */
.L_x_32:
[----:B------:R-:W-:Y:S05]  /*2000*/  YIELD ;  /* 0x0000000000007946 */ /* 0x000fea0003800000 */
[----:B------:R-:W0:Y:S02]  /*2010*/  SYNCS.PHASECHK.TRANS64.TRYWAIT P0, [R16+URZ], R7 ;  /* 0x00000007100075a7 */ /* 0x000e2400080011ff */
[----:B0-----:R-:W-:Y:S05]  /*2020*/  @!P0 BRA `(.L_x_32) ;  /* 0xfffffffc00f48947 */ /* 0x001fea000383ffff */
[----:B------:R-:W-:Y:S05]  /*2030*/  BSYNC B1 ;  /* 0x0000000000017941 */ /* 0x000fea0003800000 */
.L_x_31:
[----:B------:R-:W0:Y:S01]  /*2040*/  LDS R20, [R20] ;  /* 0x0000000014147984 */ /* 0x000e220000000800 */
[----:B------:R-:W-:Y:S01]  /*2050*/  IMAD.SHL.U32 R22, R22, 0x8, RZ ;  /* 0x0000000816167824 */ /* 0x000fe200078e00ff */
[----:B------:R-:W-:Y:S01]  /*2060*/  LOP3.LUT R23, R14, 0x78000, RZ, 0xc0, !PT ;  /* 0x000780000e177812 */ /* 0x000fe200078ec0ff */
[----:B------:R-:W-:Y:S01]  /*2070*/  VIADD R27, R13, 0x2 ;  /* 0x000000020d1b7836 */ /* 0x000fe20000000000 */
[----:B------:R-:W-:Y:S02]  /*2080*/  BSSY B1, `(.L_x_33) ;  /* 0x0000012000017945 */ /* 0x000fe40003800000 */
[----:B------:R-:W-:Y:S01]  /*2090*/  LOP3.LUT R7, R22, 0xe8, RZ, 0xc0, !PT ;  /* 0x000000e816077812 */ /* 0x000fe200078ec0ff */
[----:B------:R-:W-:Y:S02]  /*20a0*/  IMAD.SHL.U32 R24, R27, 0x8, RZ ;  /* 0x000000081b187824 */ /* 0x000fe400078e00ff */
[----:B------:R-:W-:Y:S01]  /*20b0*/  IMAD.IADD R23, R12, 0x1, R23 ;  /* 0x000000010c177824 */ /* 0x000fe200078e0217 */
[----:B------:R-:W-:-:S02]  /*20c0*/  IADD3 R6, P0, PT, R2, R7, RZ ;  /* 0x0000000702067210 */ /* 0x000fc40007f1e0ff */
[----:B------:R-:W-:-:S03]  /*20d0*/  LOP3.LUT R24, R24, 0xf0, RZ, 0xc0, !PT ;  /* 0x000000f018187812 */ /* 0x000fc600078ec0ff */
[----:B------:R-:W-:Y:S02]  /*20e0*/  IMAD.X R7, RZ, RZ, R3, P0 ;  /* 0x000000ffff077224 */ /* 0x000fe400000e0603 */
[----:B------:R-:W-:-:S03]  /*20f0*/  IMAD.IADD R29, R11, 0x1, R24 ;  /* 0x000000010b1d7824 */ /* 0x000fc600078e0218 */
[----:B------:R-:W-:-:S04]  /*2100*/  MOV R22, R6 ;  /* 0x0000000600167202 */ /* 0x000fc80000000f00 */
[----:B------:R1:W-:Y:S02]  /*2110*/  SYNCS.ARRIVE.TRANS64.A1T0 RZ, [R22+URZ], RZ ;  /* 0x000000ff16ff79a7 */ /* 0x0003e400081000ff */
[----:B-1----:R-:W-:-:S05]  /*2120*/  VIADD R22, R25, 0x1 ;  /* 0x0000000119167836 */ /* 0x002fca0000000000 */
[----:B------:R-:W-:Y:S02]  /*2130*/  SHF.R.U32.HI R22, RZ, 0x5, R22 ;  /* 0x00000005ff167819 */ /* 0x000fe40000011616 */
[----:B0-----:R-:W-:Y:S02]  /*2140*/  IADD3 R21, PT, PT, R20, R21, R8 ;  /* 0x0000001514157210 */ /* 0x001fe40007ffe008 */
[----:B------:R-:W-:-:S04]  /*2150*/  LOP3.LUT R22, R22, 0x1, RZ, 0xc0, !PT ;  /* 0x0000000116167812 */ /* 0x000fc800078ec0ff */
[----:B------:R-:W-:-:S07]  /*2160*/  SHF.L.U32 R8, R22, 0x1f, RZ ;  /* 0x0000001f16087819 */ /* 0x000fce00000006ff */
.L_x_34:
[----:B------:R-:W-:Y:S05]  /*2170*/  YIELD ;  /* 0x0000000000007946 */ /* 0x000fea0003800000 */
[----:B------:R-:W0:Y:S02]  /*2180*/  SYNCS.PHASECHK.TRANS64.TRYWAIT P0, [R29+URZ], R8 ;  /* 0x000000081d0075a7 */ /* 0x000e2400080011ff */
[----:B0-----:R-:W-:Y:S05]  /*2190*/  @!P0 BRA `(.L_x_34) ;  /* 0xfffffffc00f48947 */ /* 0x001fea000383ffff */
[----:B------:R-:W-:Y:S05]  /*21a0*/  BSYNC B1 ;  /* 0x0000000000017941 */ /* 0x000fea0003800000 */
.L_x_33:
[----:B------:R-:W-:Y:S01]  /*21b0*/  IMAD.SHL.U32 R27, R27, 0x8, RZ ;  /* 0x000000081b1b7824 */ /* 0x000fe200078e00ff */
[----:B------:R-:W0:Y:S01]  /*21c0*/  LDS R23, [R23] ;  /* 0x0000000017177984 */ /* 0x000e220000000800 */
[----:B------:R-:W-:Y:S01]  /*21d0*/  SHF.R.U32.HI R17, RZ, 0x5, R17 ;  /* 0x00000005ff117819 */ /* 0x000fe20000011611 */
[----:B------:R-:W-:Y:S02]  /*21e0*/  BSSY B1, `(.L_x_35) ;  /* 0x000000d000017945 */ /* 0x000fe40003800000 */
[----:B------:R-:W-:Y:S02]  /*21f0*/  LOP3.LUT R27, R27, 0xf0, RZ, 0xc0, !PT ;  /* 0x000000f01b1b7812 */ /* 0x000fe400078ec0ff */
[----:B------:R-:W-:Y:S02]  /*2200*/  LOP3.LUT R17, R17, 0x1, RZ, 0xc0, !PT ;  /* 0x0000000111117812 */ /* 0x000fe400078ec0ff */
[----:B------:R-:W-:-:S05]  /*2210*/  IADD3 R2, P0, PT, R2, R27, RZ ;  /* 0x0000001b02027210 */ /* 0x000fca0007f1e0ff */
[----:B------:R-:W-:-:S05]  /*2220*/  IMAD.X R3, RZ, RZ, R3, P0 ;  /* 0x000000ffff037224 */ /* 0x000fca00000e0603 */
[----:B------:R-:W-:Y:S02]  /*2230*/  MOV R2, R2 ;  /* 0x0000000200027202 */ /* 0x000fe40000000f00 */
[----:B------:R-:W-:Y:S02]  /*2240*/  LOP3.LUT R3, R26, 0x7c000, RZ, 0xc0, !PT ;  /* 0x0007c0001a037812 */ /* 0x000fe400078ec0ff */
[----:B------:R1:W-:Y:S03]  /*2250*/  SYNCS.ARRIVE.TRANS64.A1T0 RZ, [R2+URZ], RZ ;  /* 0x000000ff02ff79a7 */ /* 0x0003e600081000ff */
[----:B------:R-:W-:Y:S01]  /*2260*/  IMAD.IADD R8, R12, 0x1, R3 ;  /* 0x000000010c087824 */ /* 0x000fe200078e0203 */
[----:B------:R-:W-:-:S07]  /*2270*/  SHF.L.U32 R3, R17, 0x1f, RZ ;  /* 0x0000001f11037819 */ /* 0x000fce00000006ff */
.L_x_36:
[----:B------:R-:W-:Y:S05]  /*2280*/  YIELD ;  /* 0x0000000000007946 */ /* 0x000fea0003800000 */
[----:B------:R-:W2:Y:S02]  /*2290*/  SYNCS.PHASECHK.TRANS64.TRYWAIT P0, [R16+URZ+0x10], R3 ;  /* 0x00001003100075a7 */ /* 0x000ea400080011ff */
[----:B--2---:R-:W-:Y:S05]  /*22a0*/  @!P0 BRA `(.L_x_36) ;  /* 0xfffffffc00f48947 */ /* 0x004fea000383ffff */
[----:B------:R-:W-:Y:S05]  /*22b0*/  BSYNC B1 ;  /* 0x0000000000017941 */ /* 0x000fea0003800000 */
.L_x_35:
[----:B------:R-:W0:Y:S01]  /*22c0*/  LDS R8, [R8] ;  /* 0x0000000008087984 */ /* 0x000e220000000800 */
[----:B-1----:R-:W-:Y:S01]  /*22d0*/  IADD3 R2, P0, PT, R6, 0x10, RZ ;  /* 0x0000001006027810 */ /* 0x002fe20007f1e0ff */
[----:B------:R-:W-:Y:S02]  /*22e0*/  VIADD R25, R25, 0x4 ;  /* 0x0000000419197836 */ /* 0x000fe40000000000 */
[----:B------:R-:W-:Y:S02]  /*22f0*/  VIADD R26, R26, 0x10000 ;  /* 0x000100001a1a7836 */ /* 0x000fe40000000000 */
[----:B------:R-:W-:Y:S01]  /*2300*/  IMAD.X R3, RZ, RZ, R7, P0 ;  /* 0x000000ffff037224 */ /* 0x000fe200000e0607 */
[----:B------:R-:W-:-:S04]  /*2310*/  IADD3 R13, P0, PT, R13, 0x4, RZ ;  /* 0x000000040d0d7810 */ /* 0x000fc80007f1e0ff */
[----:B------:R-:W-:Y:S01]  /*2320*/  MOV R2, R2 ;  /* 0x0000000200027202 */ /* 0x000fe20000000f00 */
[----:B------:R-:W-:-:S03]  /*2330*/  IMAD.X R15, RZ, RZ, R15, P0 ;  /* 0x000000ffff0f7224 */ /* 0x000fc600000e060f */
[----:B------:R1:W-:Y:S02]  /*2340*/  SYNCS.ARRIVE.TRANS64.A1T0 RZ, [R2+URZ], RZ ;  /* 0x000000ff02ff79a7 */ /* 0x0003e400081000ff */
[----:B-1----:R-:W-:-:S04]  /*2350*/  IADD3 R2, P1, PT, R13, -R9, RZ ;  /* 0x800000090d027210 */ /* 0x002fc80007f3e0ff */
[----:B------:R-:W-:Y:S01]  /*2360*/  ISETP.NE.U32.AND P0, PT, R2, RZ, PT ;  /* 0x000000ff0200720c */ /* 0x000fe20003f05070 */
[----:B------:R-:W-:-:S05]  /*2370*/  IMAD.X R2, R15, 0x1, ~R10, P1 ;  /* 0x000000010f027824 */ /* 0x000fca00008e0e0a */
[----:B------:R-:W-:Y:S02]  /*2380*/  ISETP.NE.AND.EX P0, PT, R2, RZ, PT, P0 ;  /* 0x000000ff0200720c */ /* 0x000fe40003f05300 */
[----:B0-----:R-:W-:-:S11]  /*2390*/  IADD3 R8, PT, PT, R8, R23, R21 ;  /* 0x0000001708087210 */ /* 0x001fd60007ffe015 */
[----:B------:R-:W-:Y:S05]  /*23a0*/  @P0 BRA `(.L_x_37) ;  /* 0xfffffff8006c0947 */ /* 0x000fea000383ffff */
.L_x_28:
[----:B------:R-:W-:Y:S05]  /*23b0*/  BSYNC B0 ;  /* 0x0000000000007941 */ /* 0x000fea0003800000 */
.L_x_27:
[----:B------:R-:W-:Y:S01]  /*23c0*/  ISETP.NE.U32.AND P0, PT, R5, RZ, PT ;  /* 0x000000ff0500720c */ /* 0x000fe20003f05070 */
[----:B------:R-:W-:Y:S03]  /*23d0*/  BSSY B0, `(.L_x_38) ;  /* 0x000002e000007945 */ /* 0x000fe60003800000 */
[----:B------:R-:W-:-:S13]  /*23e0*/  ISETP.NE.AND.EX P0, PT, R4, RZ, PT, P0 ;  /* 0x000000ff0400720c */ /* 0x000fda0003f05300 */
[----:B------:R-:W-:Y:S05]  /*23f0*/  @!P0 BRA `(.L_x_39) ;  /* 0x0000000000ac8947 */ /* 0x000fea0003800000 */
[----:B------:R-:W0:Y:S01]  /*2400*/  S2R R11, SR_CgaCtaId ;  /* 0x00000000000b7919 */ /* 0x000e220000008800 */
[----:B------:R-:W-:Y:S01]  /*2410*/  MOV R10, 0x400 ;  /* 0x00000400000a7802 */ /* 0x000fe20000000f00 */
[C---:B------:R-:W-:Y:S01]  /*2420*/  IMAD.SHL.U32 R12, R9.reuse, 0x4000, RZ ;  /* 0x00004000090c7824 */ /* 0x040fe200078e00ff */
[C---:B------:R-:W-:Y:S01]  /*2430*/  LOP3.LUT R7, R9.reuse, 0x1f, RZ, 0xc0, !PT ;  /* 0x0000001f09077812 */ /* 0x040fe200078ec0ff */
[----:B------:R-:W1:Y:S01]  /*2440*/  S2R R13, SR_SWINHI ;  /* 0x00000000000d7919 */ /* 0x000e620000002f00 */
[----:B------:R-:W-:Y:S01]  /*2450*/  LOP3.LUT R6, R9, 0x1f, RZ, 0xc0, !PT ;  /* 0x0000001f09067812 */ /* 0x000fe200078ec0ff */
[----:B------:R-:W-:-:S05]  /*2460*/  VIADD R2, R10, 0x100 ;  /* 0x000001000a027836 */ /* 0x000fca0000000000 */
[----:B0-----:R-:W-:-:S04]  /*2470*/  LEA R2, R11, R2, 0x18 ;  /* 0x000000020b027211 */ /* 0x001fc800078ec0ff */
[----:B------:R-:W-:Y:S02]  /*2480*/  MOV R2, R2 ;  /* 0x0000000200027202 */ /* 0x000fe40000000f00 */
[----:B-1----:R-:W-:Y:S02]  /*2490*/  MOV R3, R13 ;  /* 0x0000000d00037202 */ /* 0x002fe40000000f00 */
[----:B------:R-:W-:Y:S01]  /*24a0*/  LEA R13, R11, R10, 0x18 ;  /* 0x0000000a0b0d7211 */ /* 0x000fe200078ec0ff */
[----:B------:R-:W-:Y:S02]  /*24b0*/  VIADD R10, R10, 0x200 ;  /* 0x000002000a0a7836 */ /* 0x000fe40000000000 */
[----:B------:R-:W-:-:S04]  /*24c0*/  IMAD.WIDE.U32 R2, R7, 0x8, R2 ;  /* 0x0000000807027825 */ /* 0x000fc800078e0002 */
[----:B------:R-:W-:Y:S01]  /*24d0*/  IMAD R6, R6, 0x8, R13 ;  /* 0x0000000806067824 */ /* 0x000fe200078e020d */
[----:B------:R-:W-:Y:S01]  /*24e0*/  LEA R13, R11, R10, 0x18 ;  /* 0x0000000a0b0d7211 */ /* 0x000fe200078ec0ff */
[----:B------:R-:W-:Y:S02]  /*24f0*/  IMAD.MOV.U32 R10, RZ, RZ, R2 ;  /* 0x000000ffff0a7224 */ /* 0x000fe400078e0002 */
[----:B------:R-:W-:-:S07]  /*2500*/  IMAD.MOV.U32 R11, RZ, RZ, R3 ;  /* 0x000000ffff0b7224 */ /* 0x000fce00078e0003 */
.L_x_42:
[----:B------:R-:W-:Y:S01]  /*2510*/  SHF.R.U32.HI R3, RZ, 0x5, R9 ;  /* 0x00000005ff037819 */ /* 0x000fe20000011609 */
[----:B------:R-:W-:Y:S01]  /*2520*/  BSSY B1, `(.L_x_40) ;  /* 0x0000008000017945 */ /* 0x000fe20003800000 */
[----:B------:R-:W-:Y:S02]  /*2530*/  LOP3.LUT R2, R12, 0x7c000, RZ, 0xc0, !PT ;  /* 0x0007c0000c027812 */ /* 0x000fe400078ec0ff */
[----:B------:R-:W-:-:S03]  /*2540*/  LOP3.LUT R3, R3, 0x1, RZ, 0xc0, !PT ;  /* 0x0000000103037812 */ /* 0x000fc600078ec0ff */
[----:B------:R-:W-:Y:S01]  /*2550*/  IMAD.IADD R7, R13, 0x1, R2 ;  /* 0x000000010d077824 */ /* 0x000fe200078e0202 */
[----:B------:R-:W-:-:S07]  /*2560*/  SHF.L.U32 R3, R3, 0x1f, RZ ;  /* 0x0000001f03037819 */ /* 0x000fce00000006ff */
.L_x_41:
[----:B------:R-:W-:Y:S05]  /*2570*/  YIELD ;  /* 0x0000000000007946 */ /* 0x000fea0003800000 */
[----:B------:R-:W0:Y:S02]  /*2580*/  SYNCS.PHASECHK.TRANS64.TRYWAIT P0, [R6+URZ], R3 ;  /* 0x00000003060075a7 */ /* 0x000e2400080011ff */
[----:B0-----:R-:W-:Y:S05]  /*2590*/  @!P0 BRA `(.L_x_41) ;  /* 0xfffffffc00f48947 */ /* 0x001fea000383ffff */
[----:B------:R-:W-:Y:S05]  /*25a0*/  BSYNC B1 ;  /* 0x0000000000017941 */ /* 0x000fea0003800000 */
.L_x_40:
[----:B------:R-:W0:Y:S01]  /*25b0*/  LDS R7, [R7] ;  /* 0x0000000007077984 */ /* 0x000e220000000800 */
[----:B------:R-:W-:Y:S01]  /*25c0*/  IADD3 R5, P0, PT, R5, -0x1, RZ ;  /* 0xffffffff05057810 */ /* 0x000fe20007f1e0ff */
[----:B------:R-:W-:Y:S01]  /*25d0*/  IMAD.MOV.U32 R2, RZ, RZ, R10 ;  /* 0x000000ffff027224 */ /* 0x000fe200078e000a */
[----:B------:R-:W-:Y:S01]  /*25e0*/  IADD3 R10, P1, PT, R10, 0x8, RZ ;  /* 0x000000080a0a7810 */ /* 0x000fe20007f3e0ff */
[--C-:B------:R-:W-:Y:S01]  /*25f0*/  IMAD.MOV.U32 R3, RZ, RZ, R11.reuse ;  /* 0x000000ffff037224 */ /* 0x100fe200078e000b */
[----:B------:R-:W-:Y:S01]  /*2600*/  IADD3.X R4, PT, PT, R4, -0x1, RZ, P0, !PT ;  /* 0xffffffff04047810 */ /* 0x000fe200007fe4ff */
[----:B------:R-:W-:Y:S01]  /*2610*/  VIADD R6, R6, 0x8 ;  /* 0x0000000806067836 */ /* 0x000fe20000000000 */
[----:B------:R-:W-:Y:S01]  /*2620*/  ISETP.NE.U32.AND P0, PT, R5, RZ, PT ;  /* 0x000000ff0500720c */ /* 0x000fe20003f05070 */
[----:B------:R-:W-:Y:S01]  /*2630*/  VIADD R9, R9, 0x1 ;  /* 0x0000000109097836 */ /* 0x000fe20000000000 */
[----:B------:R-:W-:Y:S01]  /*2640*/  MOV R2, R2 ;  /* 0x0000000200027202 */ /* 0x000fe20000000f00 */
[----:B------:R-:W-:Y:S01]  /*2650*/  VIADD R12, R12, 0x4000 ;  /* 0x000040000c0c7836 */ /* 0x000fe20000000000 */
[----:B------:R-:W-:Y:S01]  /*2660*/  ISETP.NE.AND.EX P0, PT, R4, RZ, PT, P0 ;  /* 0x000000ff0400720c */ /* 0x000fe20003f05300 */
[----:B------:R-:W-:Y:S01]  /*2670*/  IMAD.X R11, RZ, RZ, R11, P1 ;  /* 0x000000ffff0b7224 */ /* 0x000fe200008e060b */
[----:B------:R1:W-:Y:S01]  /*2680*/  SYNCS.ARRIVE.TRANS64.A1T0 RZ, [R2+URZ], RZ ;  /* 0x000000ff02ff79a7 */ /* 0x0003e200081000ff */
[----:B0-----:R-:W-:-:S10]  /*2690*/  IMAD.IADD R8, R7, 0x1, R8 ;  /* 0x0000000107087824 */ /* 0x001fd400078e0208 */
[----:B-1----:R-:W-:Y:S05]  /*26a0*/  @P0 BRA `(.L_x_42) ;  /* 0xfffffffc00980947 */ /* 0x002fea000383ffff */
.L_x_39:
[----:B------:R-:W-:Y:S05]  /*26b0*/  BSYNC B0 ;  /* 0x0000000000007941 */ /* 0x000fea0003800000 */
.L_x_38:
[----:B------:R-:W-:-:S07]  /*26c0*/  SHF.R.S32.HI R9, RZ, 0x1f, R8 ;  /* 0x0000001fff097819 */ /* 0x000fce0000011408 */
.L_x_24:
[----:B------:R-:W0:Y:S01]  /*26d0*/  LDCU.64 UR6, c[0x0][0x388] ;  /* 0x00007100ff0677ac */ /* 0x000e220008000a00 */
[----:B------:R-:W-:Y:S02]  /*26e0*/  R2UR UR8, R18 ;  /* 0x00000000120872ca */ /* 0x000fe400000e0000 */
[----:B------:R-:W-:Y:S02]  /*26f0*/  R2UR UR9, R19 ;  /* 0x00000000130972ca */ /* 0x000fe400000e0000 */
[----:B0-----:R-:W-:-:S04]  /*2700*/  LEA R2, P0, R0, UR6, 0x3 ;  /* 0x0000000600027c11 */ /* 0x001fc8000f8018ff */
[----:B------:R-:W-:-:S07]  /*2710*/  LEA.HI.X R3, R0, UR7, RZ, 0x3, P0 ;  /* 0x0000000700037c11 */ /* 0x000fce00080f1cff */
[----:B------:R-:W-:Y:S01]  /*2720*/  STG.E.64 desc[UR8][R2.64], R8 ;  /* 0x0000000802007986 */ /* 0x000fe2000c101b08 */
[----:B------:R-:W-:Y:S05]  /*2730*/  EXIT ;  /* 0x000000000000794d */ /* 0x000fea0003800000 */
        .weak           $__internal_0_$__cuda_sm20_div_u64
        .type           $__internal_0_$__cuda_sm20_div_u64,@function
        .size           $__internal_0_$__cuda_sm20_div_u64,(.L_x_1855 - $__internal_0_$__cuda_sm20_div_u64)
$__internal_0_$__cuda_sm20_div_u64:
[----:B------:R-:W-:Y:S02]  /*2740*/  IMAD.U32 R15, RZ, RZ, UR4 ;  /* 0x00000004ff0f7e24 */ /* 0x000fe4000f8e00ff */
[----:B------:R-:W-:-:S04]  /*2750*/  IMAD.MOV.U32 R14, RZ, RZ, R33 ;  /* 0x000000ffff0e7224 */ /* 0x000fc800078e0021 */
[----:B------:R-:W0:Y:S08]  /*2760*/  I2F.U64.RP R6, R14 ;  /* 0x0000000e00067312 */ /* 0x000e300000309000 */
[----:B0-----:R-:W0:Y:S02]  /*2770*/  MUFU.RCP R6, R6 ;  /* 0x0000000600067308 */ /* 0x001e240000001000 */
[----:B0-----:R-:W-:-:S06]  /*2780*/  VIADD R10, R6, 0x1ffffffe ;  /* 0x1ffffffe060a7836 */ /* 0x001fcc0000000000 */
[----:B------:R-:W0:Y:S02]  /*2790*/  F2I.U64.TRUNC R10, R10 ;  /* 0x0000000a000a7311 */ /* 0x000e24000020d800 */
[----:B0-----:R-:W-:-:S04]  /*27a0*/  IMAD.WIDE.U32 R12, R10, R33, RZ ;  /* 0x000000210a0c7225 */ /* 0x001fc800078e00ff */
[C---:B------:R-:W-:Y:S01]  /*27b0*/  IMAD R9, R10.reuse, UR4, R13 ;  /* 0x000000040a097c24 */ /* 0x040fe2000f8e020d */
[----:B------:R-:W-:Y:S01]  /*27c0*/  IADD3 R17, P0, PT, RZ, -R12, RZ ;  /* 0x8000000cff117210 */ /* 0x000fe20007f1e0ff */
[----:B------:R-:W-:Y:S02]  /*27d0*/  IMAD.MOV.U32 R13, RZ, RZ, R10 ;  /* 0x000000ffff0d7224 */ /* 0x000fe400078e000a */
[----:B------:R-:W-:Y:S02]  /*27e0*/  IMAD R9, R11, R33, R9 ;  /* 0x000000210b097224 */ /* 0x000fe400078e0209 */
[----:B------:R-:W-:-:S04]  /*27f0*/  IMAD.HI.U32 R12, R10, R17, RZ ;  /* 0x000000110a0c7227 */ /* 0x000fc800078e00ff */
[----:B------:R-:W-:-:S04]  /*2800*/  IMAD.X R9, RZ, RZ, ~R9, P0 ;  /* 0x000000ffff097224 */ /* 0x000fc800000e0e09 */
[----:B------:R-:W-:-:S04]  /*2810*/  IMAD.WIDE.U32 R12, P0, R10, R9, R12 ;  /* 0x000000090a0c7225 */ /* 0x000fc8000780000c */
[C---:B------:R-:W-:Y:S02]  /*2820*/  IMAD R15, R11.reuse, R9, RZ ;  /* 0x000000090b0f7224 */ /* 0x040fe400078e02ff */
[----:B------:R-:W-:-:S04]  /*2830*/  IMAD.HI.U32 R12, P1, R11, R17, R12 ;  /* 0x000000110b0c7227 */ /* 0x000fc8000782000c */
[----:B------:R-:W-:Y:S01]  /*2840*/  IMAD.HI.U32 R9, R11, R9, RZ ;  /* 0x000000090b097227 */ /* 0x000fe200078e00ff */
[----:B------:R-:W-:-:S03]  /*2850*/  IADD3 R13, P2, PT, R15, R12, RZ ;  /* 0x0000000c0f0d7210 */ /* 0x000fc60007f5e0ff */
[----:B------:R-:W-:Y:S02]  /*2860*/  IMAD.X R6, R9, 0x1, R11, P0 ;  /* 0x0000000109067824 */ /* 0x000fe400000e060b */
[----:B------:R-:W-:-:S03]  /*2870*/  IMAD.WIDE.U32 R10, R13, R33, RZ ;  /* 0x000000210d0a7225 */ /* 0x000fc600078e00ff */
[----:B------:R-:W-:Y:S01]  /*2880*/  IADD3.X R6, PT, PT, RZ, RZ, R6, P2, P1 ;  /* 0x000000ffff067210 */ /* 0x000fe200017e2406 */
[----:B------:R-:W-:Y:S01]  /*2890*/  IMAD R9, R13, UR4, R11 ;  /* 0x000000040d097c24 */ /* 0x000fe2000f8e020b */
[----:B------:R-:W-:-:S03]  /*28a0*/  IADD3 R11, P0, PT, RZ, -R10, RZ ;  /* 0x8000000aff0b7210 */ /* 0x000fc60007f1e0ff */
        /* <DEDUP_REMOVED lines=9> */
[----:B------:R-:W-:-:S03]  /*2940*/  IMAD.HI.U32 R10, R12, R3, RZ ;  /* 0x000000030c0a7227 */ /* 0x000fc600078e00ff */
[----:B------:R-:W-:Y:S01]  /*2950*/  IADD3.X R6, PT, PT, RZ, RZ, R6, P2, P1 ;  /* 0x000000ffff067210 */ /* 0x000fe200017e2406 */
[----:B------:R-:W-:Y:S02]  /*2960*/  IMAD.MOV.U32 R11, RZ, RZ, RZ ;  /* 0x000000ffff0b7224 */ /* 0x000fe400078e00ff */
[----:B------:R-:W-:-:S04]  /*2970*/  IMAD.WIDE.U32 R10, R12, R5, R10 ;  /* 0x000000050c0a7225 */ /* 0x000fc800078e000a */
[C---:B------:R-:W-:Y:S02]  /*2980*/  IMAD R12, R6.reuse, R5, RZ ;  /* 0x00000005060c7224 */ /* 0x040fe400078e02ff */
[----:B------:R-:W-:-:S04]  /*2990*/  IMAD.HI.U32 R9, P0, R6, R3, R10 ;  /* 0x0000000306097227 */ /* 0x000fc8000780000a */
[----:B------:R-:W-:Y:S01]  /*29a0*/  IMAD.HI.U32 R6, R6, R5, RZ ;  /* 0x0000000506067227 */ /* 0x000fe200078e00ff */
[----:B------:R-:W-:-:S03]  /*29b0*/  IADD3 R9, P1, PT, R12, R9, RZ ;  /* 0x000000090c097210 */ /* 0x000fc60007f3e0ff */
[----:B------:R-:W-:Y:S02]  /*29c0*/  IMAD.X R6, RZ, RZ, R6, P0 ;  /* 0x000000ffff067224 */ /* 0x000fe400000e0606 */
[----:B------:R-:W-:-:S04]  /*29d0*/  IMAD.WIDE.U32 R10, R9, R33, RZ ;  /* 0x00000021090a7225 */ /* 0x000fc800078e00ff */
[----:B------:R-:W-:Y:S01]  /*29e0*/  IMAD.X R6, RZ, RZ, R6, P1 ;  /* 0x000000ffff067224 */ /* 0x000fe200008e0606 */
[----:B------:R-:W-:Y:S01]  /*29f0*/  IADD3 R14, P1, PT, -R10, R3, RZ ;  /* 0x000000030a0e7210 */ /* 0x000fe20007f3e1ff */
[----:B------:R-:W-:-:S03]  /*2a00*/  IMAD R11, R9, UR4, R11 ;  /* 0x00000004090b7c24 */ /* 0x000fc6000f8e020b */
[-C--:B------:R-:W-:Y:S01]  /*2a10*/  ISETP.GE.U32.AND P0, PT, R14, R33.reuse, PT ;  /* 0x000000210e00720c */ /* 0x080fe20003f06070 */
[----:B------:R-:W-:-:S04]  /*2a20*/  IMAD R10, R6, R33, R11 ;  /* 0x00000021060a7224 */ /* 0x000fc800078e020b */
[----:B------:R-:W-:Y:S01]  /*2a30*/  IMAD.X R16, R5, 0x1, ~R10, P1 ;  /* 0x0000000105107824 */ /* 0x000fe200008e0e0a */
[----:B------:R-:W-:Y:S02]  /*2a40*/  IADD3 R10, P2, PT, R9, 0x1, RZ ;  /* 0x00000001090a7810 */ /* 0x000fe40007f5e0ff */
[-C--:B------:R-:W-:Y:S02]  /*2a50*/  IADD3 R12, P1, PT, -R33, R14.reuse, RZ ;  /* 0x0000000e210c7210 */ /* 0x080fe40007f3e1ff */
[C---:B------:R-:W-:Y:S01]  /*2a60*/  ISETP.GE.U32.AND.EX P0, PT, R16.reuse, UR4, PT, P0 ;  /* 0x0000000410007c0c */ /* 0x040fe2000bf06100 */
[----:B------:R-:W-:Y:S01]  /*2a70*/  IMAD.X R3, RZ, RZ, R6, P2 ;  /* 0x000000ffff037224 */ /* 0x000fe200010e0606 */
[----:B------:R-:W-:Y:S02]  /*2a80*/  IADD3.X R5, PT, PT, R16, ~UR4, RZ, P1, !PT ;  /* 0x8000000410057c10 */ /* 0x000fe40008ffe4ff */
[----:B------:R-:W-:Y:S02]  /*2a90*/  SEL R9, R10, R9, P0 ;  /* 0x000000090a097207 */ /* 0x000fe40000000000 */
[----:B------:R-:W-:-:S02]  /*2aa0*/  SEL R12, R12, R14, P0 ;  /* 0x0000000e0c0c7207 */ /* 0x000fc40000000000 */
[----:B------:R-:W-:Y:S02]  /*2ab0*/  SEL R10, R3, R6, P0 ;  /* 0x00000006030a7207 */ /* 0x000fe40000000000 */
[----:B------:R-:W-:Y:S02]  /*2ac0*/  IADD3 R6, P2, PT, R9, 0x1, RZ ;  /* 0x0000000109067810 */ /* 0x000fe40007f5e0ff */
[----:B------:R-:W-:Y:S02]  /*2ad0*/  SEL R5, R5, R16, P0 ;  /* 0x0000001005057207 */ /* 0x000fe40000000000 */
[----:B------:R-:W-:Y:S01]  /*2ae0*/  ISETP.GE.U32.AND P0, PT, R12, R33, PT ;  /* 0x000000210c00720c */ /* 0x000fe20003f06070 */
[----:B------:R-:W-:Y:S01]  /*2af0*/  IMAD.X R3, RZ, RZ, R10, P2 ;  /* 0x000000ffff037224 */ /* 0x000fe200010e060a */
[----:B------:R-:W-:Y:S02]  /*2b00*/  ISETP.NE.U32.AND P1, PT, R33, RZ, PT ;  /* 0x000000ff2100720c */ /* 0x000fe40003f25070 */
[----:B------:R-:W-:Y:S01]  /*2b10*/  ISETP.GE.U32.AND.EX P0, PT, R5, UR4, PT, P0 ;  /* 0x0000000405007c0c */ /* 0x000fe2000bf06100 */
[----:B------:R-:W-:Y:S01]  /*2b20*/  IMAD.MOV.U32 R5, RZ, RZ, 0x0 ;  /* 0x00000000ff057424 */ /* 0x000fe200078e00ff */
[----:B------:R-:W-:-:S02]  /*2b30*/  ISETP.NE.AND.EX P1, PT, RZ, UR4, PT, P1 ;  /* 0x00000004ff007c0c */ /* 0x000fc4000bf25310 */
[----:B------:R-:W-:Y:S02]  /*2b40*/  SEL R6, R6, R9, P0 ;  /* 0x0000000906067207 */ /* 0x000fe40000000000 */
[----:B------:R-:W-:Y:S02]  /*2b50*/  SEL R3, R3, R10, P0 ;  /* 0x0000000a03037207 */ /* 0x000fe40000000000 */
[----:B------:R-:W-:Y:S02]  /*2b60*/  SEL R6, R6, 0xffffffff, P1 ;  /* 0xffffffff06067807 */ /* 0x000fe40000800000 */
[----:B------:R-:W-:Y:S01]  /*2b70*/  SEL R3, R3, 0xffffffff, P1 ;  /* 0xffffffff03037807 */ /* 0x000fe20000800000 */
[----:B------:R-:W-:Y:S06]  /*2b80*/  RET.REL.NODEC R4 `(_Z13tma_bw_kernelILi32ELi16384EEvPKhPym) ;  /* 0xffffffd4041c7950 */ /* 0x000fec0003c3ffff */
.L_x_43:
[----:B------:R-:W-:-:S00]  /*2b90*/  BRA `(.L_x_43) ;  /* 0xfffffffc00fc7947 */ /* 0x000fc0000383ffff */
[----:B------:R-:W-:-:S00]  /*2ba0*/  NOP ;  /* 0x0000000000007918 */ /* 0x000fc00000000000 */
        /* <DEDUP_REMOVED lines=13> */
.L_x_1855:


//--------------------- .text._Z13tma_bw_kernelILi16ELi16384EEvPKhPym --------------------------
	.section	.text._Z13tma_bw_kernelILi16ELi16384EEvPKhPym,"ax",@progbits
	.align	128
        .global         _Z13tma_bw_kernelILi16ELi16384EEvPKhPym
        .type           _Z13tma_bw_kernelILi16ELi16384EEvPKhPym,@function
        .size           _Z13tma_bw_kernelILi16ELi16384EEvPKhPym,(.L_x_1856 - _Z13tma_bw_kernelILi16ELi16384EEvPKhPym)
        .other          _Z13tma_bw_kernelILi16ELi16384EEvPKhPym,@"STO_CUDA_ENTRY STV_DEFAULT"
_Z13tma_bw_kernelILi16ELi16384EEvPKhPym:
.text._Z13tma_bw_kernelILi16ELi16384EEvPKhPym:
        /* <DEDUP_REMOVED lines=49> */
.L_x_45:
[----:B0-----:R-:W-:Y:S05]  /*0310*/  BSYNC.RECONVERGENT B0 ;  /* 0x0000000000007941 */ /* 0x001fea0003800200 */
.L_x_44:
        /* <DEDUP_REMOVED lines=45> */
.L_x_47:
[----:B------:R-:W-:Y:S01]  /*05f0*/  IMAD.MOV.U32 R3, RZ, RZ, R10 ;  /* 0x000000ffff037224 */ /* 0x000fe200078e000a */
[----:B------:R-:W-:-:S07]  /*0600*/  MOV R4, 0x620 ;  /* 0x0000062000047802 */ /* 0x000fce0000000f00 */
[----:B------:R-:W-:Y:S05]  /*0610*/  CALL.REL.NOINC `($__internal_1_$__cuda_sm20_div_u64) ;  /* 0x0000001c00c87944 */ /* 0x000fea0003c00000 */
[----:B------:R-:W-:-:S07]  /*0620*/  IMAD.MOV.U32 R2, RZ, RZ, R6 ;  /* 0x000000ffff027224 */ /* 0x000fce00078e0006 */
.L_x_48:
        /* <DEDUP_REMOVED lines=34> */
.L_x_63:
        /* <DEDUP_REMOVED lines=16> */
.L_x_52:
[----:B------:R-:W-:Y:S05]  /*0950*/  YIELD ;  /* 0x0000000000007946 */ /* 0x000fea0003800000 */
[----:B------:R-:W0:Y:S02]  /*0960*/  SYNCS.PHASECHK.TRANS64.TRYWAIT P0, [R17+URZ], R16 ;  /* 0x00000010110075a7 */ /* 0x000e2400080011ff */
[----:B0-----:R-:W-:Y:S05]  /*0970*/  @!P0 BRA `(.L_x_52) ;  /* 0xfffffffc00f48947 */ /* 0x001fea000383ffff */
[----:B------:R-:W-:Y:S05]  /*0980*/  BSYNC B1 ;  /* 0x0000000000017941 */ /* 0x000fea0003800000 */
.L_x_51:
        /* <DEDUP_REMOVED lines=14> */
.L_x_53:
        /* <DEDUP_REMOVED lines=23> */
.L_x_55:
[----:B------:R-:W-:Y:S05]  /*0be0*/  YIELD ;  /* 0x0000000000007946 */ /* 0x000fea0003800000 */
[----:B------:R-:W0:Y:S02]  /*0bf0*/  SYNCS.PHASECHK.TRANS64.TRYWAIT P0, [R35+URZ], R24 ;  /* 0x00000018230075a7 */ /* 0x000e2400080011ff */
[----:B0-----:R-:W-:Y:S05]  /*0c00*/  @!P0 BRA `(.L_x_55) ;  /* 0xfffffffc00f48947 */ /* 0x001fea000383ffff */
[----:B------:R-:W-:Y:S05]  /*0c10*/  BSYNC B1 ;  /* 0x0000000000017941 */ /* 0x000fea0003800000 */
.L_x_54:
        /* <DEDUP_REMOVED lines=11> */
.L_x_56:
        /* <DEDUP_REMOVED lines=25> */
.L_x_58:
[----:B------:R-:W-:Y:S05]  /*0e60*/  YIELD ;  /* 0x0000000000007946 */ /* 0x000fea0003800000 */
[----:B------:R-:W0:Y:S02]  /*0e70*/  SYNCS.PHASECHK.TRANS64.TRYWAIT P0, [R41+URZ], R38 ;  /* 0x00000026290075a7 */ /* 0x000e2400080011ff */
[----:B0-----:R-:W-:Y:S05]  /*0e80*/  @!P0 BRA `(.L_x_58) ;  /* 0xfffffffc00f48947 */ /* 0x001fea000383ffff */
[----:B------:R-:W-:Y:S05]  /*0e90*/  BSYNC B1 ;  /* 0x0000000000017941 */ /* 0x000fea0003800000 */
.L_x_57:
        /* <DEDUP_REMOVED lines=11> */
.L_x_59:
        /* <DEDUP_REMOVED lines=19> */
.L_x_61:
[----:B------:R-:W-:Y:S05]  /*1080*/  YIELD ;  /* 0x0000000000007946 */ /* 0x000fea0003800000 */
[----:B------:R-:W0:Y:S02]  /*1090*/  SYNCS.PHASECHK.TRANS64.TRYWAIT P0, [R35+URZ+0x10], R26 ;  /* 0x0000101a230075a7 */ /* 0x000e2400080011ff */
[----:B0-----:R-:W-:Y:S05]  /*10a0*/  @!P0 BRA `(.L_x_61) ;  /* 0xfffffffc00f48947 */ /* 0x001fea000383ffff */
[----:B------:R-:W-:Y:S05]  /*10b0*/  BSYNC B1 ;  /* 0x0000000000017941 */ /* 0x000fea0003800000 */
.L_x_60:
        /* <DEDUP_REMOVED lines=8> */
.L_x_62:
        /* <DEDUP_REMOVED lines=21> */
.L_x_50:
[----:B------:R-:W-:Y:S05]  /*1290*/  BSYNC B0 ;  /* 0x0000000000007941 */ /* 0x000fea0003800000 */
.L_x_49:
        /* <DEDUP_REMOVED lines=24> */
.L_x_67:
        /* <DEDUP_REMOVED lines=10> */
.L_x_65:
[----:B------:R-:W-:Y:S05]  /*14c0*/  YIELD ;  /* 0x0000000000007946 */ /* 0x000fea0003800000 */
[----:B------:R-:W1:Y:S02]  /*14d0*/  SYNCS.PHASECHK.TRANS64.TRYWAIT P0, [R0+URZ], R5 ;  /* 0x00000005000075a7 */ /* 0x000e6400080011ff */
[----:B-1----:R-:W-:Y:S05]  /*14e0*/  @!P0 BRA `(.L_x_65) ;  /* 0xfffffffc00f48947 */ /* 0x002fea000383ffff */
[----:B------:R-:W-:Y:S05]  /*14f0*/  BSYNC B0 ;  /* 0x0000000000007941 */ /* 0x000fea0003800000 */
.L_x_64:
        /* <DEDUP_REMOVED lines=10> */
.L_x_66:
        /* <DEDUP_REMOVED lines=23> */
.L_x_46:
        /* <DEDUP_REMOVED lines=42> */
.L_x_69:
[----:B------:R-:W-:Y:S01]  /*19b0*/  IMAD.MOV.U32 R3, RZ, RZ, R6 ;  /* 0x000000ffff037224 */ /* 0x000fe200078e0006 */
[----:B------:R-:W-:-:S07]  /*19c0*/  MOV R4, 0x19e0 ;  /* 0x000019e000047802 */ /* 0x000fce0000000f00 */
[----:B------:R-:W-:Y:S05]  /*19d0*/  CALL.REL.NOINC `($__internal_1_$__cuda_sm20_div_u64) ;  /* 0x0000000800d87944 */ /* 0x000fea0003c00000 */
[----:B------:R-:W-:Y:S02]  /*19e0*/  IMAD.MOV.U32 R4, RZ, RZ, R6 ;  /* 0x000000ffff047224 */ /* 0x000fe400078e0006 */
[----:B------:R-:W-:-:S07]  /*19f0*/  IMAD.MOV.U32 R5, RZ, RZ, R3 ;  /* 0x000000ffff057224 */ /* 0x000fce00078e0003 */
.L_x_70:
        /* <DEDUP_REMOVED lines=22> */
.L_x_81:
        /* <DEDUP_REMOVED lines=12> */
.L_x_74:
[----:B------:R-:W-:Y:S05]  /*1c20*/  YIELD ;  /* 0x0000000000007946 */ /* 0x000fea0003800000 */
[----:B------:R-:W0:Y:S02]  /*1c30*/  SYNCS.PHASECHK.TRANS64.TRYWAIT P0, [R3+URZ], R2 ;  /* 0x00000002030075a7 */ /* 0x000e2400080011ff */
[----:B0-----:R-:W-:Y:S05]  /*1c40*/  @!P0 BRA `(.L_x_74) ;  /* 0xfffffffc00f48947 */ /* 0x001fea000383ffff */
[----:B------:R-:W-:Y:S05]  /*1c50*/  BSYNC B1 ;  /* 0x0000000000017941 */ /* 0x000fea0003800000 */
.L_x_73:
        /* <DEDUP_REMOVED lines=26> */
.L_x_76:
[----:B------:R-:W-:Y:S05]  /*1e00*/  YIELD ;  /* 0x0000000000007946 */ /* 0x000fea0003800000 */
[----:B------:R-:W0:Y:S02]  /*1e10*/  SYNCS.PHASECHK.TRANS64.TRYWAIT P0, [R16+URZ], R7 ;  /* 0x00000007100075a7 */ /* 0x000e2400080011ff */
[----:B0-----:R-:W-:Y:S05]  /*1e20*/  @!P0 BRA `(.L_x_76) ;  /* 0xfffffffc00f48947 */ /* 0x001fea000383ffff */
[----:B------:R-:W-:Y:S05]  /*1e30*/  BSYNC B1 ;  /* 0x0000000000017941 */ /* 0x000fea0003800000 */
.L_x_75:
        /* <DEDUP_REMOVED lines=19> */
.L_x_78:
[----:B------:R-:W-:Y:S05]  /*1f70*/  YIELD ;  /* 0x0000000000007946 */ /* 0x000fea0003800000 */
[----:B------:R-:W0:Y:S02]  /*1f80*/  SYNCS.PHASECHK.TRANS64.TRYWAIT P0, [R29+URZ], R8 ;  /* 0x000000081d0075a7 */ /* 0x000e2400080011ff */
[----:B0-----:R-:W-:Y:S05]  /*1f90*/  @!P0 BRA `(.L_x_78) ;  /* 0xfffffffc00f48947 */ /* 0x001fea000383ffff */
[----:B------:R-:W-:Y:S05]  /*1fa0*/  BSYNC B1 ;  /* 0x0000000000017941 */ /* 0x000fea0003800000 */
.L_x_77:
        /* <DEDUP_REMOVED lines=13> */
.L_x_80:
[----:B------:R-:W-:Y:S05]  /*2080*/  YIELD ;  /* 0x0000000000007946 */ /* 0x000fea0003800000 */
[----:B------:R-:W2:Y:S02]  /*2090*/  SYNCS.PHASECHK.TRANS64.TRYWAIT P0, [R16+URZ+0x10], R3 ;  /* 0x00001003100075a7 */ /* 0x000ea400080011ff */
[----:B--2---:R-:W-:Y:S05]  /*20a0*/  @!P0 BRA `(.L_x_80) ;  /* 0xfffffffc00f48947 */ /* 0x004fea000383ffff */
[----:B------:R-:W-:Y:S05]  /*20b0*/  BSYNC B1 ;  /* 0x0000000000017941 */ /* 0x000fea0003800000 */
.L_x_79:
        /* <DEDUP_REMOVED lines=15> */
.L_x_72:
[----:B------:R-:W-:Y:S05]  /*21b0*/  BSYNC B0 ;  /* 0x0000000000007941 */ /* 0x000fea0003800000 */
.L_x_71:
        /* <DEDUP_REMOVED lines=21> */
.L_x_86:
[----:B------:R-:W-:Y:S01]  /*2310*/  SHF.R.U32.HI R3, RZ, 0x4, R9 ;  /* 0x00000004ff037819 */ /* 0x000fe20000011609 */
[----:B------:R-:W-:Y:S01]  /*2320*/  BSSY B1, `(.L_x_84) ;  /* 0x0000008000017945 */ /* 0x000fe20003800000 */
[----:B------:R-:W-:Y:S02]  /*2330*/  LOP3.LUT R2, R12, 0x3c000, RZ, 0xc0, !PT ;  /* 0x0003c0000c027812 */ /* 0x000fe400078ec0ff */
[----:B------:R-:W-:-:S03]  /*2340*/  LOP3.LUT R3, R3, 0x1, RZ, 0xc0, !PT ;  /* 0x0000000103037812 */ /* 0x000fc600078ec0ff */
[----:B------:R-:W-:Y:S01]  /*2350*/  IMAD.IADD R7, R13, 0x1, R2 ;  /* 0x000000010d077824 */ /* 0x000fe200078e0202 */
[----:B------:R-:W-:-:S07]  /*2360*/  SHF.L.U32 R3, R3, 0x1f, RZ ;  /* 0x0000001f03037819 */ /* 0x000fce00000006ff */
.L_x_85:
[----:B------:R-:W-:Y:S05]  /*2370*/  YIELD ;  /* 0x0000000000007946 */ /* 0x000fea0003800000 */
[----:B------:R-:W0:Y:S02]  /*2380*/  SYNCS.PHASECHK.TRANS64.TRYWAIT P0, [R6+URZ], R3 ;  /* 0x00000003060075a7 */ /* 0x000e2400080011ff */
[----:B0-----:R-:W-:Y:S05]  /*2390*/  @!P0 BRA `(.L_x_85) ;  /* 0xfffffffc00f48947 */ /* 0x001fea000383ffff */
[----:B------:R-:W-:Y:S05]  /*23a0*/  BSYNC B1 ;  /* 0x0000000000017941 */ /* 0x000fea0003800000 */
.L_x_84:
        /* <DEDUP_REMOVED lines=16> */
.L_x_83:
[----:B------:R-:W-:Y:S05]  /*24b0*/  BSYNC B0 ;  /* 0x0000000000007941 */ /* 0x000fea0003800000 */
.L_x_82:
[----:B------:R-:W-:-:S07]  /*24c0*/  SHF.R.S32.HI R9, RZ, 0x1f, R8 ;  /* 0x0000001fff097819 */ /* 0x000fce0000011408 */
.L_x_68:
[----:B------:R-:W0:Y:S01]  /*24d0*/  LDCU.64 UR6, c[0x0][0x388] ;  /* 0x00007100ff0677ac */ /* 0x000e220008000a00 */
[----:B------:R-:W-:Y:S02]  /*24e0*/  R2UR UR8, R18 ;  /* 0x00000000120872ca */ /* 0x000fe400000e0000 */
[----:B------:R-:W-:Y:S02]  /*24f0*/  R2UR UR9, R19 ;  /* 0x00000000130972ca */ /* 0x000fe400000e0000 */
[----:B0-----:R-:W-:-:S04]  /*2500*/  LEA R2, P0, R0, UR6, 0x3 ;  /* 0x0000000600027c11 */ /* 0x001fc8000f8018ff */
[----:B------:R-:W-:-:S07]  /*2510*/  LEA.HI.X R3, R0, UR7, RZ, 0x3, P0 ;  /* 0x0000000700037c11 */ /* 0x000fce00080f1cff */
[----:B------:R-:W-:Y:S01]  /*2520*/  STG.E.64 desc[UR8][R2.64], R8 ;  /* 0x0000000802007986 */ /* 0x000fe2000c101b08 */
[----:B------:R-:W-:Y:S05]  /*2530*/  EXIT ;  /* 0x000000000000794d */ /* 0x000fea0003800000 */
        .weak           $__internal_1_$__cuda_sm20_div_u64
        .type           $__internal_1_$__cuda_sm20_div_u64,@function
        .size           $__internal_1_$__cuda_sm20_div_u64,(.L_x_1856 - $__internal_1_$__cuda_sm20_div_u64)
$__internal_1_$__cuda_sm20_div_u64:
        /* <DEDUP_REMOVED lines=68> */
[----:B------:R-:W-:Y:S06]  /*2980*/  RET.REL.NODEC R4 `(_Z13tma_bw_kernelILi16ELi16384EEvPKhPym) ;  /* 0xffffffd4049c7950 */ /* 0x000fec0003c3ffff */
.L_x_87:
        /* <DEDUP_REMOVED lines=15> */
.L_x_1856:


//--------------------- .text._Z13tma_bw_kernelILi8ELi16384EEvPKhPym --------------------------
	.section	.text._Z13tma_bw_kernelILi8ELi16384EEvPKhPym,"ax",@progbits
	.align	128
        .global         _Z13tma_bw_kernelILi8ELi16384EEvPKhPym
        .type           _Z13tma_bw_kernelILi8ELi16384EEvPKhPym,@function
        .size           _Z13tma_bw_kernelILi8ELi16384EEvPKhPym,(.L_x_1857 - _Z13tma_bw_kernelILi8ELi16384EEvPKhPym)
        .other          _Z13tma_bw_kernelILi8ELi16384EEvPKhPym,@"STO_CUDA_ENTRY STV_DEFAULT"
_Z13tma_bw_kernelILi8ELi16384EEvPKhPym:
.text._Z13tma_bw_kernelILi8ELi16384EEvPKhPym:
        /* <DEDUP_REMOVED lines=32> */
[----:B------:R-:W-:Y:S01]  /*0200*/  NOP ;  /* 0x0000000000007918 */ /* 0x000fe20000000000 */
.L_x_89:
[----:B0-----:R-:W-:Y:S05]  /*0210*/  BSYNC.RECONVERGENT B0 ;  /* 0x0000000000007941 */ /* 0x001fea0003800200 */
.L_x_88:
[----:B--2345:R-:W-:Y:S01]  /*0220*/  BAR.SYNC.DEFER_BLOCKING 0x0 ;  /* 0x0000000000007b1d */ /* 0x03cfe20000010000 */
        /* <DEDUP_REMOVED lines=44> */
.L_x_91:
[----:B------:R-:W-:Y:S01]  /*04f0*/  IMAD.MOV.U32 R3, RZ, RZ, R10 ;  /* 0x000000ffff037224 */ /* 0x000fe200078e000a */
[----:B------:R-:W-:-:S07]  /*0500*/  MOV R4, 0x520 ;  /* 0x0000052000047802 */ /* 0x000fce0000000f00 */
[----:B------:R-:W-:Y:S05]  /*0510*/  CALL.REL.NOINC `($__internal_2_$__cuda_sm20_div_u64) ;  /* 0x0000001c00c87944 */ /* 0x000fea0003c00000 */
[----:B------:R-:W-:-:S07]  /*0520*/  IMAD.MOV.U32 R2, RZ, RZ, R6 ;  /* 0x000000ffff027224 */ /* 0x000fce00078e0006 */
.L_x_92:
        /* <DEDUP_REMOVED lines=34> */
.L_x_107:
        /* <DEDUP_REMOVED lines=16> */
.L_x_96:
[----:B------:R-:W-:Y:S05]  /*0850*/  YIELD ;  /* 0x0000000000007946 */ /* 0x000fea0003800000 */
[----:B------:R-:W0:Y:S02]  /*0860*/  SYNCS.PHASECHK.TRANS64.TRYWAIT P0, [R17+URZ], R16 ;  /* 0x00000010110075a7 */ /* 0x000e2400080011ff */
[----:B0-----:R-:W-:Y:S05]  /*0870*/  @!P0 BRA `(.L_x_96) ;  /* 0xfffffffc00f48947 */ /* 0x001fea000383ffff */
[----:B------:R-:W-:Y:S05]  /*0880*/  BSYNC B1 ;  /* 0x0000000000017941 */ /* 0x000fea0003800000 */
.L_x_95:
        /* <DEDUP_REMOVED lines=14> */
.L_x_97:
        /* <DEDUP_REMOVED lines=23> */
.L_x_99:
[----:B------:R-:W-:Y:S05]  /*0ae0*/  YIELD ;  /* 0x0000000000007946 */ /* 0x000fea0003800000 */
[----:B------:R-:W0:Y:S02]  /*0af0*/  SYNCS.PHASECHK.TRANS64.TRYWAIT P0, [R35+URZ], R24 ;  /* 0x00000018230075a7 */ /* 0x000e2400080011ff */
[----:B0-----:R-:W-:Y:S05]  /*0b00*/  @!P0 BRA `(.L_x_99) ;  /* 0xfffffffc00f48947 */ /* 0x001fea000383ffff */
[----:B------:R-:W-:Y:S05]  /*0b10*/  BSYNC B1 ;  /* 0x0000000000017941 */ /* 0x000fea0003800000 */
.L_x_98:
        /* <DEDUP_REMOVED lines=11> */
.L_x_100:
        /* <DEDUP_REMOVED lines=25> */
.L_x_102:
[----:B------:R-:W-:Y:S05]  /*0d60*/  YIELD ;  /* 0x0000000000007946 */ /* 0x000fea0003800000 */
[----:B------:R-:W0:Y:S02]  /*0d70*/  SYNCS.PHASECHK.TRANS64.TRYWAIT P0, [R41+URZ], R38 ;  /* 0x00000026290075a7 */ /* 0x000e2400080011ff */
[----:B0-----:R-:W-:Y:S05]  /*0d80*/  @!P0 BRA `(.L_x_102) ;  /* 0xfffffffc00f48947 */ /* 0x001fea000383ffff */
[----:B------:R-:W-:Y:S05]  /*0d90*/  BSYNC B1 ;  /* 0x0000000000017941 */ /* 0x000fea0003800000 */
.L_x_101:
        /* <DEDUP_REMOVED lines=11> */
.L_x_103:
        /* <DEDUP_REMOVED lines=19> */
.L_x_105:
[----:B------:R-:W-:Y:S05]  /*0f80*/  YIELD ;  /* 0x0000000000007946 */ /* 0x000fea0003800000 */
[----:B------:R-:W0:Y:S02]  /*0f90*/  SYNCS.PHASECHK.TRANS64.TRYWAIT P0, [R35+URZ+0x10], R26 ;  /* 0x0000101a230075a7 */ /* 0x000e2400080011ff */
[----:B0-----:R-:W-:Y:S05]  /*0fa0*/  @!P0 BRA `(.L_x_105) ;  /* 0xfffffffc00f48947 */ /* 0x001fea000383ffff */
[----:B------:R-:W-:Y:S05]  /*0fb0*/  BSYNC B1 ;  /* 0x0000000000017941 */ /* 0x000fea0003800000 */
.L_x_104:
        /* <DEDUP_REMOVED lines=8> */
.L_x_106:
        /* <DEDUP_REMOVED lines=21> */
.L_x_94:
[----:B------:R-:W-:Y:S05]  /*1190*/  BSYNC B0 ;  /* 0x0000000000007941 */ /* 0x000fea0003800000 */
.L_x_93:
        /* <DEDUP_REMOVED lines=24> */
.L_x_111:
        /* <DEDUP_REMOVED lines=10> */
.L_x_109:
[----:B------:R-:W-:Y:S05]  /*13c0*/  YIELD ;  /* 0x0000000000007946 */ /* 0x000fea0003800000 */
[----:B------:R-:W1:Y:S02]  /*13d0*/  SYNCS.PHASECHK.TRANS64.TRYWAIT P0, [R0+URZ], R5 ;  /* 0x00000005000075a7 */ /* 0x000e6400080011ff */
[----:B-1----:R-:W-:Y:S05]  /*13e0*/  @!P0 BRA `(.L_x_109) ;  /* 0xfffffffc00f48947 */ /* 0x002fea000383ffff */
[----:B------:R-:W-:Y:S05]  /*13f0*/  BSYNC B0 ;  /* 0x0000000000007941 */ /* 0x000fea0003800000 */
.L_x_108:
        /* <DEDUP_REMOVED lines=10> */
.L_x_110:
        /* <DEDUP_REMOVED lines=23> */
.L_x_90:
        /* <DEDUP_REMOVED lines=42> */
.L_x_113:
[----:B------:R-:W-:Y:S01]  /*18b0*/  IMAD.MOV.U32 R3, RZ, RZ, R6 ;  /* 0x000000ffff037224 */ /* 0x000fe200078e0006 */
[----:B------:R-:W-:-:S07]  /*18c0*/  MOV R4, 0x18e0 ;  /* 0x000018e000047802 */ /* 0x000fce0000000f00 */
[----:B------:R-:W-:Y:S05]  /*18d0*/  CALL.REL.NOINC `($__internal_2_$__cuda_sm20_div_u64) ;  /* 0x0000000800d87944 */ /* 0x000fea0003c00000 */
[----:B------:R-:W-:Y:S02]  /*18e0*/  IMAD.MOV.U32 R4, RZ, RZ, R6 ;  /* 0x000000ffff047224 */ /* 0x000fe400078e0006 */
[----:B------:R-:W-:-:S07]  /*18f0*/  IMAD.MOV.U32 R5, RZ, RZ, R3 ;  /* 0x000000ffff057224 */ /* 0x000fce00078e0003 */
.L_x_114:
        /* <DEDUP_REMOVED lines=22> */
.L_x_125:
        /* <DEDUP_REMOVED lines=12> */
.L_x_118:
[----:B------:R-:W-:Y:S05]  /*1b20*/  YIELD ;  /* 0x0000000000007946 */ /* 0x000fea0003800000 */
[----:B------:R-:W0:Y:S02]  /*1b30*/  SYNCS.PHASECHK.TRANS64.TRYWAIT P0, [R3+URZ], R2 ;  /* 0x00000002030075a7 */ /* 0x000e2400080011ff */
[----:B0-----:R-:W-:Y:S05]  /*1b40*/  @!P0 BRA `(.L_x_118) ;  /* 0xfffffffc00f48947 */ /* 0x001fea000383ffff */
[----:B------:R-:W-:Y:S05]  /*1b50*/  BSYNC B1 ;  /* 0x0000000000017941 */ /* 0x000fea0003800000 */
.L_x_117:
        /* <DEDUP_REMOVED lines=26> */
.L_x_120:
[----:B------:R-:W-:Y:S05]  /*1d00*/  YIELD ;  /* 0x0000000000007946 */ /* 0x000fea0003800000 */
[----:B------:R-:W0:Y:S02]  /*1d10*/  SYNCS.PHASECHK.TRANS64.TRYWAIT P0, [R16+URZ], R7 ;  /* 0x00000007100075a7 */ /* 0x000e2400080011ff */
[----:B0-----:R-:W-:Y:S05]  /*1d20*/  @!P0 BRA `(.L_x_120) ;  /* 0xfffffffc00f48947 */ /* 0x001fea000383ffff */
[----:B------:R-:W-:Y:S05]  /*1d30*/  BSYNC B1 ;  /* 0x0000000000017941 */ /* 0x000fea0003800000 */
.L_x_119:
        /* <DEDUP_REMOVED lines=19> */
.L_x_122:
[----:B------:R-:W-:Y:S05]  /*1e70*/  YIELD ;  /* 0x0000000000007946 */ /* 0x000fea0003800000 */
[----:B------:R-:W0:Y:S02]  /*1e80*/  SYNCS.PHASECHK.TRANS64.TRYWAIT P0, [R29+URZ], R8 ;  /* 0x000000081d0075a7 */ /* 0x000e2400080011ff */
[----:B0-----:R-:W-:Y:S05]  /*1e90*/  @!P0 BRA `(.L_x_122) ;  /* 0xfffffffc00f48947 */ /* 0x001fea000383ffff */
[----:B------:R-:W-:Y:S05]  /*1ea0*/  BSYNC B1 ;  /* 0x0000000000017941 */ /* 0x000fea0003800000 */
.L_x_121:
        /* <DEDUP_REMOVED lines=13> */
.L_x_124:
[----:B------:R-:W-:Y:S05]  /*1f80*/  YIELD ;  /* 0x0000000000007946 */ /* 0x000fea0003800000 */
[----:B------:R-:W2:Y:S02]  /*1f90*/  SYNCS.PHASECHK.TRANS64.TRYWAIT P0, [R16+URZ+0x10], R3 ;  /* 0x00001003100075a7 */ /* 0x000ea400080011ff */
[----:B--2---:R-:W-:Y:S05]  /*1fa0*/  @!P0 BRA `(.L_x_124) ;  /* 0xfffffffc00f48947 */ /* 0x004fea000383ffff */
[----:B------:R-:W-:Y:S05]  /*1fb0*/  BSYNC B1 ;  /* 0x0000000000017941 */ /* 0x000fea0003800000 */
.L_x_123:
        /* <DEDUP_REMOVED lines=15> */
.L_x_116:
[----:B------:R-:W-:Y:S05]  /*20b0*/  BSYNC B0 ;  /* 0x0000000000007941 */ /* 0x000fea0003800000 */
.L_x_115:
        /* <DEDUP_REMOVED lines=21> */
.L_x_130:
[----:B------:R-:W-:Y:S01]  /*2210*/  SHF.R.U32.HI R3, RZ, 0x3, R9 ;  /* 0x00000003ff037819 */ /* 0x000fe20000011609 */
[----:B------:R-:W-:Y:S01]  /*2220*/  BSSY B1, `(.L_x_128) ;  /* 0x0000008000017945 */ /* 0x000fe20003800000 */
[----:B------:R-:W-:Y:S02]  /*2230*/  LOP3.LUT R2, R12, 0x1c000, RZ, 0xc0, !PT ;  /* 0x0001c0000c027812 */ /* 0x000fe400078ec0ff */
[----:B------:R-:W-:-:S03]  /*2240*/  LOP3.LUT R3, R3, 0x1, RZ, 0xc0, !PT ;  /* 0x0000000103037812 */ /* 0x000fc600078ec0ff */
[----:B------:R-:W-:Y:S01]  /*2250*/  IMAD.IADD R7, R13, 0x1, R2 ;  /* 0x000000010d077824 */ /* 0x000fe200078e0202 */
[----:B------:R-:W-:-:S07]  /*2260*/  SHF.L.U32 R3, R3, 0x1f, RZ ;  /* 0x0000001f03037819 */ /* 0x000fce00000006ff */
.L_x_129:
[----:B------:R-:W-:Y:S05]  /*2270*/  YIELD ;  /* 0x0000000000007946 */ /* 0x000fea0003800000 */
[----:B------:R-:W0:Y:S02]  /*2280*/  SYNCS.PHASECHK.TRANS64.TRYWAIT P0, [R6+URZ], R3 ;  /* 0x00000003060075a7 */ /* 0x000e2400080011ff */
[----:B0-----:R-:W-:Y:S05]  /*2290*/  @!P0 BRA `(.L_x_129) ;  /* 0xfffffffc00f48947 */ /* 0x001fea000383ffff */
[----:B------:R-:W-:Y:S05]  /*22a0*/  BSYNC B1 ;  /* 0x0000000000017941 */ /* 0x000fea0003800000 */
.L_x_128:
        /* <DEDUP_REMOVED lines=16> */
.L_x_127:
[----:B------:R-:W-:Y:S05]  /*23b0*/  BSYNC B0 ;  /* 0x0000000000007941 */ /* 0x000fea0003800000 */
.L_x_126:
[----:B------:R-:W-:-:S07]  /*23c0*/  SHF.R.S32.HI R9, RZ, 0x1f, R8 ;  /* 0x0000001fff097819 */ /* 0x000fce0000011408 */
.L_x_112:
[----:B------:R-:W0:Y:S01]  /*23d0*/  LDCU.64 UR6, c[0x0][0x388] ;  /* 0x00007100ff0677ac */ /* 0x000e220008000a00 */
[----:B------:R-:W-:Y:S02]  /*23e0*/  R2UR UR8, R18 ;  /* 0x00000000120872ca */ /* 0x000fe400000e0000 */
[----:B------:R-:W-:Y:S02]  /*23f0*/  R2UR UR9, R19 ;  /* 0x00000000130972ca */ /* 0x000fe400000e0000 */
[----:B0-----:R-:W-:-:S04]  /*2400*/  LEA R2, P0, R0, UR6, 0x3 ;  /* 0x0000000600027c11 */ /* 0x001fc8000f8018ff */
[----:B------:R-:W-:-:S07]  /*2410*/  LEA.HI.X R3, R0, UR7, RZ, 0x3, P0 ;  /* 0x0000000700037c11 */ /* 0x000fce00080f1cff */
[----:B------:R-:W-:Y:S01]  /*2420*/  STG.E.64 desc[UR8][R2.64], R8 ;  /* 0x0000000802007986 */ /* 0x000fe2000c101b08 */
[----:B------:R-:W-:Y:S05]  /*2430*/  EXIT ;  /* 0x000000000000794d */ /* 0x000fea0003800000 */
        .weak           $__internal_2_$__cuda_sm20_div_u64
        .type           $__internal_2_$__cuda_sm20_div_u64,@function
        .size           $__internal_2_$__cuda_sm20_div_u64,(.L_x_1857 - $__internal_2_$__cuda_sm20_div_u64)
$__internal_2_$__cuda_sm20_div_u64:
        /* <DEDUP_REMOVED lines=68> */
[----:B------:R-:W-:Y:S06]  /*2880*/  RET.REL.NODEC R4 `(_Z13tma_bw_kernelILi8ELi16384EEvPKhPym) ;  /* 0xffffffd404dc7950 */ /* 0x000fec0003c3ffff */
.L_x_131:
        /* <DEDUP_REMOVED lines=15> */
.L_x_1857:


//--------------------- .text._Z13tma_bw_kernelILi4ELi16384EEvPKhPym --------------------------
	.section	.text._Z13tma_bw_kernelILi4ELi16384EEvPKhPym,"ax",@progbits
	.align	128
        .global         _Z13tma_bw_kernelILi4ELi16384EEvPKhPym
        .type           _Z13tma_bw_kernelILi4ELi16384EEvPKhPym,@function
        .size           _Z13tma_bw_kernelILi4ELi16384EEvPKhPym,(.L_x_1858 - _Z13tma_bw_kernelILi4ELi16384EEvPKhPym)
        .other          _Z13tma_bw_kernelILi4ELi16384EEvPKhPym,@"STO_CUDA_ENTRY STV_DEFAULT"
_Z13tma_bw_kernelILi4ELi16384EEvPKhPym:
.text._Z13tma_bw_kernelILi4ELi16384EEvPKhPym:
        /* <DEDUP_REMOVED lines=24> */
[----:B------:R-:W-:Y:S01]  /*0180*/  NOP ;  /* 0x0000000000007918 */ /* 0x000fe20000000000 */
.L_x_133:
[----:B0-----:R-:W-:Y:S05]  /*0190*/  BSYNC.RECONVERGENT B0 ;  /* 0x0000000000007941 */ /* 0x001fea0003800200 */
.L_x_132:
[----:B--2345:R-:W-:Y:S01]  /*01a0*/  BAR.SYNC.DEFER_BLOCKING 0x0 ;  /* 0x0000000000007b1d */ /* 0x03cfe20000010000 */
[--C-:B-1----:R-:W-:Y:S02]  /*01b0*/  SHF.R.U64 R3, R4, 0xe, R5.reuse ;  /* 0x0000000e04037819 */ /* 0x102fe40000001205 */
[----:B------:R-:W-:-:S03]  /*01c0*/  SHF.R.U32.HI R5, RZ, 0xe, R5 ;  /* 0x0000000eff057819 */ /* 0x000fc60000011605 */
[----:B------:R-:W0:Y:S01]  /*01d0*/  LDCU.64 UR10, c[0x0][0x358] ;  /* 0x00006b00ff0a77ac */ /* 0x000e220008000a00 */
[----:B------:R-:W-:Y:S01]  /*01e0*/  UMOV UR4, URZ ;  /* 0x000000ff00047c82 */ /* 0x000fe20008000000 */
[----:B------:R-:W-:Y:S05]  /*01f0*/  @P0 BRA `(.L_x_134) ;  /* 0x0000001000740947 */ /* 0x000fea0003800000 */
[----:B------:R-:W1:Y:S02]  /*0200*/  S2UR UR5, SR_CTAID.X ;  /* 0x00000000000579c3 */ /* 0x000e640000002500 */
[----:B-1----:R-:W-:-:S04]  /*0210*/  ISETP.GT.U32.AND P0, PT, R3, UR5, PT ;  /* 0x0000000503007c0c */ /* 0x002fc8000bf04070 */
[----:B------:R-:W-:-:S13]  /*0220*/  ISETP.GT.U32.AND.EX P0, PT, R5, RZ, PT, P0 ;  /* 0x000000ff0500720c */ /* 0x000fda0003f04100 */
[----:B0-----:R-:W-:Y:S05]  /*0230*/  @!P0 EXIT ;  /* 0x000000000000894d */ /* 0x001fea0003800000 */
        /* <DEDUP_REMOVED lines=36> */
.L_x_135:
[----:B------:R-:W-:Y:S01]  /*0480*/  IMAD.MOV.U32 R3, RZ, RZ, R8 ;  /* 0x000000ffff037224 */ /* 0x000fe200078e0008 */
[----:B------:R-:W-:-:S07]  /*0490*/  MOV R4, 0x4b0 ;  /* 0x000004b000047802 */ /* 0x000fce0000000f00 */
[----:B------:R-:W-:Y:S05]  /*04a0*/  CALL.REL.NOINC `($__internal_3_$__cuda_sm20_div_u64) ;  /* 0x0000001800d47944 */ /* 0x000fea0003c00000 */
[----:B------:R-:W-:-:S07]  /*04b0*/  IMAD.MOV.U32 R2, RZ, RZ, R6 ;  /* 0x000000ffff027224 */ /* 0x000fce00078e0006 */
.L_x_136:
[----:B------:R-:W-:Y:S01]  /*04c0*/  IADD3 R0, P0, PT, R2, R0, RZ ;  /* 0x0000000002007210 */ /* 0x000fe20007f1e0ff */
[----:B------:R-:W-:Y:S01]  /*04d0*/  BSSY B0, `(.L_x_137) ;  /* 0x00000ad000007945 */ /* 0x000fe20003800000 */
[----:B------:R-:W-:Y:S02]  /*04e0*/  IMAD.MOV.U32 R8, RZ, RZ, RZ ;  /* 0x000000ffff087224 */ /* 0x000fe400078e00ff */
[C---:B------:R-:W-:Y:S01]  /*04f0*/  IADD3 R11, P1, PT, R0.reuse, 0x1, RZ ;  /* 0x00000001000b7810 */ /* 0x040fe20007f3e0ff */
[----:B------:R-:W-:Y:S01]  /*0500*/  IMAD.X R2, RZ, RZ, R3, P0 ;  /* 0x000000ffff027224 */ /* 0x000fe200000e0603 */
[----:B------:R-:W-:Y:S01]  /*0510*/  ISETP.GE.U32.AND P0, PT, R0, 0x3, PT ;  /* 0x000000030000780c */ /* 0x000fe20003f06070 */
[----:B------:R-:W-:Y:S01]  /*0520*/  IMAD.MOV.U32 R30, RZ, RZ, RZ ;  /* 0x000000ffff1e7224 */ /* 0x000fe200078e00ff */
[----:B------:R-:W-:Y:S01]  /*0530*/  LOP3.LUT R6, R11, 0x3, RZ, 0xc0, !PT ;  /* 0x000000030b067812 */ /* 0x000fe200078ec0ff */
[----:B------:R-:W-:Y:S01]  /*0540*/  IMAD.X R7, RZ, RZ, R2, P1 ;  /* 0x000000ffff077224 */ /* 0x000fe200008e0602 */
[----:B------:R-:W-:-:S13]  /*0550*/  ISETP.GE.U32.AND.EX P0, PT, R2, RZ, PT, P0 ;  /* 0x000000ff0200720c */ /* 0x000fda0003f06100 */
        /* <DEDUP_REMOVED lines=8> */
[----:B------:R-:W-:Y:S01]  /*05e0*/  VIADD R4, R5, 0x20 ;  /* 0x0000002005047836 */ /* 0x000fe20000000000 */
        /* <DEDUP_REMOVED lines=8> */
[----:B------:R-:W-:Y:S02]  /*0670*/  IMAD.MOV.U32 R12, RZ, RZ, RZ ;  /* 0x000000ffff0c7224 */ /* 0x000fe400078e00ff */
[----:B------:R-:W-:Y:S01]  /*0680*/  VIADD R31, R19, UR5 ;  /* 0x00000005131f7c36 */ /* 0x000fe20008000000 */
[C---:B0-----:R-:W-:Y:S02]  /*0690*/  LEA R5, R0.reuse, R5, 0x18 ;  /* 0x0000000500057211 */ /* 0x041fe400078ec0ff */
[----:B------:R-:W-:-:S02]  /*06a0*/  LEA R4, R0, R4, 0x18 ;  /* 0x0000000400047211 */ /* 0x000fc400078ec0ff */
[----:B------:R-:W-:Y:S01]  /*06b0*/  LEA R3, R0, R3, 0x18 ;  /* 0x0000000300037211 */ /* 0x000fe200078ec0ff */
[----:B------:R-:W-:-:S07]  /*06c0*/  IMAD.U32 R0, RZ, RZ, UR7 ;  /* 0x00000007ff007e24 */ /* 0x000fce000f8e00ff */
.L_x_151:
[----:B------:R-:W-:Y:S01]  /*06d0*/  LOP3.LUT P0, RZ, R10, 0x4, RZ, 0xc0, !PT ;  /* 0x000000040aff7812 */ /* 0x000fe2000780c0ff */
[----:B------:R-:W-:Y:S01]  /*06e0*/  BSSY B1, `(.L_x_139) ;  /* 0x0000008000017945 */ /* 0x000fe20003800000 */
[----:B------:R-:W-:Y:S02]  /*06f0*/  IADD3 R24, P1, PT, R16, R2, RZ ;  /* 0x0000000210187210 */ /* 0x000fe40007f3e0ff */
[----:B------:R-:W-:-:S03]  /*0700*/  SEL R21, RZ, 0x1, P0 ;  /* 0x00000001ff157807 */ /* 0x000fc60000000000 */
[----:B------:R-:W-:Y:S01]  /*0710*/  IMAD.X R25, R17, 0x1, R0, P1 ;  /* 0x0000000111197824 */ /* 0x000fe200008e0600 */
[----:B------:R-:W-:-:S07]  /*0720*/  SHF.L.U32 R21, R21, 0x1f, RZ ;  /* 0x0000001f15157819 */ /* 0x000fce00000006ff */
.L_x_140:
[----:B------:R-:W-:Y:S05]  /*0730*/  YIELD ;  /* 0x0000000000007946 */ /* 0x000fea0003800000 */
[----:B------:R-:W0:Y:S02]  /*0740*/  SYNCS.PHASECHK.TRANS64.TRYWAIT P0, [R4+URZ], R21 ;  /* 0x00000015040075a7 */ /* 0x000e2400080011ff */
[----:B0-----:R-:W-:Y:S05]  /*0750*/  @!P0 BRA `(.L_x_140) ;  /* 0xfffffffc00f48947 */ /* 0x001fea000383ffff */
[----:B------:R-:W-:Y:S05]  /*0760*/  BSYNC B1 ;  /* 0x0000000000017941 */ /* 0x000fea0003800000 */
.L_x_139:
[----:B------:R-:W0:Y:S01]  /*0770*/  S2R R26, SR_SWINHI ;  /* 0x00000000001a7919 */ /* 0x000e220000002f00 */
[----:B------:R-:W-:Y:S01]  /*0780*/  IMAD.MOV.U32 R20, RZ, RZ, 0x4000 ;  /* 0x00004000ff147424 */ /* 0x000fe200078e00ff */
[----:B------:R-:W-:Y:S01]  /*0790*/  PLOP3.LUT P0, PT, PT, PT, PT, 0x80, 0x8 ;  /* 0x000000000008781c */ /* 0x000fe20003f0f070 */
[----:B------:R-:W-:Y:S02]  /*07a0*/  UMOV UR5, 0x400 ;  /* 0x0000040000057882 */ /* 0x000fe40000000000 */
[----:B------:R1:W-:Y:S02]  /*07b0*/  SYNCS.ARRIVE.TRANS64 RZ, [R5+URZ], R20 ;  /* 0x0000001405ff79a7 */ /* 0x0003e400080000ff */
[----:B-1----:R-:W-:Y:S02]  /*07c0*/  MOV R20, R3 ;  /* 0x0000000300147202 */ /* 0x002fe40000000f00 */
[----:B0-----:R-:W-:Y:S02]  /*07d0*/  MOV R21, R26 ;  /* 0x0000001a00157202 */ /* 0x001fe40000000f00 */
[----:B------:R-:W-:-:S02]  /*07e0*/  MOV R22, R5 ;  /* 0x0000000500167202 */ /* 0x000fc40000000f00 */
[----:B------:R-:W-:Y:S02]  /*07f0*/  MOV R23, R26 ;  /* 0x0000001a00177202 */ /* 0x000fe40000000f00 */
[----:B------:R-:W-:Y:S02]  /*0800*/  R2UR UR6, R20 ;  /* 0x00000000140672ca */ /* 0x000fe400000e0000 */
[----:B------:R-:W-:Y:S02]  /*0810*/  R2UR UR7, R21 ;  /* 0x00000000150772ca */ /* 0x000fe400000e0000 */
[----:B------:R-:W-:Y:S02]  /*0820*/  R2UR UR8, R22 ;  /* 0x00000000160872ca */ /* 0x000fe400000e0000 */
[----:B------:R-:W-:-:S09]  /*0830*/  R2UR UR9, R23 ;  /* 0x00000000170972ca */ /* 0x000fd200000e0000 */
[----:B------:R-:W-:-:S04]  /*0840*/  UMOV UR6, UR6 ;  /* 0x0000000600067c82 */ /* 0x000fc80008000000 */
[----:B------:R-:W-:-:S05]  /*0850*/  UMOV UR7, UR8 ;  /* 0x0000000800077c82 */ /* 0x000fca0008000000 */
.L_x_141:
[----:B------:R-:W-:-:S13]  /*0860*/  @P0 ELECT P1, URZ, PT ;  /* 0x0000000000ff082f */ /* 0x000fda0003820000 */
[----:B------:R-:W-:Y:S02]  /*0870*/  @P1 R2UR.BROADCAST UR8, R24 ;  /* 0x00000000180812ca */ /* 0x000fe400008e0000 */
[----:B------:R-:W-:Y:S02]  /*0880*/  @P1 R2UR.BROADCAST UR9, R25 ;  /* 0x00000000190912ca */ /* 0x000fe400008e0000 */
[----:B------:R-:W-:Y:S02]  /*0890*/  @P1 PLOP3.LUT P0, PT, P1, PT, PT, 0x8, 0x80 ;  /* 0x000000000080181c */ /* 0x000fe40000f0e170 */
[----:B------:R-:W-:-:S09]  /*08a0*/  PLOP3.LUT P1, PT, PT, PT, PT, 0x8, 0x80 ;  /* 0x000000000080781c */ /* 0x000fd20003f2e170 */
[----:B------:R0:W-:Y:S02]  /*08b0*/  UBLKCP.S.G [UR6], [UR8], UR5 ;  /* 0x00000006080073ba */ /* 0x0001e40008000205 */
[----:B0-----:R-:W-:Y:S05]  /*08c0*/  @P0 BRA.U.ANY `(.L_x_141) ;  /* 0xfffffffd00e40947 */ /* 0x001fea000393ffff */
[----:B------:R-:W-:Y:S01]  /*08d0*/  VIADD R24, R10, 0x1 ;  /* 0x000000010a187836 */ /* 0x000fe20000000000 */
[----:B------:R-:W-:Y:S04]  /*08e0*/  BSSY B1, `(.L_x_142) ;  /* 0x0000009000017945 */ /* 0x000fe80003800000 */
[----:B------:R-:W-:Y:S02]  /*08f0*/  LOP3.LUT P0, RZ, R24, 0x4, RZ, 0xc0, !PT ;  /* 0x0000000418ff7812 */ /* 0x000fe4000780c0ff */
[----:B------:R-:W-:Y:S02]  /*0900*/  IADD3 R24, P1, PT, R2, R13, RZ ;  /* 0x0000000d02187210 */ /* 0x000fe40007f3e0ff */
[----:B------:R-:W-:-:S03]  /*0910*/  SEL R27, RZ, 0x1, P0 ;  /* 0x00000001ff1b7807 */ /* 0x000fc60000000000 */
[----:B------:R-:W-:Y:S01]  /*0920*/  IMAD.X R25, R0, 0x1, R11, P1 ;  /* 0x0000000100197824 */ /* 0x000fe200008e060b */
[----:B------:R-:W-:-:S07]  /*0930*/  SHF.L.U32 R27, R27, 0x1f, RZ ;  /* 0x0000001f1b1b7819 */ /* 0x000fce00000006ff */
.L_x_143:
[----:B------:R-:W-:Y:S05]  /*0940*/  YIELD ;  /* 0x0000000000007946 */ /* 0x000fea0003800000 */
[----:B------:R-:W0:Y:S02]  /*0950*/  SYNCS.PHASECHK.TRANS64.TRYWAIT P0, [R4+URZ+0x8], R27 ;  /* 0x0000081b040075a7 */ /* 0x000e2400080011ff */
[----:B0-----:R-:W-:Y:S05]  /*0960*/  @!P0 BRA `(.L_x_143) ;  /* 0xfffffffc00f48947 */ /* 0x001fea000383ffff */
[----:B------:R-:W-:Y:S05]  /*0970*/  BSYNC B1 ;  /* 0x0000000000017941 */ /* 0x000fea0003800000 */
.L_x_142:
[----:B------:R-:W-:Y:S01]  /*0980*/  IADD3 R26, P0, PT, R20, 0x4000, RZ ;  /* 0x00004000141a7810 */ /* 0x000fe20007f1e0ff */
[----:B------:R-:W-:Y:S01]  /*0990*/  IMAD.MOV.U32 R32, RZ, RZ, 0x4000 ;  /* 0x00004000ff207424 */ /* 0x000fe200078e00ff */
[----:B------:R-:W-:Y:S02]  /*09a0*/  UMOV UR5, 0x400 ;  /* 0x0000040000057882 */ /* 0x000fe40000000000 */
[----:B------:R-:W-:Y:S01]  /*09b0*/  R2UR UR6, R26 ;  /* 0x000000001a0672ca */ /* 0x000fe200000e0000 */
[----:B------:R-:W-:Y:S01]  /*09c0*/  IMAD.X R27, RZ, RZ, R21, P0 ;  /* 0x000000ffff1b7224 */ /* 0x000fe200000e0615 */
[----:B------:R-:W-:Y:S01]  /*09d0*/  IADD3 R26, P0, PT, R22, 0x8, RZ ;  /* 0x00000008161a7810 */ /* 0x000fe20007f1e0ff */
[----:B------:R0:W-:Y:S03]  /*09e0*/  SYNCS.ARRIVE.TRANS64 RZ, [R5+URZ+0x8], R32 ;  /* 0x0000082005ff79a7 */ /* 0x0001e600080000ff */
[----:B------:R-:W-:Y:S01]  /*09f0*/  R2UR UR7, R27 ;  /* 0x000000001b0772ca */ /* 0x000fe200000e0000 */
[----:B------:R-:W-:Y:S01]  /*0a00*/  IMAD.X R27, RZ, RZ, R23, P0 ;  /* 0x000000ffff1b7224 */ /* 0x000fe200000e0617 */
[----:B------:R-:W-:-:S02]  /*0a10*/  R2UR UR8, R26 ;  /* 0x000000001a0872ca */ /* 0x000fc400000e0000 */
[----:B------:R-:W-:Y:S02]  /*0a20*/  PLOP3.LUT P0, PT, PT, PT, PT, 0x80, 0x8 ;  /* 0x000000000008781c */ /* 0x000fe40003f0f070 */
[----:B------:R-:W-:-:S07]  /*0a30*/  R2UR UR9, R27 ;  /* 0x000000001b0972ca */ /* 0x000fce00000e0000 */
[----:B------:R-:W-:-:S06]  /*0a40*/  UMOV UR6, UR6 ;  /* 0x0000000600067c82 */ /* 0x000fcc0008000000 */
[----:B0-----:R-:W-:-:S05]  /*0a50*/  UMOV UR7, UR8 ;  /* 0x0000000800077c82 */ /* 0x001fca0008000000 */
.L_x_144:
        /* <DEDUP_REMOVED lines=8> */
[----:B------:R-:W-:Y:S01]  /*0ae0*/  IADD3 R14, P1, P2, R9, R14, R9 ;  /* 0x0000000e090e7210 */ /* 0x000fe20007a3e009 */
[----:B------:R-:W-:Y:S03]  /*0af0*/  BSSY B1, `(.L_x_145) ;  /* 0x000000a000017945 */ /* 0x000fe60003800000 */
[----:B------:R-:W-:Y:S02]  /*0b00*/  LOP3.LUT P0, RZ, R24, 0x4, RZ, 0xc0, !PT ;  /* 0x0000000418ff7812 */ /* 0x000fe4000780c0ff */
[----:B------:R-:W-:Y:S02]  /*0b10*/  IADD3 R24, P3, PT, R2, R15, RZ ;  /* 0x0000000f02187210 */ /* 0x000fe40007f7e0ff */
[----:B------:R-:W-:Y:S02]  /*0b20*/  SEL R27, RZ, 0x1, P0 ;  /* 0x00000001ff1b7807 */ /* 0x000fe40000000000 */
[----:B------:R-:W-:Y:S01]  /*0b30*/  IADD3.X R28, PT, PT, RZ, R28, RZ, P1, P2 ;  /* 0x0000001cff1c7210 */ /* 0x000fe20000fe44ff */
[----:B------:R-:W-:Y:S01]  /*0b40*/  IMAD.X R25, R0, 0x1, R29, P3 ;  /* 0x0000000100197824 */ /* 0x000fe200018e061d */
[----:B------:R-:W-:-:S07]  /*0b50*/  SHF.L.U32 R27, R27, 0x1f, RZ ;  /* 0x0000001f1b1b7819 */ /* 0x000fce00000006ff */
.L_x_146:
[----:B------:R-:W-:Y:S05]  /*0b60*/  YIELD ;  /* 0x0000000000007946 */ /* 0x000fea0003800000 */
[----:B------:R-:W0:Y:S02]  /*0b70*/  SYNCS.PHASECHK.TRANS64.TRYWAIT P0, [R4+URZ+0x10], R27 ;  /* 0x0000101b040075a7 */ /* 0x000e2400080011ff */
[----:B0-----:R-:W-:Y:S05]  /*0b80*/  @!P0 BRA `(.L_x_146) ;  /* 0xfffffffc00f48947 */ /* 0x001fea000383ffff */
[----:B------:R-:W-:Y:S05]  /*0b90*/  BSYNC B1 ;  /* 0x0000000000017941 */ /* 0x000fea0003800000 */
.L_x_145:
        /* <DEDUP_REMOVED lines=14> */
.L_x_147:
        /* <DEDUP_REMOVED lines=14> */
.L_x_149:
[----:B------:R-:W-:Y:S05]  /*0d60*/  YIELD ;  /* 0x0000000000007946 */ /* 0x000fea0003800000 */
[----:B------:R-:W0:Y:S02]  /*0d70*/  SYNCS.PHASECHK.TRANS64.TRYWAIT P0, [R4+URZ+0x18], R27 ;  /* 0x0000181b040075a7 */ /* 0x000e2400080011ff */
[----:B0-----:R-:W-:Y:S05]  /*0d80*/  @!P0 BRA `(.L_x_149) ;  /* 0xfffffffc00f48947 */ /* 0x001fea000383ffff */
[----:B------:R-:W-:Y:S05]  /*0d90*/  BSYNC B1 ;  /* 0x0000000000017941 */ /* 0x000fea0003800000 */
.L_x_148:
        /* <DEDUP_REMOVED lines=14> */
.L_x_150:
[----:B------:R-:W-:-:S13]  /*0e80*/  @P0 ELECT P1, URZ, PT ;  /* 0x0000000000ff082f */ /* 0x000fda0003820000 */
[----:B------:R-:W-:Y:S02]  /*0e90*/  @P1 R2UR.BROADCAST UR8, R24 ;  /* 0x00000000180812ca */ /* 0x000fe400008e0000 */
[----:B------:R-:W-:Y:S02]  /*0ea0*/  @P1 R2UR.BROADCAST UR9, R25 ;  /* 0x00000000190912ca */ /* 0x000fe400008e0000 */
[----:B------:R-:W-:Y:S02]  /*0eb0*/  @P1 PLOP3.LUT P0, PT, P1, PT, PT, 0x8, 0x80 ;  /* 0x000000000080181c */ /* 0x000fe40000f0e170 */
[----:B------:R-:W-:-:S09]  /*0ec0*/  PLOP3.LUT P1, PT, PT, PT, PT, 0x8, 0x80 ;  /* 0x000000000080781c */ /* 0x000fd20003f2e170 */
[----:B------:R0:W-:Y:S02]  /*0ed0*/  UBLKCP.S.G [UR6], [UR8], UR5 ;  /* 0x00000006080073ba */ /* 0x0001e40008000205 */
[----:B0-----:R-:W-:Y:S05]  /*0ee0*/  @P0 BRA.U.ANY `(.L_x_150) ;  /* 0xfffffffd00e40947 */ /* 0x001fea000393ffff */
[----:B------:R-:W-:Y:S02]  /*0ef0*/  IADD3 R10, P0, PT, R10, 0x4, RZ ;  /* 0x000000040a0a7810 */ /* 0x000fe40007f1e0ff */
[C---:B------:R-:W-:Y:S02]  /*0f00*/  IADD3 R14, P2, P3, R9.reuse, R14, R9 ;  /* 0x0000000e090e7210 */ /* 0x040fe40007b5e009 */
[----:B------:R-:W-:Y:S01]  /*0f10*/  IADD3 R20, P1, PT, R10, -R30, RZ ;  /* 0x8000001e0a147210 */ /* 0x000fe20007f3e0ff */
[----:B------:R-:W-:Y:S01]  /*0f20*/  IMAD.X R12, RZ, RZ, R12, P0 ;  /* 0x000000ffff0c7224 */ /* 0x000fe200000e060c */
[----:B------:R-:W-:Y:S02]  /*0f30*/  IADD3.X R28, PT, PT, RZ, R28, RZ, P2, P3 ;  /* 0x0000001cff1c7210 */ /* 0x000fe400017e64ff */
[----:B------:R-:W-:Y:S01]  /*0f40*/  ISETP.NE.U32.AND P0, PT, R20, RZ, PT ;  /* 0x000000ff1400720c */ /* 0x000fe20003f05070 */
[----:B------:R-:W-:Y:S01]  /*0f50*/  IMAD.X R20, R12, 0x1, ~R7, P1 ;  /* 0x000000010c147824 */ /* 0x000fe200008e0e07 */
[----:B------:R-:W-:-:S04]  /*0f60*/  LEA R2, P1, R9, R2, 0x10 ;  /* 0x0000000209027211 */ /* 0x000fc800078280ff */
[----:B------:R-:W-:Y:S02]  /*0f70*/  ISETP.NE.AND.EX P0, PT, R20, RZ, PT, P0 ;  /* 0x000000ff1400720c */ /* 0x000fe40003f05300 */
[----:B------:R-:W-:-:S11]  /*0f80*/  LEA.HI.X R0, R9, R0, RZ, 0x10, P1 ;  /* 0x0000000009007211 */ /* 0x000fd600008f84ff */
[----:B------:R-:W-:Y:S05]  /*0f90*/  @P0 BRA `(.L_x_151) ;  /* 0xfffffff400cc0947 */ /* 0x000fea000383ffff */
.L_x_138:
[----:B------:R-:W-:Y:S05]  /*0fa0*/  BSYNC B0 ;  /* 0x0000000000007941 */ /* 0x000fea0003800000 */
.L_x_137:
[----:B------:R-:W-:-:S04]  /*0fb0*/  ISETP.NE.U32.AND P0, PT, R6, RZ, PT ;  /* 0x000000ff0600720c */ /* 0x000fc80003f05070 */
[----:B------:R-:W-:-:S13]  /*0fc0*/  ISETP.NE.AND.EX P0, PT, R8, RZ, PT, P0 ;  /* 0x000000ff0800720c */ /* 0x000fda0003f05300 */
[----:B------:R-:W-:Y:S05]  /*0fd0*/  @!P0 EXIT ;  /* 0x000000000000894d */ /* 0x000fea0003800000 */
[----:B------:R-:W0:Y:S01]  /*0fe0*/  S2R R5, SR_CgaCtaId ;  /* 0x0000000000057919 */ /* 0x000e220000008800 */
[----:B------:R-:W1:Y:S01]  /*0ff0*/  LDCU.64 UR6, c[0x0][0x380] ;  /* 0x00007000ff0677ac */ /* 0x000e620008000a00 */
[----:B------:R-:W-:Y:S01]  /*1000*/  MOV R2, 0x400 ;  /* 0x0000040000027802 */ /* 0x000fe20000000f00 */
[----:B------:R-:W-:Y:S01]  /*1010*/  IMAD.SHL.U32 R15, R30, 0x4000, RZ ;  /* 0x000040001e0f7824 */ /* 0x000fe200078e00ff */
[----:B------:R-:W2:Y:S03]  /*1020*/  S2R R7, SR_SWINHI ;  /* 0x0000000000077919 */ /* 0x000ea60000002f00 */
[C---:B------:R-:W-:Y:S02]  /*1030*/  VIADD R4, R2.reuse, 0x20 ;  /* 0x0000002002047836 */ /* 0x040fe40000000000 */
[----:B------:R-:W-:Y:S01]  /*1040*/  VIADD R10, R2, 0x40 ;  /* 0x00000040020a7836 */ /* 0x000fe20000000000 */
[----:B-1----:R-:W-:-:S04]  /*1050*/  LEA R12, P0, R14, UR6, 0xe ;  /* 0x000000060e0c7c11 */ /* 0x002fc8000f8070ff */
[----:B------:R-:W-:Y:S02]  /*1060*/  LEA.HI.X R13, R14, UR7, R28, 0xe, P0 ;  /* 0x000000070e0d7c11 */ /* 0x000fe400080f741c */
[C---:B0-----:R-:W-:Y:S02]  /*1070*/  LEA R0, R5.reuse, R2, 0x18 ;  /* 0x0000000205007211 */ /* 0x041fe400078ec0ff */
[C---:B------:R-:W-:Y:S02]  /*1080*/  LEA R11, R5.reuse, R10, 0x18 ;  /* 0x0000000a050b7211 */ /* 0x040fe400078ec0ff */
[----:B------:R-:W-:Y:S02]  /*1090*/  MOV R2, R0 ;  /* 0x0000000000027202 */ /* 0x000fe40000000f00 */
[----:B--2---:R-:W-:Y:S02]  /*10a0*/  MOV R3, R7 ;  /* 0x0000000700037202 */ /* 0x004fe40000000f00 */
[----:B------:R-:W-:Y:S01]  /*10b0*/  LEA R4, R5, R4, 0x18 ;  /* 0x0000000405047211 */ /* 0x000fe200078ec0ff */
[----:B------:R-:W-:-:S02]  /*10c0*/  IMAD.MOV.U32 R7, RZ, RZ, R2 ;  /* 0x000000ffff077224 */ /* 0x000fc400078e0002 */
[----:B------:R-:W-:-:S07]  /*10d0*/  IMAD.MOV.U32 R10, RZ, RZ, R3 ;  /* 0x000000ffff0a7224 */ /* 0x000fce00078e0003 */
.L_x_155:
[----:B------:R-:W0:Y:S01]  /*10e0*/  S2R R14, SR_SWINHI ;  /* 0x00000000000e7919 */ /* 0x000e220000002f00 */
[----:B------:R-:W-:Y:S01]  /*10f0*/  LOP3.LUT R5, R15, 0xc000, RZ, 0xc0, !PT ;  /* 0x0000c0000f057812 */ /* 0x000fe200078ec0ff */
[----:B------:R-:W-:Y:S01]  /*1100*/  BSSY B0, `(.L_x_152) ;  /* 0x000000b000007945 */ /* 0x000fe20003800000 */
[----:B------:R-:W-:Y:S02]  /*1110*/  LOP3.LUT P0, RZ, R30, 0x4, RZ, 0xc0, !PT ;  /* 0x000000041eff7812 */ /* 0x000fe4000780c0ff */
[----:B------:R-:W-:Y:S02]  /*1120*/  MOV R2, R11 ;  /* 0x0000000b00027202 */ /* 0x000fe40000000f00 */
[----:B0-----:R-:W-:Y:S02]  /*1130*/  MOV R3, R14 ;  /* 0x0000000e00037202 */ /* 0x001fe40000000f00 */
[----:B------:R-:W-:Y:S02]  /*1140*/  IADD3 R2, P1, PT, R2, R5, RZ ;  /* 0x0000000502027210 */ /* 0x000fe40007f3e0ff */
[----:B------:R-:W-:-:S03]  /*1150*/  SEL R5, RZ, 0x1, P0 ;  /* 0x00000001ff057807 */ /* 0x000fc60000000000 */
[----:B------:R-:W-:Y:S01]  /*1160*/  IMAD.X R3, RZ, RZ, R3, P1 ;  /* 0x000000ffff037224 */ /* 0x000fe200008e0603 */
[----:B------:R-:W-:-:S07]  /*1170*/  SHF.L.U32 R5, R5, 0x1f, RZ ;  /* 0x0000001f05057819 */ /* 0x000fce00000006ff */
.L_x_153:
[----:B------:R-:W-:Y:S05]  /*1180*/  YIELD ;  /* 0x0000000000007946 */ /* 0x000fea0003800000 */
[----:B------:R-:W0:Y:S02]  /*1190*/  SYNCS.PHASECHK.TRANS64.TRYWAIT P0, [R4+URZ], R5 ;  /* 0x00000005040075a7 */ /* 0x000e2400080011ff */
[----:B0-----:R-:W-:Y:S05]  /*11a0*/  @!P0 BRA `(.L_x_153) ;  /* 0xfffffffc00f48947 */ /* 0x001fea000383ffff */
[----:B------:R-:W-:Y:S05]  /*11b0*/  BSYNC B0 ;  /* 0x0000000000007941 */ /* 0x000fea0003800000 */
.L_x_152:
[----:B------:R-:W-:Y:S01]  /*11c0*/  IMAD.MOV.U32 R5, RZ, RZ, 0x4000 ;  /* 0x00004000ff057424 */ /* 0x000fe200078e00ff */
[----:B------:R-:W-:Y:S01]  /*11d0*/  PLOP3.LUT P0, PT, PT, PT, PT, 0x80, 0x8 ;  /* 0x000000000008781c */ /* 0x000fe20003f0f070 */
[----:B------:R-:W-:Y:S02]  /*11e0*/  UMOV UR5, 0x400 ;  /* 0x0000040000057882 */ /* 0x000fe40000000000 */
[----:B------:R0:W-:Y:S02]  /*11f0*/  SYNCS.ARRIVE.TRANS64 RZ, [R0+URZ], R5 ;  /* 0x0000000500ff79a7 */ /* 0x0001e400080000ff */
[----:B0-----:R-:W-:Y:S01]  /*1200*/  MOV R5, R2 ;  /* 0x0000000200057202 */ /* 0x001fe20000000f00 */
[----:B------:R-:W-:Y:S02]  /*1210*/  IMAD.MOV.U32 R2, RZ, RZ, R7 ;  /* 0x000000ffff027224 */ /* 0x000fe400078e0007 */
[----:B------:R-:W-:-:S05]  /*1220*/  IMAD.MOV.U32 R3, RZ, RZ, R10 ;  /* 0x000000ffff037224 */ /* 0x000fca00078e000a */
[----:B------:R-:W-:Y:S01]  /*1230*/  MOV R14, R2 ;  /* 0x00000002000e7202 */ /* 0x000fe20000000f00 */
[----:B------:R-:W-:Y:S02]  /*1240*/  IMAD.MOV.U32 R2, RZ, RZ, R12 ;  /* 0x000000ffff027224 */ /* 0x000fe400078e000c */
[----:B------:R-:W-:-:S07]  /*1250*/  IMAD.MOV.U32 R3, RZ, RZ, R13 ;  /* 0x000000ffff037224 */ /* 0x000fce00078e000d */
.L_x_154:
        /* <DEDUP_REMOVED lines=23> */
.L_x_134:
[----:B------:R-:W-:-:S13]  /*13d0*/  ISETP.NE.AND P0, PT, R0, 0x20, PT ;  /* 0x000000200000780c */ /* 0x000fda0003f05270 */
[----:B0-----:R-:W-:Y:S05]  /*13e0*/  @P0 EXIT ;  /* 0x000000000000094d */ /* 0x001fea0003800000 */
[----:B------:R-:W0:Y:S01]  /*13f0*/  S2R R0, SR_CTAID.X ;  /* 0x0000000000007919 */ /* 0x000e220000002500 */
[----:B------:R-:W-:Y:S02]  /*1400*/  CS2R R8, SRZ ;  /* 0x0000000000087805 */ /* 0x000fe4000001ff00 */
[----:B0-----:R-:W-:-:S04]  /*1410*/  ISETP.GT.U32.AND P0, PT, R3, R0, PT ;  /* 0x000000000300720c */ /* 0x001fc80003f04070 */
[----:B------:R-:W-:-:S13]  /*1420*/  ISETP.GT.U32.AND.EX P0, PT, R5, RZ, PT, P0 ;  /* 0x000000ff0500720c */ /* 0x000fda0003f04100 */
[----:B------:R-:W-:Y:S05]  /*1430*/  @!P0 BRA `(.L_x_156) ;  /* 0x0000000800dc8947 */ /* 0x000fea0003800000 */
        /* <DEDUP_REMOVED lines=34> */
.L_x_157:
[----:B------:R-:W-:Y:S01]  /*1660*/  IMAD.MOV.U32 R3, RZ, RZ, R6 ;  /* 0x000000ffff037224 */ /* 0x000fe200078e0006 */
[----:B------:R-:W-:-:S07]  /*1670*/  MOV R4, 0x1690 ;  /* 0x0000169000047802 */ /* 0x000fce0000000f00 */
[----:B------:R-:W-:Y:S05]  /*1680*/  CALL.REL.NOINC `($__internal_3_$__cuda_sm20_div_u64) ;  /* 0x00000008005c7944 */ /* 0x000fea0003c00000 */
[----:B------:R-:W-:Y:S02]  /*1690*/  IMAD.MOV.U32 R4, RZ, RZ, R6 ;  /* 0x000000ffff047224 */ /* 0x000fe400078e0006 */
[----:B------:R-:W-:-:S07]  /*16a0*/  IMAD.MOV.U32 R5, RZ, RZ, R3 ;  /* 0x000000ffff057224 */ /* 0x000fce00078e0003 */
.L_x_158:
[----:B------:R-:W-:Y:S01]  /*16b0*/  IADD3 R2, P0, PT, R4, R2, RZ ;  /* 0x0000000204027210 */ /* 0x000fe20007f1e0ff */
[----:B------:R-:W-:Y:S01]  /*16c0*/  BSSY B0, `(.L_x_159) ;  /* 0x0000061000007945 */ /* 0x000fe20003800000 */
[----:B------:R-:W-:Y:S02]  /*16d0*/  IMAD.MOV.U32 R4, RZ, RZ, RZ ;  /* 0x000000ffff047224 */ /* 0x000fe400078e00ff */
[----:B------:R-:W-:Y:S02]  /*16e0*/  IMAD.MOV.U32 R8, RZ, RZ, RZ ;  /* 0x000000ffff087224 */ /* 0x000fe400078e00ff */
[----:B------:R-:W-:Y:S01]  /*16f0*/  IMAD.X R5, RZ, RZ, R5, P0 ;  /* 0x000000ffff057224 */ /* 0x000fe200000e0605 */
[C---:B------:R-:W-:Y:S01]  /*1700*/  ISETP.GE.U32.AND P0, PT, R2.reuse, 0x3, PT ;  /* 0x000000030200780c */ /* 0x040fe20003f06070 */
[----:B------:R-:W-:Y:S01]  /*1710*/  IMAD.MOV.U32 R6, RZ, RZ, RZ ;  /* 0x000000ffff067224 */ /* 0x000fe200078e00ff */
[----:B------:R-:W-:Y:S02]  /*1720*/  IADD3 R2, P1, PT, R2, 0x1, RZ ;  /* 0x0000000102027810 */ /* 0x000fe40007f3e0ff */
[----:B------:R-:W-:-:S03]  /*1730*/  ISETP.GE.U32.AND.EX P0, PT, R5, RZ, PT, P0 ;  /* 0x000000ff0500720c */ /* 0x000fc60003f06100 */
[----:B------:R-:W-:Y:S01]  /*1740*/  IMAD.X R9, RZ, RZ, R5, P1 ;  /* 0x000000ffff097224 */ /* 0x000fe200008e0605 */
[----:B------:R-:W-:-:S09]  /*1750*/  LOP3.LUT R5, R2, 0x3, RZ, 0xc0, !PT ;  /* 0x0000000302057812 */ /* 0x000fd200078ec0ff */
[----:B------:R-:W-:Y:S05]  /*1760*/  @!P0 BRA `(.L_x_160) ;  /* 0x0000000400588947 */ /* 0x000fea0003800000 */
[----:B------:R-:W0:Y:S01]  /*1770*/  S2R R8, SR_CgaCtaId ;  /* 0x0000000000087919 */ /* 0x000e220000008800 */
[----:B------:R-:W-:Y:S01]  /*1780*/  MOV R3, 0x400 ;  /* 0x0000040000037802 */ /* 0x000fe20000000f00 */
[----:B------:R-:W-:Y:S01]  /*1790*/  IMAD.MOV.U32 R10, RZ, RZ, 0x1 ;  /* 0x00000001ff0a7424 */ /* 0x000fe200078e00ff */
[----:B------:R-:W-:-:S03]  /*17a0*/  LOP3.LUT R6, R2, 0xfffffffc, RZ, 0xc0, !PT ;  /* 0xfffffffc02067812 */ /* 0x000fc600078ec0ff */
[----:B------:R-:W-:Y:S02]  /*17b0*/  VIADD R7, R3, 0x20 ;  /* 0x0000002003077836 */ /* 0x000fe40000000000 */
[----:B------:R-:W-:Y:S01]  /*17c0*/  IMAD.MOV.U32 R11, RZ, RZ, R6 ;  /* 0x000000ffff0b7224 */ /* 0x000fe200078e0006 */
[C---:B0-----:R-:W-:Y:S02]  /*17d0*/  LEA R15, R8.reuse, R3, 0x18 ;  /* 0x00000003080f7211 */ /* 0x041fe400078ec0ff */
[----:B------:R-:W-:Y:S01]  /*17e0*/  LEA R7, R8, R7, 0x18 ;  /* 0x0000000708077211 */ /* 0x000fe200078ec0ff */
[----:B------:R-:W-:-:S07]  /*17f0*/  IMAD.MOV.U32 R8, RZ, RZ, RZ ;  /* 0x000000ffff087224 */ /* 0x000fce00078e00ff */
.L_x_169:
[----:B------:R-:W-:Y:S01]  /*1800*/  VIADD R2, R10, 0xffffffff ;  /* 0xffffffff0a027836 */ /* 0x000fe20000000000 */
[----:B------:R-:W-:Y:S04]  /*1810*/  BSSY B1, `(.L_x_161) ;  /* 0x0000007000017945 */ /* 0x000fe80003800000 */
[----:B------:R-:W-:-:S04]  /*1820*/  SHF.R.U32.HI R2, RZ, 0x2, R2 ;  /* 0x00000002ff027819 */ /* 0x000fc80000011602 */
[----:B------:R-:W-:-:S04]  /*1830*/  LOP3.LUT R2, R2, 0x1, RZ, 0xc0, !PT ;  /* 0x0000000102027812 */ /* 0x000fc800078ec0ff */
[----:B------:R-:W-:-:S07]  /*1840*/  SHF.L.U32 R2, R2, 0x1f, RZ ;  /* 0x0000001f02027819 */ /* 0x000fce00000006ff */
.L_x_162:
[----:B------:R-:W-:Y:S05]  /*1850*/  YIELD ;  /* 0x0000000000007946 */ /* 0x000fea0003800000 */
[----:B------:R-:W0:Y:S02]  /*1860*/  SYNCS.PHASECHK.TRANS64.TRYWAIT P0, [R15+URZ], R2 ;  /* 0x000000020f0075a7 */ /* 0x000e2400080011ff */
[----:B0-----:R-:W-:Y:S05]  /*1870*/  @!P0 BRA `(.L_x_162) ;  /* 0xfffffffc00f48947 */ /* 0x001fea000383ffff */
[----:B------:R-:W-:Y:S05]  /*1880*/  BSYNC B1 ;  /* 0x0000000000017941 */ /* 0x000fea0003800000 */
.L_x_161:
[----:B------:R-:W0:Y:S01]  /*1890*/  S2R R3, SR_CgaCtaId ;  /* 0x0000000000037919 */ /* 0x000e220000008800 */
[----:B------:R-:W-:Y:S01]  /*18a0*/  MOV R2, 0x400 ;  /* 0x0000040000027802 */ /* 0x000fe20000000f00 */
[----:B------:R-:W-:Y:S01]  /*18b0*/  BSSY B1, `(.L_x_163) ;  /* 0x000000f000017945 */ /* 0x000fe20003800000 */
[----:B------:R-:W-:Y:S01]  /*18c0*/  VIADD R16, R10, 0x2 ;  /* 0x000000020a107836 */ /* 0x000fe20000000000 */
[----:B------:R-:W1:Y:S01]  /*18d0*/  S2R R12, SR_SWINHI ;  /* 0x00000000000c7919 */ /* 0x000e620000002f00 */
[----:B0-----:R-:W-:Y:S02]  /*18e0*/  LEA R13, R3, R2, 0x18 ;  /* 0x00000002030d7211 */ /* 0x001fe400078ec0ff */
[----:B------:R-:W-:Y:S02]  /*18f0*/  MOV R2, R7 ;  /* 0x0000000700027202 */ /* 0x000fe40000000f00 */
[----:B-1----:R-:W-:Y:S01]  /*1900*/  MOV R3, R12 ;  /* 0x0000000c00037202 */ /* 0x002fe20000000f00 */
[----:B------:R0:W1:Y:S03]  /*1910*/  LDS R15, [R13+0x40] ;  /* 0x000040000d0f7984 */ /* 0x0000660000000800 */
[----:B------:R-:W-:-:S04]  /*1920*/  MOV R12, R2 ;  /* 0x00000002000c7202 */ /* 0x000fc80000000f00 */
[----:B------:R2:W-:Y:S02]  /*1930*/  SYNCS.ARRIVE.TRANS64.A1T0 RZ, [R12+URZ], RZ ;  /* 0x000000ff0cff79a7 */ /* 0x0005e400081000ff */
[----:B--2---:R-:W-:-:S04]  /*1940*/  SHF.R.U32.HI R12, RZ, 0x2, R10 ;  /* 0x00000002ff0c7819 */ /* 0x004fc8000001160a */
[----:B------:R-:W-:-:S04]  /*1950*/  LOP3.LUT R12, R12, 0x1, RZ, 0xc0, !PT ;  /* 0x000000010c0c7812 */ /* 0x000fc800078ec0ff */
[----:B0-----:R-:W-:-:S07]  /*1960*/  SHF.L.U32 R12, R12, 0x1f, RZ ;  /* 0x0000001f0c0c7819 */ /* 0x001fce00000006ff */
.L_x_164:
[----:B------:R-:W-:Y:S05]  /*1970*/  YIELD ;  /* 0x0000000000007946 */ /* 0x000fea0003800000 */
[----:B------:R-:W0:Y:S02]  /*1980*/  SYNCS.PHASECHK.TRANS64.TRYWAIT P0, [R13+URZ+0x8], R12 ;  /* 0x0000080c0d0075a7 */ /* 0x000e2400080011ff */
[----:B0-----:R-:W-:Y:S05]  /*1990*/  @!P0 BRA `(.L_x_164) ;  /* 0xfffffffc00f48947 */ /* 0x001fea000383ffff */
[----:B------:R-:W-:Y:S05]  /*19a0*/  BSYNC B1 ;  /* 0x0000000000017941 */ /* 0x000fea0003800000 */
.L_x_163:
[----:B------:R-:W0:Y:S01]  /*19b0*/  S2R R13, SR_CgaCtaId ;  /* 0x00000000000d7919 */ /* 0x000e220000008800 */
[----:B------:R-:W-:Y:S01]  /*19c0*/  MOV R12, 0x400 ;  /* 0x00000400000c7802 */ /* 0x000fe20000000f00 */
[----:B------:R-:W-:Y:S03]  /*19d0*/  BSSY B1, `(.L_x_165) ;  /* 0x000000f000017945 */ /* 0x000fe60003800000 */
[----:B0-----:R-:W-:Y:S02]  /*19e0*/  LEA R17, R13, R12, 0x18 ;  /* 0x0000000c0d117211 */ /* 0x001fe400078ec0ff */
[----:B------:R-:W-:-:S03]  /*19f0*/  IADD3 R12, P0, PT, R2, 0x8, RZ ;  /* 0x00000008020c7810 */ /* 0x000fc60007f1e0ff */
[----:B------:R-:W1:Y:S02]  /*1a00*/  LDS R14, [R17+0x4040] ;  /* 0x00404000110e7984 */ /* 0x000e640000000800 */
[----:B------:R-:W-:-:S05]  /*1a10*/  IMAD.X R13, RZ, RZ, R3, P0 ;  /* 0x000000ffff0d7224 */ /* 0x000fca00000e0603 */
[----:B------:R-:W-:-:S04]  /*1a20*/  MOV R12, R12 ;  /* 0x0000000c000c7202 */ /* 0x000fc80000000f00 */
[----:B------:R0:W-:Y:S02]  /*1a30*/  SYNCS.ARRIVE.TRANS64.A1T0 RZ, [R12+URZ], RZ ;  /* 0x000000ff0cff79a7 */ /* 0x0001e400081000ff */
[----:B0-----:R-:W-:-:S05]  /*1a40*/  VIADD R12, R10, 0x1 ;  /* 0x000000010a0c7836 */ /* 0x001fca0000000000 */
[----:B------:R-:W-:-:S04]  /*1a50*/  SHF.R.U32.HI R12, RZ, 0x2, R12 ;  /* 0x00000002ff0c7819 */ /* 0x000fc8000001160c */
[----:B------:R-:W-:Y:S02]  /*1a60*/  LOP3.LUT R12, R12, 0x1, RZ, 0xc0, !PT ;  /* 0x000000010c0c7812 */ /* 0x000fe400078ec0ff */
[----:B-1----:R-:W-:Y:S02]  /*1a70*/  IADD3 R14, PT, PT, R14, R15, R8 ;  /* 0x0000000f0e0e7210 */ /* 0x002fe40007ffe008 */
[----:B------:R-:W-:-:S07]  /*1a80*/  SHF.L.U32 R8, R12, 0x1f, RZ ;  /* 0x0000001f0c087819 */ /* 0x000fce00000006ff */
.L_x_166:
[----:B------:R-:W-:Y:S05]  /*1a90*/  YIELD ;  /* 0x0000000000007946 */ /* 0x000fea0003800000 */
[----:B------:R-:W0:Y:S02]  /*1aa0*/  SYNCS.PHASECHK.TRANS64.TRYWAIT P0, [R17+URZ+0x10], R8 ;  /* 0x00001008110075a7 */ /* 0x000e2400080011ff */
[----:B0-----:R-:W-:Y:S05]  /*1ab0*/  @!P0 BRA `(.L_x_166) ;  /* 0xfffffffc00f48947 */ /* 0x001fea000383ffff */
[----:B------:R-:W-:Y:S05]  /*1ac0*/  BSYNC B1 ;  /* 0x0000000000017941 */ /* 0x000fea0003800000 */
.L_x_165:
[----:B------:R-:W0:Y:S01]  /*1ad0*/  S2R R13, SR_CgaCtaId ;  /* 0x00000000000d7919 */ /* 0x000e220000008800 */
[----:B------:R-:W-:Y:S01]  /*1ae0*/  MOV R8, 0x400 ;  /* 0x0000040000087802 */ /* 0x000fe20000000f00 */
[----:B------:R-:W-:Y:S01]  /*1af0*/  BSSY B1, `(.L_x_167) ;  /* 0x000000d000017945 */ /* 0x000fe20003800000 */
[----:B------:R-:W-:Y:S02]  /*1b00*/  IADD3 R12, P0, PT, R2, 0x10, RZ ;  /* 0x00000010020c7810 */ /* 0x000fe40007f1e0ff */
[----:B0-----:R-:W-:-:S03]  /*1b10*/  LEA R15, R13, R8, 0x18 ;  /* 0x000000080d0f7211 */ /* 0x001fc600078ec0ff */
[----:B------:R-:W-:Y:S02]  /*1b20*/  IMAD.X R13, RZ, RZ, R3, P0 ;  /* 0x000000ffff0d7224 */ /* 0x000fe400000e0603 */
[----:B------:R0:W1:Y:S03]  /*1b30*/  LDS R8, [R15+0x8040] ;  /* 0x008040000f087984 */ /* 0x0000660000000800 */
[----:B------:R-:W-:-:S04]  /*1b40*/  MOV R12, R12 ;  /* 0x0000000c000c7202 */ /* 0x000fc80000000f00 */
[----:B------:R2:W-:Y:S02]  /*1b50*/  SYNCS.ARRIVE.TRANS64.A1T0 RZ, [R12+URZ], RZ ;  /* 0x000000ff0cff79a7 */ /* 0x0005e400081000ff */
[----:B--2---:R-:W-:-:S04]  /*1b60*/  SHF.R.U32.HI R12, RZ, 0x2, R16 ;  /* 0x00000002ff0c7819 */ /* 0x004fc80000011610 */
[----:B------:R-:W-:-:S04]  /*1b70*/  LOP3.LUT R12, R12, 0x1, RZ, 0xc0, !PT ;  /* 0x000000010c0c7812 */ /* 0x000fc800078ec0ff */
[----:B0-----:R-:W-:-:S07]  /*1b80*/  SHF.L.U32 R12, R12, 0x1f, RZ ;  /* 0x0000001f0c0c7819 */ /* 0x001fce00000006ff */
.L_x_168:
[----:B------:R-:W-:Y:S05]  /*1b90*/  YIELD ;  /* 0x0000000000007946 */ /* 0x000fea0003800000 */
[----:B------:R-:W0:Y:S02]  /*1ba0*/  SYNCS.PHASECHK.TRANS64.TRYWAIT P0, [R15+URZ+0x18], R12 ;  /* 0x0000180c0f0075a7 */ /* 0x000e2400080011ff */
[----:B0-----:R-:W-:Y:S05]  /*1bb0*/  @!P0 BRA `(.L_x_168) ;  /* 0xfffffffc00f48947 */ /* 0x001fea000383ffff */
[----:B------:R-:W-:Y:S05]  /*1bc0*/  BSYNC B1 ;  /* 0x0000000000017941 */ /* 0x000fea0003800000 */
.L_x_167:
[----:B------:R-:W0:Y:S01]  /*1bd0*/  S2UR UR6, SR_CgaCtaId ;  /* 0x00000000000679c3 */ /* 0x000e220000008800 */
[----:B------:R-:W-:Y:S01]  /*1be0*/  UMOV UR5, 0x400 ;  /* 0x0000040000057882 */ /* 0x000fe20000000000 */
[----:B------:R-:W-:Y:S01]  /*1bf0*/  IADD3 R2, P0, PT, R2, 0x18, RZ ;  /* 0x0000001802027810 */ /* 0x000fe20007f1e0ff */
[----:B------:R-:W-:-:S04]  /*1c00*/  VIADD R10, R10, 0x4 ;  /* 0x000000040a0a7836 */ /* 0x000fc80000000000 */
[----:B------:R-:W-:Y:S01]  /*1c10*/  IMAD.X R3, RZ, RZ, R3, P0 ;  /* 0x000000ffff037224 */ /* 0x000fe200000e0603 */
[----:B------:R-:W-:-:S04]  /*1c20*/  IADD3 R11, P0, PT, R11, -0x4, RZ ;  /* 0xfffffffc0b0b7810 */ /* 0x000fc80007f1e0ff */
[----:B------:R-:W-:Y:S02]  /*1c30*/  IADD3.X R9, PT, PT, R9, -0x1, RZ, P0, !PT ;  /* 0xffffffff09097810 */ /* 0x000fe400007fe4ff */
[----:B------:R-:W-:Y:S02]  /*1c40*/  ISETP.NE.U32.AND P0, PT, R11, RZ, PT ;  /* 0x000000ff0b00720c */ /* 0x000fe40003f05070 */
[----:B------:R-:W-:Y:S02]  /*1c50*/  MOV R2, R2 ;  /* 0x0000000200027202 */ /* 0x000fe40000000f00 */
[----:B------:R-:W-:Y:S01]  /*1c60*/  ISETP.NE.AND.EX P0, PT, R9, RZ, PT, P0 ;  /* 0x000000ff0900720c */ /* 0x000fe20003f05300 */
[----:B0-----:R-:W-:-:S06]  /*1c70*/  ULEA UR5, UR6, UR5, 0x18 ;  /* 0x0000000506057291 */ /* 0x001fcc000f8ec0ff */
[----:B------:R-:W-:-:S05]  /*1c80*/  IMAD.U32 R15, RZ, RZ, UR5 ;  /* 0x00000005ff0f7e24 */ /* 0x000fca000f8e00ff */
[----:B------:R-:W1:Y:S01]  /*1c90*/  LDS R13, [R15+0xc040] ;  /* 0x00c040000f0d7984 */ /* 0x000e620000000800 */
[----:B------:R0:W-:Y:S01]  /*1ca0*/  SYNCS.ARRIVE.TRANS64.A1T0 RZ, [R2+URZ], RZ ;  /* 0x000000ff02ff79a7 */ /* 0x0001e200081000ff */
[----:B-1----:R-:W-:Y:S01]  /*1cb0*/  IADD3 R8, PT, PT, R13, R8, R14 ;  /* 0x000000080d087210 */ /* 0x002fe20007ffe00e */
[----:B0-----:R-:W-:Y:S06]  /*1cc0*/  @P0 BRA `(.L_x_169) ;  /* 0xfffffff800cc0947 */ /* 0x001fec000383ffff */
.L_x_160:
[----:B------:R-:W-:Y:S05]  /*1cd0*/  BSYNC B0 ;  /* 0x0000000000007941 */ /* 0x000fea0003800000 */
.L_x_159:
[----:B------:R-:W-:Y:S01]  /*1ce0*/  ISETP.NE.U32.AND P0, PT, R5, RZ, PT ;  /* 0x000000ff0500720c */ /* 0x000fe20003f05070 */
[----:B------:R-:W-:Y:S03]  /*1cf0*/  BSSY B0, `(.L_x_170) ;  /* 0x000002a000007945 */ /* 0x000fe60003800000 */
[----:B------:R-:W-:-:S13]  /*1d00*/  ISETP.NE.AND.EX P0, PT, R4, RZ, PT, P0 ;  /* 0x000000ff0400720c */ /* 0x000fda0003f05300 */
[----:B------:R-:W-:Y:S05]  /*1d10*/  @!P0 BRA `(.L_x_171) ;  /* 0x00000000009c8947 */ /* 0x000fea0003800000 */
[----:B------:R-:W0:Y:S01]  /*1d20*/  S2R R9, SR_CgaCtaId ;  /* 0x0000000000097919 */ /* 0x000e220000008800 */
[----:B------:R-:W-:Y:S01]  /*1d30*/  MOV R7, 0x400 ;  /* 0x0000040000077802 */ /* 0x000fe20000000f00 */
[----:B------:R-:W-:Y:S01]  /*1d40*/  IMAD.SHL.U32 R12, R6, 0x4000, RZ ;  /* 0x00004000060c7824 */ /* 0x000fe200078e00ff */
[----:B------:R-:W1:Y:S03]  /*1d50*/  S2R R11, SR_SWINHI ;  /* 0x00000000000b7919 */ /* 0x000e660000002f00 */
[C---:B------:R-:W-:Y:S02]  /*1d60*/  VIADD R2, R7.reuse, 0x20 ;  /* 0x0000002007027836 */ /* 0x040fe40000000000 */
[----:B------:R-:W-:-:S03]  /*1d70*/  VIADD R10, R7, 0x40 ;  /* 0x00000040070a7836 */ /* 0x000fc60000000000 */
[C---:B0-----:R-:W-:Y:S02]  /*1d80*/  LEA R2, R9.reuse, R2, 0x18 ;  /* 0x0000000209027211 */ /* 0x041fe400078ec0ff */
[C---:B------:R-:W-:Y:S02]  /*1d90*/  LEA R13, R9.reuse, R10, 0x18 ;  /* 0x0000000a090d7211 */ /* 0x040fe400078ec0ff */
[----:B------:R-:W-:Y:S02]  /*1da0*/  MOV R2, R2 ;  /* 0x0000000200027202 */ /* 0x000fe40000000f00 */
[----:B-1----:R-:W-:Y:S02]  /*1db0*/  MOV R3, R11 ;  /* 0x0000000b00037202 */ /* 0x002fe40000000f00 */
[----:B------:R-:W-:Y:S01]  /*1dc0*/  LEA R7, R9, R7, 0x18 ;  /* 0x0000000709077211 */ /* 0x000fe200078ec0ff */
[----:B------:R-:W-:Y:S02]  /*1dd0*/  IMAD.MOV.U32 R10, RZ, RZ, R2 ;  /* 0x000000ffff0a7224 */ /* 0x000fe400078e0002 */
[----:B------:R-:W-:-:S07]  /*1de0*/  IMAD.MOV.U32 R11, RZ, RZ, R3 ;  /* 0x000000ffff0b7224 */ /* 0x000fce00078e0003 */
.L_x_174:
[----:B------:R-:W-:Y:S01]  /*1df0*/  SHF.R.U32.HI R3, RZ, 0x2, R6 ;  /* 0x00000002ff037819 */ /* 0x000fe20000011606 */
[----:B------:R-:W-:Y:S01]  /*1e00*/  BSSY B1, `(.L_x_172) ;  /* 0x0000008000017945 */ /* 0x000fe20003800000 */
[----:B------:R-:W-:Y:S02]  /*1e10*/  LOP3.LUT R2, R12, 0xc000, RZ, 0xc0, !PT ;  /* 0x0000c0000c027812 */ /* 0x000fe400078ec0ff */
[----:B------:R-:W-:-:S03]  /*1e20*/  LOP3.LUT R3, R3, 0x1, RZ, 0xc0, !PT ;  /* 0x0000000103037812 */ /* 0x000fc600078ec0ff */
[----:B------:R-:W-:Y:S01]  /*1e30*/  IMAD.IADD R9, R13, 0x1, R2 ;  /* 0x000000010d097824 */ /* 0x000fe200078e0202 */
[----:B------:R-:W-:-:S07]  /*1e40*/  SHF.L.U32 R2, R3, 0x1f, RZ ;  /* 0x0000001f03027819 */ /* 0x000fce00000006ff */
.L_x_173:
[----:B------:R-:W-:Y:S05]  /*1e50*/  YIELD ;  /* 0x0000000000007946 */ /* 0x000fea0003800000 */
[----:B------:R-:W0:Y:S02]  /*1e60*/  SYNCS.PHASECHK.TRANS64.TRYWAIT P0, [R7+URZ], R2 ;  /* 0x00000002070075a7 */ /* 0x000e2400080011ff */
[----:B0-----:R-:W-:Y:S05]  /*1e70*/  @!P0 BRA `(.L_x_173) ;  /* 0xfffffffc00f48947 */ /* 0x001fea000383ffff */
[----:B------:R-:W-:Y:S05]  /*1e80*/  BSYNC B1 ;  /* 0x0000000000017941 */ /* 0x000fea0003800000 */
.L_x_172:
        /* <DEDUP_REMOVED lines=16> */
.L_x_171:
[----:B------:R-:W-:Y:S05]  /*1f90*/  BSYNC B0 ;  /* 0x0000000000007941 */ /* 0x000fea0003800000 */
.L_x_170:
[----:B------:R-:W-:-:S07]  /*1fa0*/  SHF.R.S32.HI R9, RZ, 0x1f, R8 ;  /* 0x0000001fff097819 */ /* 0x000fce0000011408 */
.L_x_156:
[----:B------:R-:W0:Y:S02]  /*1fb0*/  LDCU.64 UR6, c[0x0][0x388] ;  /* 0x00007100ff0677ac */ /* 0x000e240008000a00 */
[----:B0-----:R-:W-:-:S04]  /*1fc0*/  LEA R2, P0, R0, UR6, 0x3 ;  /* 0x0000000600027c11 */ /* 0x001fc8000f8018ff */
[----:B------:R-:W-:-:S05]  /*1fd0*/  LEA.HI.X R3, R0, UR7, RZ, 0x3, P0 ;  /* 0x0000000700037c11 */ /* 0x000fca00080f1cff */
[----:B------:R-:W-:Y:S01]  /*1fe0*/  STG.E.64 desc[UR10][R2.64], R8 ;  /* 0x0000000802007986 */ /* 0x000fe2000c101b0a */
[----:B------:R-:W-:Y:S05]  /*1ff0*/  EXIT ;  /* 0x000000000000794d */ /* 0x000fea0003800000 */
        .weak           $__internal_3_$__cuda_sm20_div_u64
        .type           $__internal_3_$__cuda_sm20_div_u64,@function
        .size           $__internal_3_$__cuda_sm20_div_u64,(.L_x_1858 - $__internal_3_$__cuda_sm20_div_u64)
$__internal_3_$__cuda_sm20_div_u64:
        /* <DEDUP_REMOVED lines=68> */
[----:B------:R-:W-:Y:S06]  /*2440*/  RET.REL.NODEC R4 `(_Z13tma_bw_kernelILi4ELi16384EEvPKhPym) ;  /* 0xffffffd804ec7950 */ /* 0x000fec0003c3ffff */
.L_x_175:
        /* <DEDUP_REMOVED lines=11> */
.L_x_1858:


//--------------------- .text._Z13tma_bw_kernelILi2ELi16384EEvPKhPym --------------------------
	.section	.text._Z13tma_bw_kernelILi2ELi16384EEvPKhPym,"ax",@progbits
	.align	128
        .global         _Z13tma_bw_kernelILi2ELi16384EEvPKhPym
        .type           _Z13tma_bw_kernelILi2ELi16384EEvPKhPym,@function
        .size           _Z13tma_bw_kernelILi2ELi16384EEvPKhPym,(.L_x_1859 - _Z13tma_bw_kernelILi2ELi16384EEvPKhPym)
        .other          _Z13tma_bw_kernelILi2ELi16384EEvPKhPym,@"STO_CUDA_ENTRY STV_DEFAULT"
_Z13tma_bw_kernelILi2ELi16384EEvPKhPym:
.text._Z13tma_bw_kernelILi2ELi16384EEvPKhPym:
        /* <DEDUP_REMOVED lines=20> */
[----:B------:R-:W-:Y:S01]  /*0140*/  NOP ;  /* 0x0000000000007918 */ /* 0x000fe20000000000 */
.L_x_177:
[----:B0-----:R-:W-:Y:S05]  /*0150*/  BSYNC.RECONVERGENT B0 ;  /* 0x0000000000007941 */ /* 0x001fea0003800200 */
.L_x_176:
        /* <DEDUP_REMOVED lines=17> */
[C---:B------:R-:W-:Y:S02]  /*0270*/  ISETP.GT.U32.AND.EX P1, PT, R8.reuse, R7, PT, P1 ;  /* 0x000000070800720c */ /* 0x040fe40003f24110 */
        /* <DEDUP_REMOVED lines=28> */
.L_x_179:
[----:B------:R-:W-:Y:S01]  /*0440*/  IMAD.MOV.U32 R3, RZ, RZ, R8 ;  /* 0x000000ffff037224 */ /* 0x000fe200078e0008 */
[----:B------:R-:W-:-:S07]  /*0450*/  MOV R4, 0x470 ;  /* 0x0000047000047802 */ /* 0x000fce0000000f00 */
[----:B------:R-:W-:Y:S05]  /*0460*/  CALL.REL.NOINC `($__internal_4_$__cuda_sm20_div_u64) ;  /* 0x0000001400ec7944 */ /* 0x000fea0003c00000 */
[----:B------:R-:W-:Y:S02]  /*0470*/  IMAD.MOV.U32 R4, RZ, RZ, R3 ;  /* 0x000000ffff047224 */ /* 0x000fe400078e0003 */
[----:B------:R-:W-:-:S07]  /*0480*/  IMAD.MOV.U32 R5, RZ, RZ, R6 ;  /* 0x000000ffff057224 */ /* 0x000fce00078e0006 */
.L_x_180:
        /* <DEDUP_REMOVED lines=12> */
[----:B------:R-:W1:Y:S01]  /*0550*/  LDC.64 R2, c[0x0][0x380] ;  /* 0x0000e000ff027b82 */ /* 0x000e620000000a00 */
[----:B------:R-:W2:Y:S01]  /*0560*/  LDCU.64 UR6, c[0x0][0x380] ;  /* 0x00007000ff0677ac */ /* 0x000ea20008000a00 */
[----:B------:R-:W-:Y:S01]  /*0570*/  MOV R19, 0x400 ;  /* 0x0000040000137802 */ /* 0x000fe20000000f00 */
[C---:B------:R-:W-:Y:S01]  /*0580*/  IMAD.SHL.U32 R23, R0.reuse, 0x4000, RZ ;  /* 0x0000400000177824 */ /* 0x040fe200078e00ff */
[----:B------:R-:W-:Y:S01]  /*0590*/  LOP3.LUT R10, R5, 0xfffffffc, RZ, 0xc0, !PT ;  /* 0xfffffffc050a7812 */ /* 0x000fe200078ec0ff */
[----:B------:R-:W-:Y:S01]  /*05a0*/  UMOV UR5, URZ ;  /* 0x000000ff00057c82 */ /* 0x000fe20008000000 */
[----:B------:R-:W-:Y:S01]  /*05b0*/  SHF.L.U64.HI R24, R0, 0xe, R11 ;  /* 0x0000000e00187819 */ /* 0x000fe2000001020b */
[----:B------:R-:W-:Y:S02]  /*05c0*/  VIADD R12, R19, 0x10 ;  /* 0x00000010130c7836 */ /* 0x000fe40000000000 */
[----:B------:R-:W-:Y:S01]  /*05d0*/  IMAD.MOV.U32 R22, RZ, RZ, R10 ;  /* 0x000000ffff167224 */ /* 0x000fe200078e000a */
[----:B--2---:R-:W-:-:S02]  /*05e0*/  LEA R15, P0, R13, UR6, 0xf ;  /* 0x000000060d0f7c11 */ /* 0x004fc4000f8078ff */
[C---:B------:R-:W-:Y:S02]  /*05f0*/  LEA R14, P1, R13.reuse, UR6, 0xe ;  /* 0x000000060d0e7c11 */ /* 0x040fe4000f8270ff */
[C---:B------:R-:W-:Y:S01]  /*0600*/  LEA.HI.X R18, R13.reuse, UR7, RZ, 0xf, P0 ;  /* 0x000000070d127c11 */ /* 0x040fe200080f7cff */
[C---:B-1----:R-:W-:Y:S01]  /*0610*/  IMAD.WIDE.U32 R2, R13.reuse, 0xc000, R2 ;  /* 0x0000c0000d027825 */ /* 0x042fe200078e0002 */
[----:B------:R-:W-:-:S03]  /*0620*/  LEA.HI.X R17, R13, UR7, RZ, 0xe, P1 ;  /* 0x000000070d117c11 */ /* 0x000fc600088f74ff */
[----:B------:R-:W-:Y:S01]  /*0630*/  VIADD R20, R3, UR5 ;  /* 0x0000000503147c36 */ /* 0x000fe20008000000 */
[C---:B0-----:R-:W-:Y:S01]  /*0640*/  LEA R16, R4.reuse, R19, 0x18 ;  /* 0x0000001304107211 */ /* 0x041fe200078ec0ff */
[----:B------:R-:W-:Y:S01]  /*0650*/  VIADD R19, R19, 0x20 ;  /* 0x0000002013137836 */ /* 0x000fe20000000000 */
[----:B------:R-:W-:-:S04]  /*0660*/  LEA R12, R4, R12, 0x18 ;  /* 0x0000000c040c7211 */ /* 0x000fc800078ec0ff */
[----:B------:R-:W-:-:S07]  /*0670*/  LEA R19, R4, R19, 0x18 ;  /* 0x0000001304137211 */ /* 0x000fce00078ec0ff */
.L_x_191:
[----:B------:R-:W-:Y:S01]  /*0680*/  IMAD.MOV.U32 R31, RZ, RZ, 0x1 ;  /* 0x00000001ff1f7424 */ /* 0x000fe200078e00ff */
[----:B------:R-:W-:Y:S05]  /*0690*/  YIELD ;  /* 0x0000000000007946 */ /* 0x000fea0003800000 */
[----:B------:R-:W-:Y:S01]  /*06a0*/  SHF.L.U32 R31, R31, 0x1f, RZ ;  /* 0x0000001f1f1f7819 */ /* 0x000fe200000006ff */
[----:B------:R-:W0:Y:S01]  /*06b0*/  S2R R28, SR_SWINHI ;  /* 0x00000000001c7919 */ /* 0x000e220000002f00 */
[----:B------:R-:W1:Y:S01]  /*06c0*/  LDCU UR5, c[0x0][0x380] ;  /* 0x00007000ff0577ac */ /* 0x000e620008000800 */
[----:B------:R-:W-:Y:S01]  /*06d0*/  IMAD.MOV.U32 R21, RZ, RZ, 0x4000 ;  /* 0x00004000ff157424 */ /* 0x000fe200078e00ff */
[----:B------:R-:W2:Y:S01]  /*06e0*/  SYNCS.PHASECHK.TRANS64.TRYWAIT P0, [R12+URZ], R31 ;  /* 0x0000001f0c0075a7 */ /* 0x000ea200080011ff */
[----:B------:R-:W3:Y:S01]  /*06f0*/  LDCU UR6, c[0x0][0x384] ;  /* 0x00007080ff0677ac */ /* 0x000ee20008000800 */
[----:B-1----:R-:W-:-:S04]  /*0700*/  IADD3 R6, P1, PT, R23, UR5, RZ ;  /* 0x0000000517067c10 */ /* 0x002fc8000ff3e0ff */
[----:B---3--:R-:W-:Y:S02]  /*0710*/  IADD3.X R7, PT, PT, R24, UR6, RZ, P1, !PT ;  /* 0x0000000618077c10 */ /* 0x008fe40008ffe4ff */
[----:B------:R-:W-:Y:S02]  /*0720*/  MOV R4, R16 ;  /* 0x0000001000047202 */ /* 0x000fe40000000f00 */
[----:B0-----:R-:W-:Y:S01]  /*0730*/  MOV R5, R28 ;  /* 0x0000001c00057202 */ /* 0x001fe20000000f00 */
[----:B--2---:R-:W-:Y:S06]  /*0740*/  @!P0 BRA `(.L_x_183) ;  /* 0x0000001000948947 */ /* 0x004fec0003800000 */
.L_x_209:
[----:B------:R0:W-:Y:S01]  /*0750*/  SYNCS.ARRIVE.TRANS64 RZ, [R16+URZ], R21 ;  /* 0x0000001510ff79a7 */ /* 0x0001e200080000ff */
[----:B------:R-:W-:Y:S02]  /*0760*/  MOV R8, R19 ;  /* 0x0000001300087202 */ /* 0x000fe40000000f00 */
[----:B------:R-:W-:Y:S01]  /*0770*/  MOV R9, R28 ;  /* 0x0000001c00097202 */ /* 0x000fe20000000f00 */
[----:B------:R-:W-:Y:S01]  /*0780*/  UMOV UR5, 0x400 ;  /* 0x0000040000057882 */ /* 0x000fe20000000000 */
[----:B------:R-:W-:Y:S02]  /*0790*/  MOV R28, R4 ;  /* 0x00000004001c7202 */ /* 0x000fe40000000f00 */
[----:B------:R-:W-:Y:S02]  /*07a0*/  MOV R29, R8 ;  /* 0x00000008001d7202 */ /* 0x000fe40000000f00 */
[----:B------:R-:W-:Y:S02]  /*07b0*/  R2UR UR7, R28 ;  /* 0x000000001c0772ca */ /* 0x000fe400000e0000 */
[----:B------:R-:W-:-:S02]  /*07c0*/  R2UR UR6, R29 ;  /* 0x000000001d0672ca */ /* 0x000fc400000e0000 */
[----:B0-----:R-:W-:-:S13]  /*07d0*/  PLOP3.LUT P0, PT, PT, PT, PT, 0x80, 0x8 ;  /* 0x000000000008781c */ /* 0x001fda0003f0f070 */
.L_x_184:
[----:B------:R-:W-:-:S13]  /*07e0*/  @P0 ELECT P1, URZ, PT ;  /* 0x0000000000ff082f */ /* 0x000fda0003820000 */
[----:B------:R-:W-:Y:S02]  /*07f0*/  @P1 R2UR.BROADCAST UR10, R6 ;  /* 0x00000000060a12ca */ /* 0x000fe400008e0000 */
[----:B------:R-:W-:Y:S02]  /*0800*/  @P1 R2UR.BROADCAST UR11, R7 ;  /* 0x00000000070b12ca */ /* 0x000fe400008e0000 */
[----:B------:R-:W-:Y:S02]  /*0810*/  @P1 PLOP3.LUT P0, PT, P1, PT, PT, 0x8, 0x80 ;  /* 0x000000000080181c */ /* 0x000fe40000f0e170 */
[----:B------:R-:W-:-:S09]  /*0820*/  PLOP3.LUT P1, PT, PT, PT, PT, 0x8, 0x80 ;  /* 0x000000000080781c */ /* 0x000fd20003f2e170 */
[----:B------:R0:W-:Y:S02]  /*0830*/  UBLKCP.S.G [UR6], [UR10], UR5 ;  /* 0x000000060a0073ba */ /* 0x0001e40008000205 */
[----:B0-----:R-:W-:Y:S05]  /*0840*/  @P0 BRA.U.ANY `(.L_x_184) ;  /* 0xfffffffd00e40947 */ /* 0x001fea000393ffff */
[----:B------:R-:W0:Y:S01]  /*0850*/  SYNCS.PHASECHK.TRANS64.TRYWAIT P0, [R12+URZ+0x8], R31 ;  /* 0x0000081f0c0075a7 */ /* 0x000e2200080011ff */
[----:B------:R-:W-:Y:S02]  /*0860*/  IADD3 R6, P1, PT, R8, 0x4000, RZ ;  /* 0x0000400008067810 */ /* 0x000fe40007f3e0ff */
[----:B------:R-:W-:-:S03]  /*0870*/  IADD3 R4, P2, PT, R4, 0x8, RZ ;  /* 0x0000000804047810 */ /* 0x000fc60007f5e0ff */
[----:B------:R-:W-:Y:S02]  /*0880*/  IMAD.X R7, RZ, RZ, R9, P1 ;  /* 0x000000ffff077224 */ /* 0x000fe400008e0609 */
[----:B------:R-:W-:Y:S01]  /*0890*/  IMAD.X R5, RZ, RZ, R5, P2 ;  /* 0x000000ffff057224 */ /* 0x000fe200010e0605 */
[----:B0-----:R-:W-:Y:S07]  /*08a0*/  @!P0 BRA `(.L_x_185) ;  /* 0x00000010004c8947 */ /* 0x001fee0003800000 */
.L_x_210:
[----:B------:R0:W-:Y:S01]  /*08b0*/  SYNCS.ARRIVE.TRANS64 RZ, [R16+URZ+0x8], R21 ;  /* 0x0000081510ff79a7 */ /* 0x0001e200080000ff */
[----:B------:R-:W-:Y:S01]  /*08c0*/  MOV R8, R4 ;  /* 0x0000000400087202 */ /* 0x000fe20000000f00 */
[----:B------:R-:W-:Y:S01]  /*08d0*/  UMOV UR5, 0x400 ;  /* 0x0000040000057882 */ /* 0x000fe20000000000 */
[----:B------:R-:W-:Y:S02]  /*08e0*/  MOV R6, R6 ;  /* 0x0000000600067202 */ /* 0x000fe40000000f00 */
[----:B------:R-:W-:Y:S02]  /*08f0*/  R2UR UR7, R8 ;  /* 0x00000000080772ca */ /* 0x000fe400000e0000 */
[----:B------:R-:W-:Y:S02]  /*0900*/  R2UR UR6, R6 ;  /* 0x00000000060672ca */ /* 0x000fe400000e0000 */
[----:B------:R-:W-:Y:S02]  /*0910*/  IADD3 R4, P1, PT, R23, R14, RZ ;  /* 0x0000000e17047210 */ /* 0x000fe40007f3e0ff */
[----:B------:R-:W-:-:S03]  /*0920*/  PLOP3.LUT P0, PT, PT, PT, PT, 0x80, 0x8 ;  /* 0x000000000008781c */ /* 0x000fc60003f0f070 */
[----:B0-----:R-:W-:-:S10]  /*0930*/  IMAD.X R5, R24, 0x1, R17, P1 ;  /* 0x0000000118057824 */ /* 0x001fd400008e0611 */
.L_x_186:
[----:B------:R-:W-:-:S13]  /*0940*/  @P0 ELECT P1, URZ, PT ;  /* 0x0000000000ff082f */ /* 0x000fda0003820000 */
[----:B------:R-:W-:Y:S02]  /*0950*/  @P1 R2UR.BROADCAST UR10, R4 ;  /* 0x00000000040a12ca */ /* 0x000fe400008e0000 */
[----:B------:R-:W-:Y:S02]  /*0960*/  @P1 R2UR.BROADCAST UR11, R5 ;  /* 0x00000000050b12ca */ /* 0x000fe400008e0000 */
[----:B------:R-:W-:Y:S02]  /*0970*/  @P1 PLOP3.LUT P0, PT, P1, PT, PT, 0x8, 0x80 ;  /* 0x000000000080181c */ /* 0x000fe40000f0e170 */
[----:B------:R-:W-:-:S09]  /*0980*/  PLOP3.LUT P1, PT, PT, PT, PT, 0x8, 0x80 ;  /* 0x000000000080781c */ /* 0x000fd20003f2e170 */
[----:B------:R0:W-:Y:S02]  /*0990*/  UBLKCP.S.G [UR6], [UR10], UR5 ;  /* 0x000000060a0073ba */ /* 0x0001e40008000205 */
[----:B0-----:R-:W-:Y:S05]  /*09a0*/  @P0 BRA.U.ANY `(.L_x_186) ;  /* 0xfffffffd00e40947 */ /* 0x001fea000393ffff */
[----:B------:R-:W-:-:S04]  /*09b0*/  SHF.L.U32 R7, RZ, 0x1f, RZ ;  /* 0x0000001fff077819 */ /* 0x000fc800000006ff */
[----:B------:R-:W0:Y:S02]  /*09c0*/  SYNCS.PHASECHK.TRANS64.TRYWAIT P0, [R12+URZ], R7 ;  /* 0x000000070c0075a7 */ /* 0x000e2400080011ff */
[----:B0-----:R-:W-:Y:S05]  /*09d0*/  @!P0 BRA `(.L_x_187) ;  /* 0x0000001000108947 */ /* 0x001fea0003800000 */
.L_x_211:
[----:B------:R0:W-:Y:S01]  /*09e0*/  SYNCS.ARRIVE.TRANS64 RZ, [R16+URZ], R21 ;  /* 0x0000001510ff79a7 */ /* 0x0001e200080000ff */
[----:B------:R-:W-:Y:S01]  /*09f0*/  R2UR UR7, R28 ;  /* 0x000000001c0772ca */ /* 0x000fe200000e0000 */
[----:B------:R-:W-:Y:S01]  /*0a00*/  UMOV UR5, 0x400 ;  /* 0x0000040000057882 */ /* 0x000fe20000000000 */
[----:B------:R-:W-:Y:S02]  /*0a10*/  R2UR UR6, R29 ;  /* 0x000000001d0672ca */ /* 0x000fe400000e0000 */
[----:B------:R-:W-:Y:S02]  /*0a20*/  IADD3 R4, P3, PT, R23, R15, RZ ;  /* 0x0000000f17047210 */ /* 0x000fe40007f7e0ff */
[----:B------:R-:W-:Y:S02]  /*0a30*/  IADD3 R0, P1, P2, R13, R0, R13 ;  /* 0x000000000d007210 */ /* 0x000fe40007a3e00d */
[----:B------:R-:W-:Y:S01]  /*0a40*/  PLOP3.LUT P0, PT, PT, PT, PT, 0x80, 0x8 ;  /* 0x000000000008781c */ /* 0x000fe20003f0f070 */
[----:B------:R-:W-:Y:S01]  /*0a50*/  IMAD.X R5, R24, 0x1, R18, P3 ;  /* 0x0000000118057824 */ /* 0x000fe200018e0612 */
[----:B0-----:R-:W-:-:S11]  /*0a60*/  IADD3.X R11, PT, PT, RZ, R11, RZ, P1, P2 ;  /* 0x0000000bff0b7210 */ /* 0x001fd60000fe44ff */
.L_x_188:
[----:B------:R-:W-:-:S13]  /*0a70*/  @P0 ELECT P1, URZ, PT ;  /* 0x0000000000ff082f */ /* 0x000fda0003820000 */
[----:B------:R-:W-:Y:S02]  /*0a80*/  @P1 R2UR.BROADCAST UR10, R4 ;  /* 0x00000000040a12ca */ /* 0x000fe400008e0000 */
[----:B------:R-:W-:Y:S02]  /*0a90*/  @P1 R2UR.BROADCAST UR11, R5 ;  /* 0x00000000050b12ca */ /* 0x000fe400008e0000 */
[----:B------:R-:W-:Y:S02]  /*0aa0*/  @P1 PLOP3.LUT P0, PT, P1, PT, PT, 0x8, 0x80 ;  /* 0x000000000080181c */ /* 0x000fe40000f0e170 */
[----:B------:R-:W-:-:S09]  /*0ab0*/  PLOP3.LUT P1, PT, PT, PT, PT, 0x8, 0x80 ;  /* 0x000000000080781c */ /* 0x000fd20003f2e170 */
[----:B------:R0:W-:Y:S02]  /*0ac0*/  UBLKCP.S.G [UR6], [UR10], UR5 ;  /* 0x000000060a0073ba */ /* 0x0001e40008000205 */
[----:B0-----:R-:W-:Y:S05]  /*0ad0*/  @P0 BRA.U.ANY `(.L_x_188) ;  /* 0xfffffffd00e40947 */ /* 0x001fea000393ffff */
[----:B------:R-:W0:Y:S02]  /*0ae0*/  SYNCS.PHASECHK.TRANS64.TRYWAIT P0, [R12+URZ+0x8], R7 ;  /* 0x000008070c0075a7 */ /* 0x000e2400080011ff */
[----:B0-----:R-:W-:Y:S05]  /*0af0*/  @!P0 BRA `(.L_x_189) ;  /* 0x0000000c00d88947 */ /* 0x001fea0003800000 */
.L_x_212:
[----:B------:R0:W-:Y:S01]  /*0b00*/  SYNCS.ARRIVE.TRANS64 RZ, [R16+URZ+0x8], R21 ;  /* 0x0000081510ff79a7 */ /* 0x0001e200080000ff */
[----:B------:R-:W-:Y:S01]  /*0b10*/  R2UR UR7, R8 ;  /* 0x00000000080772ca */ /* 0x000fe200000e0000 */
[----:B------:R-:W-:Y:S01]  /*0b20*/  UMOV UR5, 0x400 ;  /* 0x0000040000057882 */ /* 0x000fe20000000000 */
[----:B------:R-:W-:Y:S02]  /*0b30*/  R2UR UR6, R6 ;  /* 0x00000000060672ca */ /* 0x000fe400000e0000 */
[----:B------:R-:W-:Y:S02]  /*0b40*/  IADD3 R4, P1, PT, R23, R2, RZ ;  /* 0x0000000217047210 */ /* 0x000fe40007f3e0ff */
[----:B------:R-:W-:-:S03]  /*0b50*/  PLOP3.LUT P0, PT, PT, PT, PT, 0x80, 0x8 ;  /* 0x000000000008781c */ /* 0x000fc60003f0f070 */
[----:B0-----:R-:W-:-:S10]  /*0b60*/  IMAD.X R5, R24, 0x1, R20, P1 ;  /* 0x0000000118057824 */ /* 0x001fd400008e0614 */
.L_x_190:
[----:B------:R-:W-:-:S13]  /*0b70*/  @P0 ELECT P1, URZ, PT ;  /* 0x0000000000ff082f */ /* 0x000fda0003820000 */
[----:B------:R-:W-:Y:S02]  /*0b80*/  @P1 R2UR.BROADCAST UR10, R4 ;  /* 0x00000000040a12ca */ /* 0x000fe400008e0000 */
[----:B------:R-:W-:Y:S02]  /*0b90*/  @P1 R2UR.BROADCAST UR11, R5 ;  /* 0x00000000050b12ca */ /* 0x000fe400008e0000 */
[----:B------:R-:W-:Y:S02]  /*0ba0*/  @P1 PLOP3.LUT P0, PT, P1, PT, PT, 0x8, 0x80 ;  /* 0x000000000080181c */ /* 0x000fe40000f0e170 */
[----:B------:R-:W-:-:S09]  /*0bb0*/  PLOP3.LUT P1, PT, PT, PT, PT, 0x8, 0x80 ;  /* 0x000000000080781c */ /* 0x000fd20003f2e170 */
[----:B------:R0:W-:Y:S02]  /*0bc0*/  UBLKCP.S.G [UR6], [UR10], UR5 ;  /* 0x000000060a0073ba */ /* 0x0001e40008000205 */
[----:B0-----:R-:W-:Y:S05]  /*0bd0*/  @P0 BRA.U.ANY `(.L_x_190) ;  /* 0xfffffffd00e40947 */ /* 0x001fea000393ffff */
[----:B------:R-:W-:Y:S02]  /*0be0*/  IADD3 R22, P0, PT, R22, -0x4, RZ ;  /* 0xfffffffc16167810 */ /* 0x000fe40007f1e0ff */
[----:B------:R-:W-:Y:S02]  /*0bf0*/  IADD3 R0, P1, P2, R13, R0, R13 ;  /* 0x000000000d007210 */ /* 0x000fe40007a3e00d */
[----:B------:R-:W-:Y:S02]  /*0c00*/  IADD3.X R25, PT, PT, R25, -0x1, RZ, P0, !PT ;  /* 0xffffffff19197810 */ /* 0x000fe400007fe4ff */
[----:B------:R-:W-:Y:S02]  /*0c10*/  ISETP.NE.U32.AND P0, PT, R22, RZ, PT ;  /* 0x000000ff1600720c */ /* 0x000fe40003f05070 */
[----:B------:R-:W-:Y:S02]  /*0c20*/  LEA R23, P3, R13, R23, 0x10 ;  /* 0x000000170d177211 */ /* 0x000fe400078680ff */
[----:B------:R-:W-:-:S02]  /*0c30*/  ISETP.NE.AND.EX P0, PT, R25, RZ, PT, P0 ;  /* 0x000000ff1900720c */ /* 0x000fc40003f05300 */
[----:B------:R-:W-:Y:S02]  /*0c40*/  IADD3.X R11, PT, PT, RZ, R11, RZ, P1, P2 ;  /* 0x0000000bff0b7210 */ /* 0x000fe40000fe44ff */
[----:B------:R-:W-:-:S09]  /*0c50*/  LEA.HI.X R24, R13, R24, RZ, 0x10, P3 ;  /* 0x000000180d187211 */ /* 0x000fd200018f84ff */
[----:B------:R-:W-:Y:S05]  /*0c60*/  @P0 BRA `(.L_x_191) ;  /* 0xfffffff800840947 */ /* 0x000fea000383ffff */
.L_x_182:
[----:B------:R-:W-:Y:S05]  /*0c70*/  BSYNC B0 ;  /* 0x0000000000007941 */ /* 0x000fea0003800000 */
.L_x_181:
[----:B------:R-:W-:-:S04]  /*0c80*/  ISETP.NE.U32.AND P0, PT, R27, RZ, PT ;  /* 0x000000ff1b00720c */ /* 0x000fc80003f05070 */
[----:B------:R-:W-:-:S13]  /*0c90*/  ISETP.NE.AND.EX P0, PT, R26, RZ, PT, P0 ;  /* 0x000000ff1a00720c */ /* 0x000fda0003f05300 */
[----:B------:R-:W-:Y:S05]  /*0ca0*/  @!P0 EXIT ;  /* 0x000000000000894d */ /* 0x000fea0003800000 */
[----:B------:R-:W0:Y:S01]  /*0cb0*/  S2R R4, SR_CgaCtaId ;  /* 0x0000000000047919 */ /* 0x000e220000008800 */
[----:B------:R-:W1:Y:S01]  /*0cc0*/  LDCU.64 UR6, c[0x0][0x380] ;  /* 0x00007000ff0677ac */ /* 0x000e620008000a00 */
[----:B------:R-:W-:Y:S01]  /*0cd0*/  MOV R2, 0x400 ;  /* 0x0000040000027802 */ /* 0x000fe20000000f00 */
[----:B------:R-:W-:-:S04]  /*0ce0*/  IMAD.SHL.U32 R16, R10, 0x4000, RZ ;  /* 0x000040000a107824 */ /* 0x000fc800078e00ff */
[C---:B------:R-:W-:Y:S02]  /*0cf0*/  VIADD R3, R2.reuse, 0x20 ;  /* 0x0000002002037836 */ /* 0x040fe40000000000 */
[----:B------:R-:W-:Y:S01]  /*0d00*/  VIADD R5, R2, 0x10 ;  /* 0x0000001002057836 */ /* 0x000fe20000000000 */
[----:B-1----:R-:W-:-:S04]  /*0d10*/  LEA R6, P0, R0, UR6, 0xe ;  /* 0x0000000600067c11 */ /* 0x002fc8000f8070ff */
[----:B------:R-:W-:Y:S02]  /*0d20*/  LEA.HI.X R11, R0, UR7, R11, 0xe, P0 ;  /* 0x00000007000b7c11 */ /* 0x000fe400080f740b */
[C---:B0-----:R-:W-:Y:S02]  /*0d30*/  LEA R14, R4.reuse, R2, 0x18 ;  /* 0x00000002040e7211 */ /* 0x041fe400078ec0ff */
[C---:B------:R-:W-:Y:S02]  /*0d40*/  LEA R8, R4.reuse, R3, 0x18 ;  /* 0x0000000304087211 */ /* 0x040fe400078ec0ff */
[----:B------:R-:W-:-:S07]  /*0d50*/  LEA R12, R4, R5, 0x18 ;  /* 0x00000005040c7211 */ /* 0x000fce00078ec0ff */
.L_x_194:
[C---:B------:R-:W-:Y:S01]  /*0d60*/  IMAD.SHL.U32 R0, R10.reuse, 0x8, RZ ;  /* 0x000000080a007824 */ /* 0x040fe200078e00ff */
[----:B------:R-:W-:Y:S01]  /*0d70*/  LOP3.LUT P0, RZ, R10, 0x2, RZ, 0xc0, !PT ;  /* 0x000000020aff7812 */ /* 0x000fe2000780c0ff */
[----:B------:R-:W-:Y:S05]  /*0d80*/  YIELD ;  /* 0x0000000000007946 */ /* 0x000fea0003800000 */
[----:B------:R-:W-:Y:S01]  /*0d90*/  LOP3.LUT R9, R0, 0x8, RZ, 0xc0, !PT ;  /* 0x0000000800097812 */ /* 0x000fe200078ec0ff */
[----:B------:R-:W0:Y:S01]  /*0da0*/  S2R R15, SR_SWINHI ;  /* 0x00000000000f7919 */ /* 0x000e220000002f00 */
[----:B------:R-:W-:Y:S01]  /*0db0*/  SEL R2, RZ, 0x1, P0 ;  /* 0x00000001ff027807 */ /* 0x000fe20000000000 */
[----:B------:R-:W-:-:S02]  /*0dc0*/  IMAD.MOV.U32 R5, RZ, RZ, 0x4000 ;  /* 0x00004000ff057424 */ /* 0x000fc400078e00ff */
[--C-:B------:R-:W-:Y:S01]  /*0dd0*/  IMAD.IADD R3, R12, 0x1, R9.reuse ;  /* 0x000000010c037824 */ /* 0x100fe200078e0209 */
[----:B------:R-:W-:Y:S01]  /*0de0*/  SHF.L.U32 R2, R2, 0x1f, RZ ;  /* 0x0000001f02027819 */ /* 0x000fe200000006ff */
[----:B------:R-:W-:-:S03]  /*0df0*/  IMAD.IADD R0, R14, 0x1, R9 ;  /* 0x000000010e007824 */ /* 0x000fc600078e0209 */
[----:B------:R-:W1:Y:S02]  /*0e00*/  SYNCS.PHASECHK.TRANS64.TRYWAIT P0, [R3+URZ], R2 ;  /* 0x00000002030075a7 */ /* 0x000e6400080011ff */
[----:B01----:R-:W-:Y:S05]  /*0e10*/  @!P0 BRA `(.L_x_192) ;  /* 0x0000000c00208947 */ /* 0x003fea0003800000 */
.L_x_213:
[----:B------:R-:W-:Y:S01]  /*0e20*/  LOP3.LUT R7, R16, 0x4000, RZ, 0xc0, !PT ;  /* 0x0000400010077812 */ /* 0x000fe200078ec0ff */
[----:B------:R0:W-:Y:S01]  /*0e30*/  SYNCS.ARRIVE.TRANS64 RZ, [R0+URZ], R5 ;  /* 0x0000000500ff79a7 */ /* 0x0001e200080000ff */
[----:B------:R-:W-:Y:S02]  /*0e40*/  MOV R2, R8 ;  /* 0x0000000800027202 */ /* 0x000fe40000000f00 */
[----:B------:R-:W-:Y:S01]  /*0e50*/  MOV R3, R15 ;  /* 0x0000000f00037202 */ /* 0x000fe20000000f00 */
[----:B------:R-:W-:Y:S01]  /*0e60*/  UMOV UR5, 0x400 ;  /* 0x0000040000057882 */ /* 0x000fe20000000000 */
[----:B------:R-:W-:Y:S02]  /*0e70*/  IADD3 R2, P0, PT, R2, R7, RZ ;  /* 0x0000000702027210 */ /* 0x000fe40007f1e0ff */
[----:B------:R-:W-:Y:S02]  /*0e80*/  MOV R4, R14 ;  /* 0x0000000e00047202 */ /* 0x000fe40000000f00 */
[----:B0-----:R-:W-:Y:S01]  /*0e90*/  MOV R5, R15 ;  /* 0x0000000f00057202 */ /* 0x001fe20000000f00 */
[----:B------:R-:W-:Y:S01]  /*0ea0*/  IMAD.X R3, RZ, RZ, R3, P0 ;  /* 0x000000ffff037224 */ /* 0x000fe200000e0603 */
[----:B------:R-:W-:-:S02]  /*0eb0*/  PLOP3.LUT P0, PT, PT, PT, PT, 0x80, 0x8 ;  /* 0x000000000008781c */ /* 0x000fc40003f0f070 */
[----:B------:R-:W-:Y:S02]  /*0ec0*/  IADD3 R4, P1, PT, R4, R9, RZ ;  /* 0x0000000904047210 */ /* 0x000fe40007f3e0ff */
[----:B------:R-:W-:Y:S01]  /*0ed0*/  MOV R0, R2 ;  /* 0x0000000200007202 */ /* 0x000fe20000000f00 */
[----:B------:R-:W-:Y:S02]  /*0ee0*/  IMAD.MOV.U32 R2, RZ, RZ, R6 ;  /* 0x000000ffff027224 */ /* 0x000fe400078e0006 */
[----:B------:R-:W-:Y:S02]  /*0ef0*/  IMAD.X R5, RZ, RZ, R5, P1 ;  /* 0x000000ffff057224 */ /* 0x000fe400008e0605 */
[----:B------:R-:W-:-:S03]  /*0f00*/  IMAD.MOV.U32 R3, RZ, RZ, R11 ;  /* 0x000000ffff037224 */ /* 0x000fc600078e000b */
[----:B------:R-:W-:-:S07]  /*0f10*/  MOV R4, R4 ;  /* 0x0000000400047202 */ /* 0x000fce0000000f00 */
.L_x_193:
        /* <DEDUP_REMOVED lines=11> */
[----:B------:R-:W-:Y:S01]  /*0fd0*/  LEA R6, P1, R13, R6, 0xe ;  /* 0x000000060d067211 */ /* 0x000fe200078270ff */
[----:B------:R-:W-:Y:S01]  /*0fe0*/  VIADD R16, R16, 0x4000 ;  /* 0x0000400010107836 */ /* 0x000fe20000000000 */
[----:B------:R-:W-:Y:S02]  /*0ff0*/  IADD3.X R26, PT, PT, R26, -0x1, RZ, P0, !PT ;  /* 0xffffffff1a1a7810 */ /* 0x000fe400007fe4ff */
[----:B------:R-:W-:Y:S02]  /*1000*/  ISETP.NE.U32.AND P0, PT, R27, RZ, PT ;  /* 0x000000ff1b00720c */ /* 0x000fe40003f05070 */
[----:B------:R-:W-:Y:S02]  /*1010*/  LEA.HI.X R11, R13, R11, RZ, 0xe, P1 ;  /* 0x0000000b0d0b7211 */ /* 0x000fe400008f74ff */
[----:B------:R-:W-:-:S13]  /*1020*/  ISETP.NE.AND.EX P0, PT, R26, RZ, PT, P0 ;  /* 0x000000ff1a00720c */ /* 0x000fda0003f05300 */
[----:B------:R-:W-:Y:S05]  /*1030*/  @P0 BRA `(.L_x_194) ;  /* 0xfffffffc00480947 */ /* 0x000fea000383ffff */
[----:B------:R-:W-:Y:S05]  /*1040*/  EXIT ;  /* 0x000000000000794d */ /* 0x000fea0003800000 */
.L_x_178:
        /* <DEDUP_REMOVED lines=41> */
.L_x_196:
[----:B------:R-:W-:Y:S01]  /*12e0*/  IMAD.MOV.U32 R3, RZ, RZ, R6 ;  /* 0x000000ffff037224 */ /* 0x000fe200078e0006 */
[----:B------:R-:W-:-:S07]  /*12f0*/  MOV R4, 0x1310 ;  /* 0x0000131000047802 */ /* 0x000fce0000000f00 */
[----:B------:R-:W-:Y:S05]  /*1300*/  CALL.REL.NOINC `($__internal_4_$__cuda_sm20_div_u64) ;  /* 0x0000000800447944 */ /* 0x000fea0003c00000 */
[----:B------:R-:W-:Y:S02]  /*1310*/  IMAD.MOV.U32 R4, RZ, RZ, R3 ;  /* 0x000000ffff047224 */ /* 0x000fe400078e0003 */
[----:B------:R-:W-:-:S07]  /*1320*/  IMAD.MOV.U32 R5, RZ, RZ, R6 ;  /* 0x000000ffff057224 */ /* 0x000fce00078e0006 */
.L_x_197:
[----:B------:R-:W-:Y:S01]  /*1330*/  IADD3 R2, P0, PT, R4, R2, RZ ;  /* 0x0000000204027210 */ /* 0x000fe20007f1e0ff */
[----:B------:R-:W-:Y:S01]  /*1340*/  BSSY B0, `(.L_x_198) ;  /* 0x0000038000007945 */ /* 0x000fe20003800000 */
[----:B------:R-:W-:-:S03]  /*1350*/  IMAD.MOV.U32 R6, RZ, RZ, RZ ;  /* 0x000000ffff067224 */ /* 0x000fc600078e00ff */
[----:B------:R-:W-:Y:S01]  /*1360*/  IMAD.X R4, RZ, RZ, R5, P0 ;  /* 0x000000ffff047224 */ /* 0x000fe200000e0605 */
[C---:B------:R-:W-:Y:S02]  /*1370*/  ISETP.GE.U32.AND P0, PT, R2.reuse, 0x3, PT ;  /* 0x000000030200780c */ /* 0x040fe40003f06070 */
[----:B------:R-:W-:Y:S02]  /*1380*/  IADD3 R5, P1, PT, R2, 0x1, RZ ;  /* 0x0000000102057810 */ /* 0x000fe40007f3e0ff */
[----:B------:R-:W-:Y:S02]  /*1390*/  CS2R R2, SRZ ;  /* 0x0000000000027805 */ /* 0x000fe4000001ff00 */
[----:B------:R-:W-:Y:S01]  /*13a0*/  ISETP.GE.U32.AND.EX P0, PT, R4, RZ, PT, P0 ;  /* 0x000000ff0400720c */ /* 0x000fe20003f06100 */
[----:B------:R-:W-:Y:S01]  /*13b0*/  IMAD.X R11, RZ, RZ, R4, P1 ;  /* 0x000000ffff0b7224 */ /* 0x000fe200008e0604 */
[----:B------:R-:W-:-:S11]  /*13c0*/  LOP3.LUT R4, R5, 0x3, RZ, 0xc0, !PT ;  /* 0x0000000305047812 */ /* 0x000fd600078ec0ff */
[----:B------:R-:W-:Y:S05]  /*13d0*/  @!P0 BRA `(.L_x_199) ;  /* 0x0000000000b88947 */ /* 0x000fea0003800000 */
[----:B------:R-:W0:Y:S01]  /*13e0*/  S2R R7, SR_CgaCtaId ;  /* 0x0000000000077919 */ /* 0x000e220000008800 */
[----:B------:R-:W-:Y:S02]  /*13f0*/  MOV R6, 0x400 ;  /* 0x0000040000067802 */ /* 0x000fe40000000f00 */
[----:B------:R-:W-:Y:S02]  /*1400*/  LOP3.LUT R2, R5, 0xfffffffc, RZ, 0xc0, !PT ;  /* 0xfffffffc05027812 */ /* 0x000fe400078ec0ff */
[----:B------:R-:W-:Y:S01]  /*1410*/  SHF.L.U32 R15, RZ, 0x1f, RZ ;  /* 0x0000001fff0f7819 */ /* 0x000fe200000006ff */
[----:B------:R-:W-:Y:S02]  /*1420*/  VIADD R8, R6, 0x10 ;  /* 0x0000001006087836 */ /* 0x000fe40000000000 */
[----:B------:R-:W-:Y:S01]  /*1430*/  IMAD.MOV.U32 R10, RZ, RZ, R2 ;  /* 0x000000ffff0a7224 */ /* 0x000fe200078e0002 */
[C---:B0-----:R-:W-:Y:S01]  /*1440*/  LEA R12, R7.reuse, R6, 0x18 ;  /* 0x00000006070c7211 */ /* 0x041fe200078ec0ff */
[----:B------:R-:W-:Y:S01]  /*1450*/  IMAD.MOV.U32 R6, RZ, RZ, RZ ;  /* 0x000000ffff067224 */ /* 0x000fe200078e00ff */
[----:B------:R-:W-:-:S07]  /*1460*/  LEA R13, R7, R8, 0x18 ;  /* 0x00000008070d7211 */ /* 0x000fce00078ec0ff */
.L_x_204:
[----:B------:R-:W0:Y:S01]  /*1470*/  SYNCS.PHASECHK.TRANS64.TRYWAIT P0, [R12+URZ], R15 ;  /* 0x0000000f0c0075a7 */ /* 0x000e2200080011ff */
[----:B------:R-:W1:Y:S02]  /*1480*/  S2R R14, SR_SWINHI ;  /* 0x00000000000e7919 */ /* 0x000e640000002f00 */
[----:B01----:R-:W-:Y:S05]  /*1490*/  @!P0 BRA `(.L_x_200) ;  /* 0x0000000400908947 */ /* 0x003fea0003800000 */
.L_x_214:
[----:B------:R-:W0:Y:S01]  /*14a0*/  S2UR UR6, SR_CgaCtaId ;  /* 0x00000000000679c3 */ /* 0x000e220000008800 */
[----:B------:R-:W-:Y:S01]  /*14b0*/  UMOV UR5, 0x400 ;  /* 0x0000040000057882 */ /* 0x000fe20000000000 */
[----:B------:R-:W-:Y:S02]  /*14c0*/  MOV R8, R13 ;  /* 0x0000000d00087202 */ /* 0x000fe40000000f00 */
[----:B------:R-:W-:Y:S01]  /*14d0*/  MOV R9, R14 ;  /* 0x0000000e00097202 */ /* 0x000fe20000000f00 */
[----:B------:R-:W-:-:S03]  /*14e0*/  IMAD.MOV.U32 R17, RZ, RZ, 0x1 ;  /* 0x00000001ff117424 */ /* 0x000fc600078e00ff */
[----:B------:R-:W-:Y:S02]  /*14f0*/  MOV R14, R8 ;  /* 0x00000008000e7202 */ /* 0x000fe40000000f00 */
[----:B------:R-:W-:Y:S02]  /*1500*/  IADD3 R8, P1, PT, R8, 0x8, RZ ;  /* 0x0000000808087810 */ /* 0x000fe40007f3e0ff */
[----:B------:R-:W-:-:S03]  /*1510*/  SHF.L.U32 R17, R17, 0x1f, RZ ;  /* 0x0000001f11117819 */ /* 0x000fc600000006ff */
[----:B------:R-:W-:-:S05]  /*1520*/  IMAD.X R9, RZ, RZ, R9, P1 ;  /* 0x000000ffff097224 */ /* 0x000fca00008e0609 */
[----:B------:R-:W-:Y:S01]  /*1530*/  MOV R9, R8 ;  /* 0x0000000800097202 */ /* 0x000fe20000000f00 */
[----:B0-----:R-:W-:-:S06]  /*1540*/  ULEA UR5, UR6, UR5, 0x18 ;  /* 0x0000000506057291 */ /* 0x001fcc000f8ec0ff */
[----:B------:R-:W-:-:S05]  /*1550*/  IMAD.U32 R12, RZ, RZ, UR5 ;  /* 0x00000005ff0c7e24 */ /* 0x000fca000f8e00ff */
[----:B------:R0:W1:Y:S01]  /*1560*/  LDS R5, [R12+0x20] ;  /* 0x000020000c057984 */ /* 0x0000620000000800 */
[----:B------:R0:W-:Y:S01]  /*1570*/  SYNCS.ARRIVE.TRANS64.A1T0 RZ, [R14+URZ], RZ ;  /* 0x000000ff0eff79a7 */ /* 0x0001e200081000ff */
[----:B------:R-:W2:Y:S02]  /*1580*/  SYNCS.PHASECHK.TRANS64.TRYWAIT P0, [R12+URZ+0x8], R15 ;  /* 0x0000080f0c0075a7 */ /* 0x000ea400080011ff */
[----:B012---:R-:W-:Y:S05]  /*1590*/  @!P0 BRA `(.L_x_201) ;  /* 0x0000000400608947 */ /* 0x007fea0003800000 */
.L_x_215:
[----:B------:R0:W1:Y:S01]  /*15a0*/  LDS R7, [R12+0x4020] ;  /* 0x004020000c077984 */ /* 0x0000620000000800 */
[----:B------:R0:W-:Y:S01]  /*15b0*/  SYNCS.ARRIVE.TRANS64.A1T0 RZ, [R9+URZ], RZ ;  /* 0x000000ff09ff79a7 */ /* 0x0001e200081000ff */
[----:B------:R-:W2:Y:S02]  /*15c0*/  SYNCS.PHASECHK.TRANS64.TRYWAIT P0, [R12+URZ], R17 ;  /* 0x000000110c0075a7 */ /* 0x000ea400080011ff */
[----:B012---:R-:W-:Y:S05]  /*15d0*/  @!P0 BRA `(.L_x_202) ;  /* 0x0000000400608947 */ /* 0x007fea0003800000 */
.L_x_216:
[----:B------:R-:W0:Y:S01]  /*15e0*/  LDS R8, [R12+0x20] ;  /* 0x000020000c087984 */ /* 0x000e220000000800 */
[----:B------:R1:W-:Y:S01]  /*15f0*/  SYNCS.ARRIVE.TRANS64.A1T0 RZ, [R14+URZ], RZ ;  /* 0x000000ff0eff79a7 */ /* 0x0003e200081000ff */
[----:B------:R-:W-:Y:S01]  /*1600*/  IMAD.IADD R5, R6, 0x1, R5 ;  /* 0x0000000106057824 */ /* 0x000fe200078e0205 */
[----:B------:R-:W2:Y:S04]  /*1610*/  SYNCS.PHASECHK.TRANS64.TRYWAIT P0, [R12+URZ+0x8], R17 ;  /* 0x000008110c0075a7 */ /* 0x000ea800080011ff */
[----:B0-----:R-:W-:Y:S01]  /*1620*/  IADD3 R5, PT, PT, R8, R7, R5 ;  /* 0x0000000708057210 */ /* 0x001fe20007ffe005 */
[----:B-12---:R-:W-:Y:S06]  /*1630*/  @!P0 BRA `(.L_x_203) ;  /* 0x0000000400588947 */ /* 0x006fec0003800000 */
.L_x_217:
[----:B------:R-:W0:Y:S01]  /*1640*/  LDS R6, [R12+0x4020] ;  /* 0x004020000c067984 */ /* 0x000e220000000800 */
[----:B------:R-:W-:Y:S01]  /*1650*/  IADD3 R10, P0, PT, R10, -0x4, RZ ;  /* 0xfffffffc0a0a7810 */ /* 0x000fe20007f1e0ff */
[----:B------:R1:W-:Y:S03]  /*1660*/  SYNCS.ARRIVE.TRANS64.A1T0 RZ, [R9+URZ], RZ ;  /* 0x000000ff09ff79a7 */ /* 0x0003e600081000ff */
[----:B------:R-:W-:Y:S02]  /*1670*/  IADD3.X R11, PT, PT, R11, -0x1, RZ, P0, !PT ;  /* 0xffffffff0b0b7810 */ /* 0x000fe400007fe4ff */
[----:B------:R-:W-:-:S04]  /*1680*/  ISETP.NE.U32.AND P0, PT, R10, RZ, PT ;  /* 0x000000ff0a00720c */ /* 0x000fc80003f05070 */
[----:B------:R-:W-:Y:S01]  /*1690*/  ISETP.NE.AND.EX P0, PT, R11, RZ, PT, P0 ;  /* 0x000000ff0b00720c */ /* 0x000fe20003f05300 */
[----:B0-----:R-:W-:-:S12]  /*16a0*/  IMAD.IADD R6, R5, 0x1, R6 ;  /* 0x0000000105067824 */ /* 0x001fd800078e0206 */
[----:B-1----:R-:W-:Y:S05]  /*16b0*/  @P0 BRA `(.L_x_204) ;  /* 0xfffffffc006c0947 */ /* 0x002fea000383ffff */
.L_x_199:
[----:B------:R-:W-:Y:S05]  /*16c0*/  BSYNC B0 ;  /* 0x0000000000007941 */ /* 0x000fea0003800000 */
.L_x_198:
[----:B------:R-:W-:Y:S01]  /*16d0*/  ISETP.NE.U32.AND P0, PT, R4, RZ, PT ;  /* 0x000000ff0400720c */ /* 0x000fe20003f05070 */
[----:B------:R-:W-:Y:S03]  /*16e0*/  BSSY B0, `(.L_x_205) ;  /* 0x0000025000007945 */ /* 0x000fe60003800000 */
[----:B------:R-:W-:-:S13]  /*16f0*/  ISETP.NE.AND.EX P0, PT, R3, RZ, PT, P0 ;  /* 0x000000ff0300720c */ /* 0x000fda0003f05300 */
[----:B------:R-:W-:Y:S05]  /*1700*/  @!P0 BRA `(.L_x_206) ;  /* 0x0000000000888947 */ /* 0x000fea0003800000 */
[----:B------:R-:W0:Y:S01]  /*1710*/  S2R R8, SR_CgaCtaId ;  /* 0x0000000000087919 */ /* 0x000e220000008800 */
[----:B------:R-:W-:Y:S01]  /*1720*/  MOV R5, 0x400 ;  /* 0x0000040000057802 */ /* 0x000fe20000000f00 */
[----:B------:R-:W-:-:S04]  /*1730*/  IMAD.SHL.U32 R13, R2, 0x4000, RZ ;  /* 0x00004000020d7824 */ /* 0x000fc800078e00ff */
[C---:B------:R-:W-:Y:S02]  /*1740*/  VIADD R7, R5.reuse, 0x20 ;  /* 0x0000002005077836 */ /* 0x040fe40000000000 */
[----:B------:R-:W-:Y:S01]  /*1750*/  VIADD R9, R5, 0x10 ;  /* 0x0000001005097836 */ /* 0x000fe20000000000 */
[C---:B0-----:R-:W-:Y:S02]  /*1760*/  LEA R12, R8.reuse, R5, 0x18 ;  /* 0x00000005080c7211 */ /* 0x041fe400078ec0ff */
[C---:B------:R-:W-:Y:S02]  /*1770*/  LEA R10, R8.reuse, R7, 0x18 ;  /* 0x00000007080a7211 */ /* 0x040fe400078ec0ff */
[----:B------:R-:W-:-:S07]  /*1780*/  LEA R11, R8, R9, 0x18 ;  /* 0x00000009080b7211 */ /* 0x000fce00078ec0ff */
.L_x_208:
[----:B------:R-:W-:Y:S01]  /*1790*/  IMAD.SHL.U32 R7, R2, 0x8, RZ ;  /* 0x0000000802077824 */ /* 0x000fe200078e00ff */
[----:B------:R-:W-:Y:S01]  /*17a0*/  SHF.R.U32.HI R5, RZ, 0x1, R2 ;  /* 0x00000001ff057819 */ /* 0x000fe20000011602 */
[----:B------:R-:W0:Y:S03]  /*17b0*/  S2R R14, SR_SWINHI ;  /* 0x00000000000e7919 */ /* 0x000e260000002f00 */
[----:B------:R-:W-:Y:S02]  /*17c0*/  LOP3.LUT R7, R7, 0x8, RZ, 0xc0, !PT ;  /* 0x0000000807077812 */ /* 0x000fe400078ec0ff */
[----:B------:R-:W-:-:S03]  /*17d0*/  LOP3.LUT R5, R5, 0x1, RZ, 0xc0, !PT ;  /* 0x0000000105057812 */ /* 0x000fc600078ec0ff */
[----:B------:R-:W-:Y:S01]  /*17e0*/  IMAD.IADD R9, R12, 0x1, R7 ;  /* 0x000000010c097824 */ /* 0x000fe200078e0207 */
[----:B------:R-:W-:Y:S02]  /*17f0*/  SHF.L.U32 R8, R5, 0x1f, RZ ;  /* 0x0000001f05087819 */ /* 0x000fe400000006ff */
[----:B------:R-:W-:Y:S02]  /*1800*/  LOP3.LUT R5, R13, 0x4000, RZ, 0xc0, !PT ;  /* 0x000040000d057812 */ /* 0x000fe400078ec0ff */
[----:B------:R-:W1:Y:S03]  /*1810*/  SYNCS.PHASECHK.TRANS64.TRYWAIT P0, [R9+URZ], R8 ;  /* 0x00000008090075a7 */ /* 0x000e6600080011ff */
[----:B------:R-:W-:Y:S01]  /*1820*/  IMAD.IADD R5, R10, 0x1, R5 ;  /* 0x000000010a057824 */ /* 0x000fe200078e0205 */
[----:B01----:R-:W-:Y:S06]  /*1830*/  @!P0 BRA `(.L_x_207) ;  /* 0x0000000000e88947 */ /* 0x003fec0003800000 */
.L_x_218:
[----:B------:R-:W0:Y:S01]  /*1840*/  LDS R5, [R5] ;  /* 0x0000000005057984 */ /* 0x000e220000000800 */
[----:B------:R-:W-:Y:S02]  /*1850*/  MOV R8, R11 ;  /* 0x0000000b00087202 */ /* 0x000fe40000000f00 */
[----:B------:R-:W-:Y:S01]  /*1860*/  MOV R9, R14 ;  /* 0x0000000e00097202 */ /* 0x000fe20000000f00 */
[----:B------:R-:W-:Y:S02]  /*1870*/  VIADD R2, R2, 0x1 ;  /* 0x0000000102027836 */ /* 0x000fe40000000000 */
[----:B------:R-:W-:Y:S01]  /*1880*/  VIADD R13, R13, 0x4000 ;  /* 0x000040000d0d7836 */ /* 0x000fe20000000000 */
[----:B------:R-:W-:-:S05]  /*1890*/  IADD3 R8, P0, PT, R8, R7, RZ ;  /* 0x0000000708087210 */ /* 0x000fca0007f1e0ff */
[----:B------:R-:W-:Y:S01]  /*18a0*/  IMAD.X R9, RZ, RZ, R9, P0 ;  /* 0x000000ffff097224 */ /* 0x000fe200000e0609 */
[----:B------:R-:W-:-:S04]  /*18b0*/  IADD3 R4, P0, PT, R4, -0x1, RZ ;  /* 0xffffffff04047810 */ /* 0x000fc80007f1e0ff */
[----:B------:R-:W-:Y:S02]  /*18c0*/  IADD3.X R3, PT, PT, R3, -0x1, RZ, P0, !PT ;  /* 0xffffffff03037810 */ /* 0x000fe400007fe4ff */
[----:B------:R-:W-:Y:S02]  /*18d0*/  ISETP.NE.U32.AND P0, PT, R4, RZ, PT ;  /* 0x000000ff0400720c */ /* 0x000fe40003f05070 */
[----:B------:R-:W-:Y:S02]  /*18e0*/  MOV R8, R8 ;  /* 0x0000000800087202 */ /* 0x000fe40000000f00 */
[----:B------:R-:W-:Y:S02]  /*18f0*/  ISETP.NE.AND.EX P0, PT, R3, RZ, PT, P0 ;  /* 0x000000ff0300720c */ /* 0x000fe40003f05300 */
[----:B------:R1:W-:Y:S01]  /*1900*/  SYNCS.ARRIVE.TRANS64.A1T0 RZ, [R8+URZ], RZ ;  /* 0x000000ff08ff79a7 */ /* 0x0003e200081000ff */
[----:B0-----:R-:W-:-:S10]  /*1910*/  IMAD.IADD R6, R5, 0x1, R6 ;  /* 0x0000000105067824 */ /* 0x001fd400078e0206 */
[----:B-1----:R-:W-:Y:S05]  /*1920*/  @P0 BRA `(.L_x_208) ;  /* 0xfffffffc00980947 */ /* 0x002fea000383ffff */
.L_x_206:
[----:B------:R-:W-:Y:S05]  /*1930*/  BSYNC B0 ;  /* 0x0000000000007941 */ /* 0x000fea0003800000 */
.L_x_205:
[----:B------:R-:W-:-:S07]  /*1940*/  SHF.R.S32.HI R7, RZ, 0x1f, R6 ;  /* 0x0000001fff077819 */ /* 0x000fce0000011406 */
.L_x_195:
[----:B------:R-:W0:Y:S02]  /*1950*/  LDCU.64 UR6, c[0x0][0x388] ;  /* 0x00007100ff0677ac */ /* 0x000e240008000a00 */
[----:B0-----:R-:W-:-:S04]  /*1960*/  LEA R2, P0, R0, UR6, 0x3 ;  /* 0x0000000600027c11 */ /* 0x001fc8000f8018ff */
[----:B------:R-:W-:-:S05]  /*1970*/  LEA.HI.X R3, R0, UR7, RZ, 0x3, P0 ;  /* 0x0000000700037c11 */ /* 0x000fca00080f1cff */
[----:B------:R-:W-:Y:S01]  /*1980*/  STG.E.64 desc[UR8][R2.64], R6 ;  /* 0x0000000602007986 */ /* 0x000fe2000c101b08 */
[----:B------:R-:W-:Y:S05]  /*1990*/  EXIT ;  /* 0x000000000000794d */ /* 0x000fea0003800000 */
.L_x_183:
[----:B------:R-:W-:Y:S05]  /*19a0*/  YIELD ;  /* 0x0000000000007946 */ /* 0x000fea0003800000 */
[----:B------:R-:W0:Y:S02]  /*19b0*/  SYNCS.PHASECHK.TRANS64.TRYWAIT P0, [R12+URZ], R31 ;  /* 0x0000001f0c0075a7 */ /* 0x000e2400080011ff */
[----:B0-----:R-:W-:Y:S05]  /*19c0*/  @!P0 BRA `(.L_x_183) ;  /* 0xfffffffc00f48947 */ /* 0x001fea000383ffff */
[----:B------:R-:W-:Y:S05]  /*19d0*/  BRA `(.L_x_209) ;  /* 0xffffffec005c7947 */ /* 0x000fea000383ffff */
.L_x_185:
[----:B------:R-:W-:Y:S05]  /*19e0*/  YIELD ;  /* 0x0000000000007946 */ /* 0x000fea0003800000 */
[----:B------:R-:W0:Y:S02]  /*19f0*/  SYNCS.PHASECHK.TRANS64.TRYWAIT P0, [R12+URZ+0x8], R31 ;  /* 0x0000081f0c0075a7 */ /* 0x000e2400080011ff */
[----:B0-----:R-:W-:Y:S05]  /*1a00*/  @!P0 BRA `(.L_x_185) ;  /* 0xfffffffc00f48947 */ /* 0x001fea000383ffff */
[----:B------:R-:W-:Y:S05]  /*1a10*/  BRA `(.L_x_210) ;  /* 0xffffffec00a47947 */ /* 0x000fea000383ffff */
.L_x_187:
[----:B------:R-:W-:Y:S05]  /*1a20*/  YIELD ;  /* 0x0000000000007946 */ /* 0x000fea0003800000 */
[----:B------:R-:W0:Y:S02]  /*1a30*/  SYNCS.PHASECHK.TRANS64.TRYWAIT P0, [R12+URZ], R7 ;  /* 0x000000070c0075a7 */ /* 0x000e2400080011ff */
[----:B0-----:R-:W-:Y:S05]  /*1a40*/  @!P0 BRA `(.L_x_187) ;  /* 0xfffffffc00f48947 */ /* 0x001fea000383ffff */
[----:B------:R-:W-:Y:S05]  /*1a50*/  BRA `(.L_x_211) ;  /* 0xffffffec00e07947 */ /* 0x000fea000383ffff */
.L_x_189:
[----:B------:R-:W-:Y:S05]  /*1a60*/  YIELD ;  /* 0x0000000000007946 */ /* 0x000fea0003800000 */
[----:B------:R-:W0:Y:S02]  /*1a70*/  SYNCS.PHASECHK.TRANS64.TRYWAIT P0, [R12+URZ+0x8], R7 ;  /* 0x000008070c0075a7 */ /* 0x000e2400080011ff */
[----:B0-----:R-:W-:Y:S05]  /*1a80*/  @!P0 BRA `(.L_x_189) ;  /* 0xfffffffc00f48947 */ /* 0x001fea000383ffff */
[----:B------:R-:W-:Y:S05]  /*1a90*/  BRA `(.L_x_212) ;  /* 0xfffffff000187947 */ /* 0x000fea000383ffff */
.L_x_192:
[----:B------:R-:W-:Y:S05]  /*1aa0*/  YIELD ;  /* 0x0000000000007946 */ /* 0x000fea0003800000 */
[----:B------:R-:W0:Y:S02]  /*1ab0*/  SYNCS.PHASECHK.TRANS64.TRYWAIT P0, [R3+URZ], R2 ;  /* 0x00000002030075a7 */ /* 0x000e2400080011ff */
[----:B0-----:R-:W-:Y:S05]  /*1ac0*/  @!P0 BRA `(.L_x_192) ;  /* 0xfffffffc00f48947 */ /* 0x001fea000383ffff */
[----:B------:R-:W-:Y:S05]  /*1ad0*/  BRA `(.L_x_213) ;  /* 0xfffffff000d07947 */ /* 0x000fea000383ffff */
.L_x_200:
[----:B------:R-:W-:Y:S05]  /*1ae0*/  YIELD ;  /* 0x0000000000007946 */ /* 0x000fea0003800000 */
[----:B------:R-:W0:Y:S02]  /*1af0*/  SYNCS.PHASECHK.TRANS64.TRYWAIT P0, [R12+URZ], R15 ;  /* 0x0000000f0c0075a7 */ /* 0x000e2400080011ff */
[----:B0-----:R-:W-:Y:S05]  /*1b00*/  @!P0 BRA `(.L_x_200) ;  /* 0xfffffffc00f48947 */ /* 0x001fea000383ffff */
[----:B------:R-:W-:Y:S05]  /*1b10*/  BRA `(.L_x_214) ;  /* 0xfffffff800607947 */ /* 0x000fea000383ffff */
.L_x_201:
[----:B------:R-:W-:Y:S05]  /*1b20*/  YIELD ;  /* 0x0000000000007946 */ /* 0x000fea0003800000 */
[----:B------:R-:W0:Y:S02]  /*1b30*/  SYNCS.PHASECHK.TRANS64.TRYWAIT P0, [R12+URZ+0x8], R15 ;  /* 0x0000080f0c0075a7 */ /* 0x000e2400080011ff */
[----:B0-----:R-:W-:Y:S05]  /*1b40*/  @!P0 BRA `(.L_x_201) ;  /* 0xfffffffc00f48947 */ /* 0x001fea000383ffff */
[----:B------:R-:W-:Y:S05]  /*1b50*/  BRA `(.L_x_215) ;  /* 0xfffffff800907947 */ /* 0x000fea000383ffff */
.L_x_202:
[----:B------:R-:W-:Y:S05]  /*1b60*/  YIELD ;  /* 0x0000000000007946 */ /* 0x000fea0003800000 */
[----:B------:R-:W0:Y:S02]  /*1b70*/  SYNCS.PHASECHK.TRANS64.TRYWAIT P0, [R12+URZ], R17 ;  /* 0x000000110c0075a7 */ /* 0x000e2400080011ff */
[----:B0-----:R-:W-:Y:S05]  /*1b80*/  @!P0 BRA `(.L_x_202) ;  /* 0xfffffffc00f48947 */ /* 0x001fea000383ffff */
[----:B------:R-:W-:Y:S05]  /*1b90*/  BRA `(.L_x_216) ;  /* 0xfffffff800907947 */ /* 0x000fea000383ffff */
.L_x_203:
[----:B------:R-:W-:Y:S05]  /*1ba0*/  YIELD ;  /* 0x0000000000007946 */ /* 0x000fea0003800000 */
[----:B------:R-:W0:Y:S02]  /*1bb0*/  SYNCS.PHASECHK.TRANS64.TRYWAIT P0, [R12+URZ+0x8], R17 ;  /* 0x000008110c0075a7 */ /* 0x000e2400080011ff */
[----:B0-----:R-:W-:Y:S05]  /*1bc0*/  @!P0 BRA `(.L_x_203) ;  /* 0xfffffffc00f48947 */ /* 0x001fea000383ffff */
[----:B------:R-:W-:Y:S05]  /*1bd0*/  BRA `(.L_x_217) ;  /* 0xfffffff800987947 */ /* 0x000fea000383ffff */
.L_x_207:
[----:B------:R-:W-:Y:S05]  /*1be0*/  YIELD ;  /* 0x0000000000007946 */ /* 0x000fea0003800000 */
[----:B------:R-:W0:Y:S02]  /*1bf0*/  SYNCS.PHASECHK.TRANS64.TRYWAIT P0, [R9+URZ], R8 ;  /* 0x00000008090075a7 */ /* 0x000e2400080011ff */
[----:B0-----:R-:W-:Y:S05]  /*1c00*/  @!P0 BRA `(.L_x_207) ;  /* 0xfffffffc00f48947 */ /* 0x001fea000383ffff */
[----:B------:R-:W-:Y:S05]  /*1c10*/  BRA `(.L_x_218) ;  /* 0xfffffffc00087947 */ /* 0x000fea000383ffff */
        .weak           $__internal_4_$__cuda_sm20_div_u64
        .type           $__internal_4_$__cuda_sm20_div_u64,@function
        .size           $__internal_4_$__cuda_sm20_div_u64,(.L_x_1859 - $__internal_4_$__cuda_sm20_div_u64)
$__internal_4_$__cuda_sm20_div_u64:
[----:B------:R-:W-:Y:S02]  /*1c20*/  IMAD.U32 R15, RZ, RZ, UR4 ;  /* 0x00000004ff0f7e24 */ /* 0x000fe4000f8e00ff */
[----:B------:R-:W-:-:S04]  /*1c30*/  IMAD.MOV.U32 R14, RZ, RZ, R13 ;  /* 0x000000ffff0e7224 */ /* 0x000fc800078e000d */
[----:B------:R-:W0:Y:S08]  /*1c40*/  I2F.U64.RP R10, R14 ;  /* 0x0000000e000a7312 */ /* 0x000e300000309000 */
[----:B0-----:R-:W0:Y:S02]  /*1c50*/  MUFU.RCP R10, R10 ;  /* 0x0000000a000a7308 */ /* 0x001e240000001000 */
[----:B0-----:R-:W-:-:S06]  /*1c60*/  VIADD R6, R10, 0x1ffffffe ;  /* 0x1ffffffe0a067836 */ /* 0x001fcc0000000000 */
[----:B------:R-:W0:Y:S02]  /*1c70*/  F2I.U64.TRUNC R6, R6 ;  /* 0x0000000600067311 */ /* 0x000e24000020d800 */
[----:B0-----:R-:W-:-:S04]  /*1c80*/  IMAD.WIDE.U32 R8, R6, R13, RZ ;  /* 0x0000000d06087225 */ /* 0x001fc800078e00ff */
[----:B------:R-:W-:Y:S01]  /*1c90*/  IMAD R9, R6, UR4, R9 ;  /* 0x0000000406097c24 */ /* 0x000fe2000f8e0209 */
[----:B------:R-:W-:-:S03]  /*1ca0*/  IADD3 R17, P0, PT, RZ, -R8, RZ ;  /* 0x80000008ff117210 */ /* 0x000fc60007f1e0ff */
[----:B------:R-:W-:Y:S02]  /*1cb0*/  IMAD R9, R7, R13, R9 ;  /* 0x0000000d07097224 */ /* 0x000fe400078e0209 */
[----:B------:R-:W-:-:S04]  /*1cc0*/  IMAD.HI.U32 R8, R6, R17, RZ ;  /* 0x0000001106087227 */ /* 0x000fc800078e00ff */
[----:B------:R-:W-:Y:S02]  /*1cd0*/  IMAD.X R19, RZ, RZ, ~R9, P0 ;  /* 0x000000ffff137224 */ /* 0x000fe400000e0e09 */
[----:B------:R-:W-:Y:S02]  /*1ce0*/  IMAD.MOV.U32 R9, RZ, RZ, R6 ;  /* 0x000000ffff097224 */ /* 0x000fe400078e0006 */
[-C--:B------:R-:W-:Y:S02]  /*1cf0*/  IMAD R15, R7, R19.reuse, RZ ;  /* 0x00000013070f7224 */ /* 0x080fe400078e02ff */
[----:B------:R-:W-:-:S04]  /*1d00*/  IMAD.WIDE.U32 R8, P0, R6, R19, R8 ;  /* 0x0000001306087225 */ /* 0x000fc80007800008 */
[----:B------:R-:W-:-:S04]  /*1d10*/  IMAD.HI.U32 R19, R7, R19, RZ ;  /* 0x0000001307137227 */ /* 0x000fc800078e00ff */
[----:B------:R-:W-:-:S05]  /*1d20*/  IMAD.HI.U32 R8, P1, R7, R17, R8 ;  /* 0x0000001107087227 */ /* 0x000fca0007820008 */
[----:B------:R-:W-:Y:S01]  /*1d30*/  IADD3 R9, P2, PT, R15, R8, RZ ;  /* 0x000000080f097210 */ /* 0x000fe20007f5e0ff */
[----:B------:R-:W-:-:S04]  /*1d40*/  IMAD.X R8, R19, 0x1, R7, P0 ;  /* 0x0000000113087824 */ /* 0x000fc800000e0607 */
[----:B------:R-:W-:Y:S01]  /*1d50*/  IMAD.WIDE.U32 R6, R9, R13, RZ ;  /* 0x0000000d09067225 */ /* 0x000fe200078e00ff */
[----:B------:R-:W-:-:S03]  /*1d60*/  IADD3.X R10, PT, PT, RZ, RZ, R8, P2, P1 ;  /* 0x000000ffff0a7210 */ /* 0x000fc600017e2408 */
        /* <DEDUP_REMOVED lines=19> */
[----:B------:R-:W-:Y:S01]  /*1ea0*/  IMAD.X R8, RZ, RZ, R8, P0 ;  /* 0x000000ffff087224 */ /* 0x000fe200000e0608 */
[C---:B------:R-:W-:Y:S01]  /*1eb0*/  IADD3 R10, P2, PT, R9.reuse, 0x1, RZ ;  /* 0x00000001090a7810 */ /* 0x040fe20007f5e0ff */
[----:B------:R-:W-:-:S04]  /*1ec0*/  IMAD.WIDE.U32 R6, R9, R13, RZ ;  /* 0x0000000d09067225 */ /* 0x000fc800078e00ff */
[----:B------:R-:W-:Y:S01]  /*1ed0*/  IMAD.X R8, RZ, RZ, R8, P1 ;  /* 0x000000ffff087224 */ /* 0x000fe200008e0608 */
[----:B------:R-:W-:Y:S01]  /*1ee0*/  IADD3 R12, P1, PT, -R6, R3, RZ ;  /* 0x00000003060c7210 */ /* 0x000fe20007f3e1ff */
[----:B------:R-:W-:-:S03]  /*1ef0*/  IMAD R7, R9, UR4, R7 ;  /* 0x0000000409077c24 */ /* 0x000fc6000f8e0207 */
[-C--:B------:R-:W-:Y:S01]  /*1f00*/  ISETP.GE.U32.AND P0, PT, R12, R13.reuse, PT ;  /* 0x0000000d0c00720c */ /* 0x080fe20003f06070 */
[----:B------:R-:W-:-:S04]  /*1f10*/  IMAD R6, R8, R13, R7 ;  /* 0x0000000d08067224 */ /* 0x000fc800078e0207 */
[----:B------:R-:W-:Y:S01]  /*1f20*/  IMAD.X R14, R5, 0x1, ~R6, P1 ;  /* 0x00000001050e7824 */ /* 0x000fe200008e0e06 */
[----:B------:R-:W-:Y:S01]  /*1f30*/  IADD3 R6, P1, PT, -R13, R12, RZ ;  /* 0x0000000c0d067210 */ /* 0x000fe20007f3e1ff */
[----:B------:R-:W-:-:S03]  /*1f40*/  IMAD.X R5, RZ, RZ, R8, P2 ;  /* 0x000000ffff057224 */ /* 0x000fc600010e0608 */
[C---:B------:R-:W-:Y:S02]  /*1f50*/  ISETP.GE.U32.AND.EX P0, PT, R14.reuse, UR4, PT, P0 ;  /* 0x000000040e007c0c */ /* 0x040fe4000bf06100 */
[----:B------:R-:W-:Y:S02]  /*1f60*/  IADD3.X R7, PT, PT, R14, ~UR4, RZ, P1, !PT ;  /* 0x800000040e077c10 */ /* 0x000fe40008ffe4ff */
[----:B------:R-:W-:Y:S02]  /*1f70*/  SEL R10, R10, R9, P0 ;  /* 0x000000090a0a7207 */ /* 0x000fe40000000000 */
[----:B------:R-:W-:Y:S02]  /*1f80*/  SEL R6, R6, R12, P0 ;  /* 0x0000000c06067207 */ /* 0x000fe40000000000 */
[----:B------:R-:W-:Y:S02]  /*1f90*/  SEL R5, R5, R8, P0 ;  /* 0x0000000805057207 */ /* 0x000fe40000000000 */
[----:B------:R-:W-:-:S02]  /*1fa0*/  IADD3 R3, P2, PT, R10, 0x1, RZ ;  /* 0x000000010a037810 */ /* 0x000fc40007f5e0ff */
[----:B------:R-:W-:Y:S02]  /*1fb0*/  SEL R7, R7, R14, P0 ;  /* 0x0000000e07077207 */ /* 0x000fe40000000000 */
[----:B------:R-:W-:Y:S01]  /*1fc0*/  ISETP.GE.U32.AND P0, PT, R6, R13, PT ;  /* 0x0000000d0600720c */ /* 0x000fe20003f06070 */
[----:B------:R-:W-:Y:S01]  /*1fd0*/  IMAD.X R6, RZ, RZ, R5, P2 ;  /* 0x000000ffff067224 */ /* 0x000fe200010e0605 */
[----:B------:R-:W-:Y:S02]  /*1fe0*/  ISETP.NE.U32.AND P1, PT, R13, RZ, PT ;  /* 0x000000ff0d00720c */ /* 0x000fe40003f25070 */
[----:B------:R-:W-:Y:S02]  /*1ff0*/  ISETP.GE.U32.AND.EX P0, PT, R7, UR4, PT, P0 ;  /* 0x0000000407007c0c */ /* 0x000fe4000bf06100 */
[----:B------:R-:W-:Y:S02]  /*2000*/  ISETP.NE.AND.EX P1, PT, RZ, UR4, PT, P1 ;  /* 0x00000004ff007c0c */ /* 0x000fe4000bf25310 */
[----:B------:R-:W-:Y:S01]  /*2010*/  SEL R6, R6, R5, P0 ;  /* 0x0000000506067207 */ /* 0x000fe20000000000 */
[----:B------:R-:W-:Y:S01]  /*2020*/  IMAD.MOV.U32 R5, RZ, RZ, 0x0 ;  /* 0x00000000ff057424 */ /* 0x000fe200078e00ff */
[----:B------:R-:W-:-:S02]  /*2030*/  SEL R3, R3, R10, P0 ;  /* 0x0000000a03037207 */ /* 0x000fc40000000000 */
[----:B------:R-:W-:Y:S02]  /*2040*/  SEL R6, R6, 0xffffffff, P1 ;  /* 0xffffffff06067807 */ /* 0x000fe40000800000 */
[----:B------:R-:W-:Y:S01]  /*2050*/  SEL R3, R3, 0xffffffff, P1 ;  /* 0xffffffff03037807 */ /* 0x000fe20000800000 */
[----:B------:R-:W-:Y:S06]  /*2060*/  RET.REL.NODEC R4 `(_Z13tma_bw_kernelILi2ELi16384EEvPKhPym) ;  /* 0xffffffdc04e47950 */ /* 0x000fec0003c3ffff */
.L_x_219:
        /* <DEDUP_REMOVED lines=9> */
.L_x_1859:


//--------------------- .text._Z13tma_bw_kernelILi1ELi16384EEvPKhPym --------------------------
	.section	.text._Z13tma_bw_kernelILi1ELi16384EEvPKhPym,"ax",@progbits
	.align	128
        .global         _Z13tma_bw_kernelILi1ELi16384EEvPKhPym
        .type           _Z13tma_bw_kernelILi1ELi16384EEvPKhPym,@function
        .size           _Z13tma_bw_kernelILi1ELi16384EEvPKhPym,(.L_x_1860 - _Z13tma_bw_kernelILi1ELi16384EEvPKhPym)
        .other          _Z13tma_bw_kernelILi1ELi16384EEvPKhPym,@"STO_CUDA_ENTRY STV_DEFAULT"
_Z13tma_bw_kernelILi1ELi16384EEvPKhPym:
.text._Z13tma_bw_kernelILi1ELi16384EEvPKhPym:
[----:B------:R-:W-:Y:S01]  /*0000*/  LDC R1, c[0x0][0x37c] ;  /* 0x0000df00ff017b82 */ /* 0x000fe20000000800 */
[----:B------:R-:W0:Y:S07]  /*0010*/  S2R R0, SR_TID.X ;  /* 0x0000000000007919 */ /* 0x000e2e0000002100 */
[----:B------:R-:W1:Y:S01]  /*0020*/  LDC.64 R2, c[0x0][0x390] ;  /* 0x0000e400ff027b82 */ /* 0x000e620000000a00 */
[----:B------:R-:W-:Y:S01]  /*0030*/  UMOV UR4, 0x1 ;  /* 0x0000000100047882 */ /* 0x000fe20000000000 */
[----:B-1----:R-:W-:-:S02]  /*0040*/  SHF.R.U64 R7, R2, 0xe, R3 ;  /* 0x0000000e02077819 */ /* 0x002fc40000001203 */
[----:B------:R-:W-:Y:S02]  /*0050*/  SHF.R.U32.HI R6, RZ, 0xe, R3 ;  /* 0x0000000eff067819 */ /* 0x000fe40000011603 */
[----:B0-----:R-:W-:-:S13]  /*0060*/  ISETP.NE.AND P0, PT, R0, RZ, PT ;  /* 0x000000ff0000720c */ /* 0x001fda0003f05270 */
[----:B------:R-:W-:Y:S01]  /*0070*/  VOTEU.ALL UP0, P0 ;  /* 0x0000000000ff7886 */ /* 0x000fe20000000000 */
[----:B------:R-:W-:-:S04]  /*0080*/  VOTEU.ALL UP1, P0 ;  /* 0x0000000000ff7886 */ /* 0x000fc80000020000 */
[----:B------:R-:W0:Y:S01]  /*0090*/  @!UP0 S2UR UR8, SR_CgaCtaId ;  /* 0x00000000000889c3 */ /* 0x000e220000008800 */
[----:B------:R-:W-:Y:S01]  /*00a0*/  @!UP0 UMOV UR6, 0x400 ;  /* 0x0000040000068882 */ /* 0x000fe20000000000 */
[----:B------:R-:W-:-:S04]  /*00b0*/  @!UP0 UIADD3 UR4, UPT, UPT, -UR4, 0x100000, URZ ;  /* 0x0010000004048890 */ /* 0x000fc8000fffe1ff */
[----:B------:R-:W-:Y:S02]  /*00c0*/  @!UP0 USHF.L.U32 UR5, UR4, 0xb, URZ ;  /* 0x0000000b04058899 */ /* 0x000fe400080006ff */
[----:B------:R-:W-:Y:S02]  /*00d0*/  @!UP0 USHF.L.U32 UR4, UR4, 0x1, URZ ;  /* 0x0000000104048899 */ /* 0x000fe400080006ff */
[----:B------:R-:W-:Y:S02]  /*00e0*/  @!UP0 UIADD3 UR7, UPT, UPT, UR6, 0x8, URZ ;  /* 0x0000000806078890 */ /* 0x000fe4000fffe0ff */
[----:B0-----:R-:W-:Y:S02]  /*00f0*/  @!UP0 ULEA UR6, UR8, UR6, 0x18 ;  /* 0x0000000608068291 */ /* 0x001fe4000f8ec0ff */
[----:B------:R-:W-:Y:S01]  /*0100*/  @!UP0 ULEA UR7, UR8, UR7, 0x18 ;  /* 0x0000000708078291 */ /* 0x000fe2000f8ec0ff */
[----:B------:R-:W-:Y:S01]  /*0110*/  VOTEU.ALL UP0, P0 ;  /* 0x0000000000ff7886 */ /* 0x000fe20000000000 */
[----:B------:R-:W0:Y:S08]  /*0120*/  LDCU.64 UR8, c[0x0][0x358] ;  /* 0x00006b00ff0877ac */ /* 0x000e300008000a00 */
[----:B------:R-:W1:Y:S02]  /*0130*/  @!UP0 SYNCS.EXCH.64 URZ, [UR6], UR4 ;  /* 0x0000000406ff85b2 */ /* 0x000e640008000100 */
[----:B------:R2:W1:Y:S02]  /*0140*/  @!UP1 SYNCS.EXCH.64 URZ, [UR7], UR4 ;  /* 0x0000000407ff95b2 */ /* 0x0004640008000100 */
[----:B--2---:R-:W-:Y:S01]  /*0150*/  UMOV UR4, URZ ;  /* 0x000000ff00047c82 */ /* 0x004fe20008000000 */
[----:B-1----:R-:W-:Y:S06]  /*0160*/  BAR.SYNC.DEFER_BLOCKING 0x0 ;  /* 0x0000000000007b1d */ /* 0x002fec0000010000 */
        /* <DEDUP_REMOVED lines=12> */
[CC--:B------:R-:W-:Y:S02]  /*0230*/  ISETP.GT.U32.AND.EX P1, PT, R6.reuse, R5.reuse, PT, P1 ;  /* 0x000000050600720c */ /* 0x0c0fe40003f24110 */
        /* <DEDUP_REMOVED lines=28> */
.L_x_221:
[----:B------:R-:W-:Y:S01]  /*0400*/  IMAD.MOV.U32 R5, RZ, RZ, R6 ;  /* 0x000000ffff057224 */ /* 0x000fe200078e0006 */
[----:B------:R-:W-:Y:S01]  /*0410*/  MOV R4, 0x440 ;  /* 0x0000044000047802 */ /* 0x000fe20000000f00 */
[----:B------:R-:W-:-:S07]  /*0420*/  IMAD.MOV.U32 R6, RZ, RZ, R2 ;  /* 0x000000ffff067224 */ /* 0x000fce00078e0002 */
[----:B------:R-:W-:Y:S05]  /*0430*/  CALL.REL.NOINC `($__internal_5_$__cuda_sm20_div_u64) ;  /* 0x0000001400787944 */ /* 0x000fea0003c00000 */
.L_x_222:
[----:B------:R-:W-:Y:S01]  /*0440*/  IADD3 R0, P0, PT, R2, R0, RZ ;  /* 0x0000000002007210 */ /* 0x000fe20007f1e0ff */
[----:B------:R-:W-:Y:S01]  /*0450*/  BSSY B0, `(.L_x_223) ;  /* 0x0000076000007945 */ /* 0x000fe20003800000 */
[----:B------:R-:W-:-:S03]  /*0460*/  CS2R R22, SRZ ;  /* 0x0000000000167805 */ /* 0x000fc6000001ff00 */
[----:B------:R-:W-:Y:S01]  /*0470*/  IMAD.X R2, RZ, RZ, R3, P0 ;  /* 0x000000ffff027224 */ /* 0x000fe200000e0603 */
[C---:B------:R-:W-:Y:S02]  /*0480*/  ISETP.GE.U32.AND P0, PT, R0.reuse, 0x3, PT ;  /* 0x000000030000780c */ /* 0x040fe40003f06070 */
[----:B------:R-:W-:Y:S02]  /*0490*/  IADD3 R0, P1, PT, R0, 0x1, RZ ;  /* 0x0000000100007810 */ /* 0x000fe40007f3e0ff */
[----:B------:R-:W-:Y:S02]  /*04a0*/  ISETP.GE.U32.AND.EX P0, PT, R2, RZ, PT, P0 ;  /* 0x000000ff0200720c */ /* 0x000fe40003f06100 */
        /* <DEDUP_REMOVED lines=17> */
[----:B------:R-:W-:Y:S02]  /*05c0*/  LEA.HI.X R9, R26, UR7, RZ, 0xe, P1 ;  /* 0x000000071a097c11 */ /* 0x000fe400088f74ff */
[C---:B0-----:R-:W-:Y:S01]  /*05d0*/  LEA R20, R3.reuse, R8, 0x18 ;  /* 0x0000000803147211 */ /* 0x041fe200078ec0ff */
[----:B------:R-:W-:Y:S01]  /*05e0*/  VIADD R8, R8, 0x10 ;  /* 0x0000001008087836 */ /* 0x000fe20000000000 */
[----:B------:R-:W-:-:S04]  /*05f0*/  LEA R13, R3, R13, 0x18 ;  /* 0x0000000d030d7211 */ /* 0x000fc800078ec0ff */
[----:B------:R-:W-:Y:S01]  /*0600*/  LEA R8, R3, R8, 0x18 ;  /* 0x0000000803087211 */ /* 0x000fe200078ec0ff */
[----:B------:R-:W-:-:S07]  /*0610*/  VIADD R3, R15, UR5 ;  /* 0x000000050f037c36 */ /* 0x000fce0008000000 */
.L_x_233:
[----:B------:R-:W-:Y:S01]  /*0620*/  IMAD.MOV.U32 R2, RZ, RZ, 0x1 ;  /* 0x00000001ff027424 */ /* 0x000fe200078e00ff */
[----:B0-----:R-:W0:Y:S01]  /*0630*/  S2R R27, SR_SWINHI ;  /* 0x00000000001b7919 */ /* 0x001e220000002f00 */
[----:B------:R-:W-:Y:S05]  /*0640*/  YIELD ;  /* 0x0000000000007946 */ /* 0x000fea0003800000 */
[----:B------:R-:W-:Y:S01]  /*0650*/  SHF.L.U32 R2, R2, 0x1f, RZ ;  /* 0x0000001f02027819 */ /* 0x000fe200000006ff */
[----:B------:R-:W1:Y:S03]  /*0660*/  LDCU UR5, c[0x0][0x380] ;  /* 0x00007000ff0577ac */ /* 0x000e660008000800 */
[----:B------:R-:W2:Y:S01]  /*0670*/  SYNCS.PHASECHK.TRANS64.TRYWAIT P0, [R13+URZ], R2 ;  /* 0x000000020d0075a7 */ /* 0x000ea200080011ff */
[----:B------:R-:W3:Y:S01]  /*0680*/  LDCU UR6, c[0x0][0x384] ;  /* 0x00007080ff0677ac */ /* 0x000ee20008000800 */
[----:B------:R-:W-:-:S02]  /*0690*/  MOV R16, R8 ;  /* 0x0000000800107202 */ /* 0x000fc40000000f00 */
[-C--:B0-----:R-:W-:Y:S02]  /*06a0*/  MOV R17, R27.reuse ;  /* 0x0000001b00117202 */ /* 0x081fe40000000f00 */
[----:B------:R-:W-:Y:S02]  /*06b0*/  MOV R18, R20 ;  /* 0x0000001400127202 */ /* 0x000fe40000000f00 */
[----:B------:R-:W-:Y:S02]  /*06c0*/  MOV R19, R27 ;  /* 0x0000001b00137202 */ /* 0x000fe40000000f00 */
[----:B------:R-:W-:Y:S02]  /*06d0*/  MOV R0, R16 ;  /* 0x0000001000007202 */ /* 0x000fe40000000f00 */
[----:B-1----:R-:W-:Y:S02]  /*06e0*/  IADD3 R16, P1, PT, R5, UR5, RZ ;  /* 0x0000000505107c10 */ /* 0x002fe4000ff3e0ff */
[----:B------:R-:W-:Y:S01]  /*06f0*/  MOV R18, R18 ;  /* 0x0000001200127202 */ /* 0x000fe20000000f00 */
[----:B------:R-:W-:Y:S01]  /*0700*/  IMAD.MOV.U32 R19, RZ, RZ, 0x4000 ;  /* 0x00004000ff137424 */ /* 0x000fe200078e00ff */
[----:B---3--:R-:W-:Y:S01]  /*0710*/  IADD3.X R17, PT, PT, R6, UR6, RZ, P1, !PT ;  /* 0x0000000606117c10 */ /* 0x008fe20008ffe4ff */
[----:B--2---:R-:W-:Y:S08]  /*0720*/  @!P0 BRA `(.L_x_225) ;  /* 0x00000010001c8947 */ /* 0x004ff00003800000 */
.L_x_254:
[----:B------:R0:W-:Y:S01]  /*0730*/  SYNCS.ARRIVE.TRANS64 RZ, [R20+URZ], R19 ;  /* 0x0000001314ff79a7 */ /* 0x0001e200080000ff */
[----:B------:R-:W-:Y:S01]  /*0740*/  R2UR UR7, R18 ;  /* 0x00000000120772ca */ /* 0x000fe200000e0000 */
[----:B------:R-:W-:Y:S01]  /*0750*/  UMOV UR5, 0x400 ;  /* 0x0000040000057882 */ /* 0x000fe20000000000 */
[----:B------:R-:W-:Y:S02]  /*0760*/  R2UR UR6, R0 ;  /* 0x00000000000672ca */ /* 0x000fe400000e0000 */
[----:B------:R-:W-:-:S13]  /*0770*/  PLOP3.LUT P0, PT, PT, PT, PT, 0x80, 0x8 ;  /* 0x000000000008781c */ /* 0x000fda0003f0f070 */
.L_x_226:
[----:B------:R-:W-:-:S13]  /*0780*/  @P0 ELECT P1, URZ, PT ;  /* 0x0000000000ff082f */ /* 0x000fda0003820000 */
[----:B------:R-:W-:Y:S02]  /*0790*/  @P1 R2UR.BROADCAST UR10, R16 ;  /* 0x00000000100a12ca */ /* 0x000fe400008e0000 */
[----:B------:R-:W-:Y:S02]  /*07a0*/  @P1 R2UR.BROADCAST UR11, R17 ;  /* 0x00000000110b12ca */ /* 0x000fe400008e0000 */
[----:B------:R-:W-:Y:S02]  /*07b0*/  @P1 PLOP3.LUT P0, PT, P1, PT, PT, 0x8, 0x80 ;  /* 0x000000000080181c */ /* 0x000fe40000f0e170 */
[----:B------:R-:W-:-:S09]  /*07c0*/  PLOP3.LUT P1, PT, PT, PT, PT, 0x8, 0x80 ;  /* 0x000000000080781c */ /* 0x000fd20003f2e170 */
[----:B------:R1:W-:Y:S02]  /*07d0*/  UBLKCP.S.G [UR6], [UR10], UR5 ;  /* 0x000000060a0073ba */ /* 0x0003e40008000205 */
[----:B-1----:R-:W-:Y:S05]  /*07e0*/  @P0 BRA.U.ANY `(.L_x_226) ;  /* 0xfffffffd00e40947 */ /* 0x002fea000393ffff */
[----:B------:R-:W-:-:S04]  /*07f0*/  SHF.L.U32 R28, RZ, 0x1f, RZ ;  /* 0x0000001fff1c7819 */ /* 0x000fc800000006ff */
[----:B------:R-:W1:Y:S02]  /*0800*/  SYNCS.PHASECHK.TRANS64.TRYWAIT P0, [R13+URZ], R28 ;  /* 0x0000001c0d0075a7 */ /* 0x000e6400080011ff */
[----:B-1----:R-:W-:Y:S05]  /*0810*/  @!P0 BRA `(.L_x_227) ;  /* 0x0000000c00f08947 */ /* 0x002fea0003800000 */
.L_x_255:
[----:B------:R1:W-:Y:S01]  /*0820*/  SYNCS.ARRIVE.TRANS64 RZ, [R20+URZ], R19 ;  /* 0x0000001314ff79a7 */ /* 0x0003e200080000ff */
[----:B------:R-:W-:Y:S01]  /*0830*/  R2UR UR7, R18 ;  /* 0x00000000120772ca */ /* 0x000fe200000e0000 */
[----:B------:R-:W-:Y:S01]  /*0840*/  UMOV UR5, 0x400 ;  /* 0x0000040000057882 */ /* 0x000fe20000000000 */
[----:B------:R-:W-:Y:S02]  /*0850*/  R2UR UR6, R0 ;  /* 0x00000000000672ca */ /* 0x000fe400000e0000 */
[----:B------:R-:W-:Y:S02]  /*0860*/  IADD3 R16, P1, PT, R5, R10, RZ ;  /* 0x0000000a05107210 */ /* 0x000fe40007f3e0ff */
[----:B------:R-:W-:-:S03]  /*0870*/  PLOP3.LUT P0, PT, PT, PT, PT, 0x80, 0x8 ;  /* 0x000000000008781c */ /* 0x000fc60003f0f070 */
[----:B-1----:R-:W-:-:S10]  /*0880*/  IMAD.X R17, R6, 0x1, R9, P1 ;  /* 0x0000000106117824 */ /* 0x002fd400008e0609 */
.L_x_228:
[----:B------:R-:W-:-:S13]  /*0890*/  @P0 ELECT P1, URZ, PT ;  /* 0x0000000000ff082f */ /* 0x000fda0003820000 */
[----:B------:R-:W-:Y:S02]  /*08a0*/  @P1 R2UR.BROADCAST UR10, R16 ;  /* 0x00000000100a12ca */ /* 0x000fe400008e0000 */
[----:B------:R-:W-:Y:S02]  /*08b0*/  @P1 R2UR.BROADCAST UR11, R17 ;  /* 0x00000000110b12ca */ /* 0x000fe400008e0000 */
[----:B------:R-:W-:Y:S02]  /*08c0*/  @P1 PLOP3.LUT P0, PT, P1, PT, PT, 0x8, 0x80 ;  /* 0x000000000080181c */ /* 0x000fe40000f0e170 */
[----:B------:R-:W-:-:S09]  /*08d0*/  PLOP3.LUT P1, PT, PT, PT, PT, 0x8, 0x80 ;  /* 0x000000000080781c */ /* 0x000fd20003f2e170 */
[----:B------:R1:W-:Y:S02]  /*08e0*/  UBLKCP.S.G [UR6], [UR10], UR5 ;  /* 0x000000060a0073ba */ /* 0x0003e40008000205 */
[----:B-1----:R-:W-:Y:S05]  /*08f0*/  @P0 BRA.U.ANY `(.L_x_228) ;  /* 0xfffffffd00e40947 */ /* 0x002fea000393ffff */
[----:B------:R-:W1:Y:S02]  /*0900*/  SYNCS.PHASECHK.TRANS64.TRYWAIT P0, [R13+URZ], R2 ;  /* 0x000000020d0075a7 */ /* 0x000e6400080011ff */
[----:B-1----:R-:W-:Y:S05]  /*0910*/  @!P0 BRA `(.L_x_229) ;  /* 0x0000000c00c08947 */ /* 0x002fea0003800000 */
.L_x_256:
        /* <DEDUP_REMOVED lines=8> */
[----:B-1----:R-:W-:-:S11]  /*09a0*/  IADD3.X R24, PT, PT, RZ, R24, RZ, P1, P2 ;  /* 0x00000018ff187210 */ /* 0x002fd60000fe44ff */
.L_x_230:
        /* <DEDUP_REMOVED lines=9> */
.L_x_257:
[----:B------:R1:W-:Y:S01]  /*0a40*/  SYNCS.ARRIVE.TRANS64 RZ, [R20+URZ], R19 ;  /* 0x0000001314ff79a7 */ /* 0x0003e200080000ff */
[----:B------:R-:W-:Y:S01]  /*0a50*/  R2UR UR7, R18 ;  /* 0x00000000120772ca */ /* 0x000fe200000e0000 */
[----:B------:R-:W-:Y:S01]  /*0a60*/  UMOV UR5, 0x400 ;  /* 0x0000040000057882 */ /* 0x000fe20000000000 */
[----:B------:R-:W-:Y:S02]  /*0a70*/  R2UR UR6, R0 ;  /* 0x00000000000672ca */ /* 0x000fe400000e0000 */
[----:B------:R-:W-:Y:S02]  /*0a80*/  IADD3 R16, P1, PT, R5, R14, RZ ;  /* 0x0000000e05107210 */ /* 0x000fe40007f3e0ff */
[----:B------:R-:W-:-:S03]  /*0a90*/  PLOP3.LUT P0, PT, PT, PT, PT, 0x80, 0x8 ;  /* 0x000000000008781c */ /* 0x000fc60003f0f070 */
[----:B-1----:R-:W-:-:S10]  /*0aa0*/  IMAD.X R17, R6, 0x1, R3, P1 ;  /* 0x0000000106117824 */ /* 0x002fd400008e0603 */
.L_x_232:
[----:B------:R-:W-:-:S13]  /*0ab0*/  @P0 ELECT P1, URZ, PT ;  /* 0x0000000000ff082f */ /* 0x000fda0003820000 */
[----:B------:R-:W-:Y:S02]  /*0ac0*/  @P1 R2UR.BROADCAST UR10, R16 ;  /* 0x00000000100a12ca */ /* 0x000fe400008e0000 */
[----:B------:R-:W-:Y:S02]  /*0ad0*/  @P1 R2UR.BROADCAST UR11, R17 ;  /* 0x00000000110b12ca */ /* 0x000fe400008e0000 */
[----:B------:R-:W-:Y:S02]  /*0ae0*/  @P1 PLOP3.LUT P0, PT, P1, PT, PT, 0x8, 0x80 ;  /* 0x000000000080181c */ /* 0x000fe40000f0e170 */
[----:B------:R-:W-:-:S09]  /*0af0*/  PLOP3.LUT P1, PT, PT, PT, PT, 0x8, 0x80 ;  /* 0x000000000080781c */ /* 0x000fd20003f2e170 */
[----:B------:R1:W-:Y:S02]  /*0b00*/  UBLKCP.S.G [UR6], [UR10], UR5 ;  /* 0x000000060a0073ba */ /* 0x0003e40008000205 */
[----:B-1----:R-:W-:Y:S05]  /*0b10*/  @P0 BRA.U.ANY `(.L_x_232) ;  /* 0xfffffffd00e40947 */ /* 0x002fea000393ffff */
        /* <DEDUP_REMOVED lines=9> */
.L_x_224:
[----:B------:R-:W-:Y:S05]  /*0bb0*/  BSYNC B0 ;  /* 0x0000000000007941 */ /* 0x000fea0003800000 */
.L_x_223:
[----:B------:R-:W-:-:S04]  /*0bc0*/  ISETP.NE.U32.AND P0, PT, R21, RZ, PT ;  /* 0x000000ff1500720c */ /* 0x000fc80003f05070 */
[----:B------:R-:W-:-:S13]  /*0bd0*/  ISETP.NE.AND.EX P0, PT, R23, RZ, PT, P0 ;  /* 0x000000ff1700720c */ /* 0x000fda0003f05300 */
[----:B------:R-:W-:Y:S05]  /*0be0*/  @!P0 EXIT ;  /* 0x000000000000894d */ /* 0x000fea0003800000 */
[----:B------:R-:W1:Y:S01]  /*0bf0*/  S2R R9, SR_CgaCtaId ;  /* 0x0000000000097919 */ /* 0x000e620000008800 */
[----:B------:R-:W2:Y:S01]  /*0c00*/  LDCU.64 UR6, c[0x0][0x380] ;  /* 0x00007000ff0677ac */ /* 0x000ea20008000a00 */
[----:B------:R-:W-:Y:S01]  /*0c10*/  MOV R0, 0x400 ;  /* 0x0000040000007802 */ /* 0x000fe20000000f00 */
[----:B------:R-:W3:Y:S04]  /*0c20*/  S2R R11, SR_SWINHI ;  /* 0x00000000000b7919 */ /* 0x000ee80000002f00 */
[----:B------:R-:W-:Y:S01]  /*0c30*/  VIADD R2, R0, 0x10 ;  /* 0x0000001000027836 */ /* 0x000fe20000000000 */
[----:B--2---:R-:W-:-:S04]  /*0c40*/  LEA R7, P0, R25, UR6, 0xe ;  /* 0x0000000619077c11 */ /* 0x004fc8000f8070ff */
[----:B------:R-:W-:Y:S02]  /*0c50*/  LEA.HI.X R24, R25, UR7, R24, 0xe, P0 ;  /* 0x0000000719187c11 */ /* 0x000fe400080f7418 */
[C---:B-1----:R-:W-:Y:S02]  /*0c60*/  LEA R4, R9.reuse, R2, 0x18 ;  /* 0x0000000209047211 */ /* 0x042fe400078ec0ff */
[----:B------:R-:W-:Y:S01]  /*0c70*/  LEA R6, R9, R0, 0x18 ;  /* 0x0000000009067211 */ /* 0x000fe200078ec0ff */
[----:B------:R-:W-:Y:S01]  /*0c80*/  VIADD R0, R0, 0x8 ;  /* 0x0000000800007836 */ /* 0x000fe20000000000 */
[----:B------:R-:W-:Y:S02]  /*0c90*/  MOV R4, R4 ;  /* 0x0000000400047202 */ /* 0x000fe40000000f00 */
[----:B---3--:R-:W-:Y:S02]  /*0ca0*/  MOV R5, R11 ;  /* 0x0000000b00057202 */ /* 0x008fe40000000f00 */
[----:B------:R-:W-:-:S02]  /*0cb0*/  MOV R2, R6 ;  /* 0x0000000600027202 */ /* 0x000fc40000000f00 */
[----:B------:R-:W-:Y:S02]  /*0cc0*/  MOV R3, R11 ;  /* 0x0000000b00037202 */ /* 0x000fe40000000f00 */
[----:B------:R-:W-:Y:S01]  /*0cd0*/  MOV R4, R4 ;  /* 0x0000000400047202 */ /* 0x000fe20000000f00 */
[----:B------:R-:W-:Y:S01]  /*0ce0*/  IMAD.MOV.U32 R5, RZ, RZ, 0x4000 ;  /* 0x00004000ff057424 */ /* 0x000fe200078e00ff */
[----:B------:R-:W-:Y:S02]  /*0cf0*/  LEA R9, R9, R0, 0x18 ;  /* 0x0000000009097211 */ /* 0x000fe400078ec0ff */
[----:B------:R-:W-:-:S07]  /*0d00*/  MOV R8, R2 ;  /* 0x0000000200087202 */ /* 0x000fce0000000f00 */
.L_x_237:
[----:B------:R-:W-:Y:S01]  /*0d10*/  LOP3.LUT R0, R22, 0x1, RZ, 0xc, !PT ;  /* 0x0000000116007812 */ /* 0x000fe200078e0cff */
[----:B------:R-:W-:Y:S05]  /*0d20*/  YIELD ;  /* 0x0000000000007946 */ /* 0x000fea0003800000 */
[----:B------:R-:W-:Y:S01]  /*0d30*/  SHF.L.U32 R0, R0, 0x1f, RZ ;  /* 0x0000001f00007819 */ /* 0x000fe200000006ff */
[----:B------:R-:W-:Y:S03]  /*0d40*/  BSSY B0, `(.L_x_234) ;  /* 0x0000003000007945 */ /* 0x000fe60003800000 */
[----:B-1----:R-:W1:Y:S02]  /*0d50*/  SYNCS.PHASECHK.TRANS64.TRYWAIT P0, [R9+URZ], R0 ;  /* 0x00000000090075a7 */ /* 0x002e6400080011ff */
[----:B-1----:R-:W-:Y:S05]  /*0d60*/  @!P0 BRA `(.L_x_235) ;  /* 0x0000000800cc8947 */ /* 0x002fea0003800000 */
.L_x_258:
[----:B------:R-:W-:Y:S05]  /*0d70*/  BSYNC B0 ;  /* 0x0000000000007941 */ /* 0x000fea0003800000 */
.L_x_234:
[----:B------:R1:W-:Y:S01]  /*0d80*/  SYNCS.ARRIVE.TRANS64 RZ, [R6+URZ], R5 ;  /* 0x0000000506ff79a7 */ /* 0x0003e200080000ff */
[----:B------:R-:W-:Y:S01]  /*0d90*/  R2UR UR7, R8 ;  /* 0x00000000080772ca */ /* 0x000fe200000e0000 */
[----:B------:R-:W-:Y:S01]  /*0da0*/  IMAD.MOV.U32 R2, RZ, RZ, R7 ;  /* 0x000000ffff027224 */ /* 0x000fe200078e0007 */
[----:B------:R-:W-:Y:S01]  /*0db0*/  R2UR UR6, R4 ;  /* 0x00000000040672ca */ /* 0x000fe200000e0000 */
[----:B------:R-:W-:Y:S01]  /*0dc0*/  IMAD.MOV.U32 R3, RZ, RZ, R24 ;  /* 0x000000ffff037224 */ /* 0x000fe200078e0018 */
[----:B------:R-:W-:Y:S01]  /*0dd0*/  PLOP3.LUT P0, PT, PT, PT, PT, 0x80, 0x8 ;  /* 0x000000000008781c */ /* 0x000fe20003f0f070 */
[----:B------:R-:W-:-:S12]  /*0de0*/  UMOV UR5, 0x400 ;  /* 0x0000040000057882 */ /* 0x000fd80000000000 */
.L_x_236:
[----:B------:R-:W-:-:S13]  /*0df0*/  @P0 ELECT P1, URZ, PT ;  /* 0x0000000000ff082f */ /* 0x000fda0003820000 */
[----:B------:R-:W-:Y:S02]  /*0e00*/  @P1 R2UR.BROADCAST UR10, R2 ;  /* 0x00000000020a12ca */ /* 0x000fe400008e0000 */
[----:B------:R-:W-:Y:S02]  /*0e10*/  @P1 R2UR.BROADCAST UR11, R3 ;  /* 0x00000000030b12ca */ /* 0x000fe400008e0000 */
[----:B------:R-:W-:Y:S02]  /*0e20*/  @P1 PLOP3.LUT P0, PT, P1, PT, PT, 0x8, 0x80 ;  /* 0x000000000080181c */ /* 0x000fe40000f0e170 */
[----:B------:R-:W-:-:S09]  /*0e30*/  PLOP3.LUT P1, PT, PT, PT, PT, 0x8, 0x80 ;  /* 0x000000000080781c */ /* 0x000fd20003f2e170 */
[----:B------:R2:W-:Y:S02]  /*0e40*/  UBLKCP.S.G [UR6], [UR10], UR5 ;  /* 0x000000060a0073ba */ /* 0x0005e40008000205 */
[----:B--2---:R-:W-:Y:S05]  /*0e50*/  @P0 BRA.U.ANY `(.L_x_236) ;  /* 0xfffffffd00e40947 */ /* 0x004fea000393ffff */
[----:B------:R-:W-:Y:S01]  /*0e60*/  IADD3 R21, P0, PT, R21, -0x1, RZ ;  /* 0xffffffff15157810 */ /* 0x000fe20007f1e0ff */
[----:B------:R-:W-:Y:S01]  /*0e70*/  VIADD R22, R22, 0x1 ;  /* 0x0000000116167836 */ /* 0x000fe20000000000 */
[C---:B------:R-:W-:Y:S02]  /*0e80*/  LEA R7, P1, R26.reuse, R7, 0xe ;  /* 0x000000071a077211 */ /* 0x040fe400078270ff */
[----:B------:R-:W-:Y:S02]  /*0e90*/  IADD3.X R23, PT, PT, R23, -0x1, RZ, P0, !PT ;  /* 0xffffffff17177810 */ /* 0x000fe400007fe4ff */
[----:B------:R-:W-:Y:S02]  /*0ea0*/  ISETP.NE.U32.AND P0, PT, R21, RZ, PT ;  /* 0x000000ff1500720c */ /* 0x000fe40003f05070 */
[----:B------:R-:W-:Y:S02]  /*0eb0*/  LEA.HI.X R24, R26, R24, RZ, 0xe, P1 ;  /* 0x000000181a187211 */ /* 0x000fe400008f74ff */
[----:B------:R-:W-:-:S13]  /*0ec0*/  ISETP.NE.AND.EX P0, PT, R23, RZ, PT, P0 ;  /* 0x000000ff1700720c */ /* 0x000fda0003f05300 */
[----:B------:R-:W-:Y:S05]  /*0ed0*/  @P0 BRA `(.L_x_237) ;  /* 0xfffffffc008c0947 */ /* 0x000fea000383ffff */
[----:B------:R-:W-:Y:S05]  /*0ee0*/  EXIT ;  /* 0x000000000000794d */ /* 0x000fea0003800000 */
.L_x_220:
        /* <DEDUP_REMOVED lines=41> */
.L_x_239:
[----:B------:R-:W-:-:S07]  /*1180*/  MOV R4, 0x11a0 ;  /* 0x000011a000047802 */ /* 0x000fce0000000f00 */
[----:B------:R-:W-:Y:S05]  /*1190*/  CALL.REL.NOINC `($__internal_5_$__cuda_sm20_div_u64) ;  /* 0x0000000800207944 */ /* 0x000fea0003c00000 */
.L_x_240:
        /* <DEDUP_REMOVED lines=20> */
.L_x_248:
[----:B------:R-:W0:Y:S01]  /*12e0*/  SYNCS.PHASECHK.TRANS64.TRYWAIT P0, [R12+URZ], R15 ;  /* 0x0000000f0c0075a7 */ /* 0x000e2200080011ff */
[----:B------:R-:W1:Y:S01]  /*12f0*/  S2R R8, SR_SWINHI ;  /* 0x0000000000087919 */ /* 0x000e620000002f00 */
[----:B------:R-:W-:Y:S04]  /*1300*/  BSSY B1, `(.L_x_243) ;  /* 0x0000002000017945 */ /* 0x000fe80003800000 */
[----:B01----:R-:W-:Y:S05]  /*1310*/  @!P0 BRA `(.L_x_244) ;  /* 0x0000000400708947 */ /* 0x003fea0003800000 */
.L_x_259:
[----:B------:R-:W-:Y:S05]  /*1320*/  BSYNC B1 ;  /* 0x0000000000017941 */ /* 0x000fea0003800000 */
.L_x_243:
[----:B------:R-:W0:Y:S01]  /*1330*/  S2UR UR6, SR_CgaCtaId ;  /* 0x00000000000679c3 */ /* 0x000e220000008800 */
[----:B------:R-:W-:Y:S01]  /*1340*/  UMOV UR5, 0x400 ;  /* 0x0000040000057882 */ /* 0x000fe20000000000 */
[----:B------:R-:W-:Y:S02]  /*1350*/  MOV R6, R13 ;  /* 0x0000000d00067202 */ /* 0x000fe40000000f00 */
[----:B------:R-:W-:Y:S01]  /*1360*/  MOV R7, R8 ;  /* 0x0000000800077202 */ /* 0x000fe20000000f00 */
[----:B------:R-:W-:-:S03]  /*1370*/  IMAD.MOV.U32 R17, RZ, RZ, 0x1 ;  /* 0x00000001ff117424 */ /* 0x000fc600078e00ff */
[----:B------:R-:W-:Y:S02]  /*1380*/  MOV R8, R6 ;  /* 0x0000000600087202 */ /* 0x000fe40000000f00 */
[----:B------:R-:W-:Y:S01]  /*1390*/  SHF.L.U32 R17, R17, 0x1f, RZ ;  /* 0x0000001f11117819 */ /* 0x000fe200000006ff */
[----:B0-----:R-:W-:-:S06]  /*13a0*/  ULEA UR5, UR6, UR5, 0x18 ;  /* 0x0000000506057291 */ /* 0x001fcc000f8ec0ff */
[----:B------:R-:W-:-:S05]  /*13b0*/  IMAD.U32 R12, RZ, RZ, UR5 ;  /* 0x00000005ff0c7e24 */ /* 0x000fca000f8e00ff */
[----:B------:R0:W1:Y:S01]  /*13c0*/  LDS R7, [R12+0x10] ;  /* 0x000010000c077984 */ /* 0x0000620000000800 */
[----:B------:R0:W-:Y:S01]  /*13d0*/  SYNCS.ARRIVE.TRANS64.A1T0 RZ, [R8+URZ], RZ ;  /* 0x000000ff08ff79a7 */ /* 0x0001e200081000ff */
[----:B------:R-:W2:Y:S02]  /*13e0*/  SYNCS.PHASECHK.TRANS64.TRYWAIT P0, [R12+URZ], R17 ;  /* 0x000000110c0075a7 */ /* 0x000ea400080011ff */
[----:B012---:R-:W-:Y:S05]  /*13f0*/  @!P0 BRA `(.L_x_245) ;  /* 0x0000000400488947 */ /* 0x007fea0003800000 */
.L_x_260:
[----:B------:R0:W1:Y:S01]  /*1400*/  LDS R6, [R12+0x10] ;  /* 0x000010000c067984 */ /* 0x0000620000000800 */
[----:B------:R0:W-:Y:S01]  /*1410*/  SYNCS.ARRIVE.TRANS64.A1T0 RZ, [R8+URZ], RZ ;  /* 0x000000ff08ff79a7 */ /* 0x0001e200081000ff */
[----:B------:R-:W2:Y:S02]  /*1420*/  SYNCS.PHASECHK.TRANS64.TRYWAIT P0, [R12+URZ], R15 ;  /* 0x0000000f0c0075a7 */ /* 0x000ea400080011ff */
[----:B012---:R-:W-:Y:S05]  /*1430*/  @!P0 BRA `(.L_x_246) ;  /* 0x0000000400488947 */ /* 0x007fea0003800000 */
.L_x_261:
[----:B------:R-:W0:Y:S01]  /*1440*/  LDS R9, [R12+0x10] ;  /* 0x000010000c097984 */ /* 0x000e220000000800 */
[----:B------:R1:W-:Y:S01]  /*1450*/  SYNCS.ARRIVE.TRANS64.A1T0 RZ, [R8+URZ], RZ ;  /* 0x000000ff08ff79a7 */ /* 0x0003e200081000ff */
[----:B------:R-:W-:Y:S01]  /*1460*/  IMAD.IADD R7, R4, 0x1, R7 ;  /* 0x0000000104077824 */ /* 0x000fe200078e0207 */
[----:B------:R-:W2:Y:S04]  /*1470*/  SYNCS.PHASECHK.TRANS64.TRYWAIT P0, [R12+URZ], R17 ;  /* 0x000000110c0075a7 */ /* 0x000ea800080011ff */
[----:B0-----:R-:W-:Y:S01]  /*1480*/  IADD3 R7, PT, PT, R9, R6, R7 ;  /* 0x0000000609077210 */ /* 0x001fe20007ffe007 */
[----:B-12---:R-:W-:Y:S06]  /*1490*/  @!P0 BRA `(.L_x_247) ;  /* 0x0000000400408947 */ /* 0x006fec0003800000 */
.L_x_262:
        /* <DEDUP_REMOVED lines=8> */
.L_x_242:
[----:B------:R-:W-:Y:S05]  /*1520*/  BSYNC B0 ;  /* 0x0000000000007941 */ /* 0x000fea0003800000 */
.L_x_241:
[----:B------:R-:W-:Y:S01]  /*1530*/  ISETP.NE.U32.AND P0, PT, R3, RZ, PT ;  /* 0x000000ff0300720c */ /* 0x000fe20003f05070 */
[----:B------:R-:W-:Y:S03]  /*1540*/  BSSY B0, `(.L_x_249) ;  /* 0x000001f000007945 */ /* 0x000fe60003800000 */
[----:B------:R-:W-:-:S13]  /*1550*/  ISETP.NE.AND.EX P0, PT, R2, RZ, PT, P0 ;  /* 0x000000ff0200720c */ /* 0x000fda0003f05300 */
[----:B------:R-:W-:Y:S05]  /*1560*/  @!P0 BRA `(.L_x_250) ;  /* 0x0000000000708947 */ /* 0x000fea0003800000 */
[----:B------:R-:W0:Y:S01]  /*1570*/  S2R R9, SR_CgaCtaId ;  /* 0x0000000000097919 */ /* 0x000e220000008800 */
[----:B------:R-:W-:Y:S02]  /*1580*/  MOV R8, 0x400 ;  /* 0x0000040000087802 */ /* 0x000fe40000000f00 */
[----:B------:R-:W-:Y:S01]  /*1590*/  MOV R10, 0x400 ;  /* 0x00000400000a7802 */ /* 0x000fe20000000f00 */
[----:B------:R-:W1:Y:S02]  /*15a0*/  S2R R13, SR_SWINHI ;  /* 0x00000000000d7919 */ /* 0x000e640000002f00 */
[----:B------:R-:W-:Y:S01]  /*15b0*/  VIADD R6, R8, 0x8 ;  /* 0x0000000808067836 */ /* 0x000fe20000000000 */
[----:B------:R-:W2:Y:S04]  /*15c0*/  S2R R11, SR_CgaCtaId ;  /* 0x00000000000b7919 */ /* 0x000ea80000008800 */
[----:B0-----:R-:W-:-:S02]  /*15d0*/  LEA R6, R9, R6, 0x18 ;  /* 0x0000000609067211 */ /* 0x001fc400078ec0ff */
[----:B------:R-:W-:Y:S02]  /*15e0*/  LEA R9, R9, R8, 0x18 ;  /* 0x0000000809097211 */ /* 0x000fe400078ec0ff */
[----:B------:R-:W-:Y:S02]  /*15f0*/  MOV R6, R6 ;  /* 0x0000000600067202 */ /* 0x000fe40000000f00 */
[----:B-1----:R-:W-:Y:S02]  /*1600*/  MOV R7, R13 ;  /* 0x0000000d00077202 */ /* 0x002fe40000000f00 */
[----:B--2---:R-:W-:Y:S02]  /*1610*/  LEA R10, R11, R10, 0x18 ;  /* 0x0000000a0b0a7211 */ /* 0x004fe400078ec0ff */
[----:B------:R-:W-:-:S07]  /*1620*/  MOV R8, R6 ;  /* 0x0000000600087202 */ /* 0x000fce0000000f00 */
.L_x_253:
[----:B------:R-:W-:Y:S01]  /*1630*/  LOP3.LUT R6, R5, 0x1, RZ, 0xc0, !PT ;  /* 0x0000000105067812 */ /* 0x000fe200078ec0ff */
[----:B------:R-:W-:Y:S03]  /*1640*/  BSSY B1, `(.L_x_251) ;  /* 0x0000004000017945 */ /* 0x000fe60003800000 */
[----:B------:R-:W-:-:S04]  /*1650*/  SHF.L.U32 R6, R6, 0x1f, RZ ;  /* 0x0000001f06067819 */ /* 0x000fc800000006ff */
[----:B------:R-:W0:Y:S02]  /*1660*/  SYNCS.PHASECHK.TRANS64.TRYWAIT P0, [R9+URZ], R6 ;  /* 0x00000006090075a7 */ /* 0x000e2400080011ff */
[----:B0-----:R-:W-:Y:S05]  /*1670*/  @!P0 BRA `(.L_x_252) ;  /* 0x0000000000d88947 */ /* 0x001fea0003800000 */
.L_x_263:
[----:B------:R-:W-:Y:S05]  /*1680*/  BSYNC B1 ;  /* 0x0000000000017941 */ /* 0x000fea0003800000 */
.L_x_251:
[----:B------:R-:W-:Y:S01]  /*1690*/  IMAD.MOV.U32 R9, RZ, RZ, R10 ;  /* 0x000000ffff097224 */ /* 0x000fe200078e000a */
[----:B------:R-:W-:Y:S01]  /*16a0*/  IADD3 R3, P0, PT, R3, -0x1, RZ ;  /* 0xffffffff03037810 */ /* 0x000fe20007f1e0ff */
[----:B------:R-:W-:-:S03]  /*16b0*/  VIADD R5, R5, 0x1 ;  /* 0x0000000105057836 */ /* 0x000fc60000000000 */
[----:B------:R-:W0:Y:S01]  /*16c0*/  LDS R7, [R9+0x10] ;  /* 0x0000100009077984 */ /* 0x000e220000000800 */
[----:B------:R-:W-:Y:S01]  /*16d0*/  IADD3.X R2, PT, PT, R2, -0x1, RZ, P0, !PT ;  /* 0xffffffff02027810 */ /* 0x000fe200007fe4ff */
[----:B------:R1:W-:Y:S01]  /*16e0*/  SYNCS.ARRIVE.TRANS64.A1T0 RZ, [R8+URZ], RZ ;  /* 0x000000ff08ff79a7 */ /* 0x0003e200081000ff */
[----:B------:R-:W-:-:S04]  /*16f0*/  ISETP.NE.U32.AND P0, PT, R3, RZ, PT ;  /* 0x000000ff0300720c */ /* 0x000fc80003f05070 */
[----:B------:R-:W-:Y:S01]  /*1700*/  ISETP.NE.AND.EX P0, PT, R2, RZ, PT, P0 ;  /* 0x000000ff0200720c */ /* 0x000fe20003f05300 */
[----:B0-----:R-:W-:-:S12]  /*1710*/  IMAD.IADD R4, R7, 0x1, R4 ;  /* 0x0000000107047824 */ /* 0x001fd800078e0204 */
[----:B-1----:R-:W-:Y:S05]  /*1720*/  @P0 BRA `(.L_x_253) ;  /* 0xfffffffc00c00947 */ /* 0x002fea000383ffff */
.L_x_250:
[----:B------:R-:W-:Y:S05]  /*1730*/  BSYNC B0 ;  /* 0x0000000000007941 */ /* 0x000fea0003800000 */
.L_x_249:
[----:B------:R-:W-:-:S07]  /*1740*/  SHF.R.S32.HI R5, RZ, 0x1f, R4 ;  /* 0x0000001fff057819 */ /* 0x000fce0000011404 */
.L_x_238:
[----:B------:R-:W0:Y:S02]  /*1750*/  LDCU.64 UR6, c[0x0][0x388] ;  /* 0x00007100ff0677ac */ /* 0x000e240008000a00 */
[----:B0-----:R-:W-:-:S04]  /*1760*/  LEA R2, P0, R0, UR6, 0x3 ;  /* 0x0000000600027c11 */ /* 0x001fc8000f8018ff */
[----:B------:R-:W-:-:S05]  /*1770*/  LEA.HI.X R3, R0, UR7, RZ, 0x3, P0 ;  /* 0x0000000700037c11 */ /* 0x000fca00080f1cff */
[----:B------:R-:W-:Y:S01]  /*1780*/  STG.E.64 desc[UR8][R2.64], R4 ;  /* 0x0000000402007986 */ /* 0x000fe2000c101b08 */
[----:B------:R-:W-:Y:S05]  /*1790*/  EXIT ;  /* 0x000000000000794d */ /* 0x000fea0003800000 */
.L_x_225:
[----:B------:R-:W-:Y:S05]  /*17a0*/  YIELD ;  /* 0x0000000000007946 */ /* 0x000fea0003800000 */
[----:B------:R-:W0:Y:S02]  /*17b0*/  SYNCS.PHASECHK.TRANS64.TRYWAIT P0, [R13+URZ], R2 ;  /* 0x000000020d0075a7 */ /* 0x000e2400080011ff */
[----:B0-----:R-:W-:Y:S05]  /*17c0*/  @!P0 BRA `(.L_x_225) ;  /* 0xfffffffc00f48947 */ /* 0x001fea000383ffff */
[----:B------:R-:W-:Y:S05]  /*17d0*/  BRA `(.L_x_254) ;  /* 0xffffffec00d47947 */ /* 0x000fea000383ffff */
.L_x_227:
[----:B------:R-:W-:Y:S05]  /*17e0*/  YIELD ;  /* 0x0000000000007946 */ /* 0x000fea0003800000 */
[----:B------:R-:W1:Y:S02]  /*17f0*/  SYNCS.PHASECHK.TRANS64.TRYWAIT P0, [R13+URZ], R28 ;  /* 0x0000001c0d0075a7 */ /* 0x000e6400080011ff */
[----:B-1----:R-:W-:Y:S05]  /*1800*/  @!P0 BRA `(.L_x_227) ;  /* 0xfffffffc00f48947 */ /* 0x002fea000383ffff */
[----:B------:R-:W-:Y:S05]  /*1810*/  BRA `(.L_x_255) ;  /* 0xfffffff000007947 */ /* 0x000fea000383ffff */
.L_x_229:
[----:B------:R-:W-:Y:S05]  /*1820*/  YIELD ;  /* 0x0000000000007946 */ /* 0x000fea0003800000 */
[----:B------:R-:W1:Y:S02]  /*1830*/  SYNCS.PHASECHK.TRANS64.TRYWAIT P0, [R13+URZ], R2 ;  /* 0x000000020d0075a7 */ /* 0x000e6400080011ff */
[----:B-1----:R-:W-:Y:S05]  /*1840*/  @!P0 BRA `(.L_x_229) ;  /* 0xfffffffc00f48947 */ /* 0x002fea000383ffff */
[----:B------:R-:W-:Y:S05]  /*1850*/  BRA `(.L_x_256) ;  /* 0xfffffff000307947 */ /* 0x000fea000383ffff */
.L_x_231:
[----:B------:R-:W-:Y:S05]  /*1860*/  YIELD ;  /* 0x0000000000007946 */ /* 0x000fea0003800000 */
[----:B------:R-:W1:Y:S02]  /*1870*/  SYNCS.PHASECHK.TRANS64.TRYWAIT P0, [R13+URZ], R28 ;  /* 0x0000001c0d0075a7 */ /* 0x000e6400080011ff */
[----:B-1----:R-:W-:Y:S05]  /*1880*/  @!P0 BRA `(.L_x_231) ;  /* 0xfffffffc00f48947 */ /* 0x002fea000383ffff */
[----:B------:R-:W-:Y:S05]  /*1890*/  BRA `(.L_x_257) ;  /* 0xfffffff000687947 */ /* 0x000fea000383ffff */
.L_x_235:
[----:B------:R-:W-:Y:S05]  /*18a0*/  YIELD ;  /* 0x0000000000007946 */ /* 0x000fea0003800000 */
[----:B------:R-:W1:Y:S02]  /*18b0*/  SYNCS.PHASECHK.TRANS64.TRYWAIT P0, [R9+URZ], R0 ;  /* 0x00000000090075a7 */ /* 0x000e6400080011ff */
[----:B-1----:R-:W-:Y:S05]  /*18c0*/  @!P0 BRA `(.L_x_235) ;  /* 0xfffffffc00f48947 */ /* 0x002fea000383ffff */
[----:B------:R-:W-:Y:S05]  /*18d0*/  BRA `(.L_x_258) ;  /* 0xfffffff400247947 */ /* 0x000fea000383ffff */
.L_x_244:
[----:B------:R-:W-:Y:S05]  /*18e0*/  YIELD ;  /* 0x0000000000007946 */ /* 0x000fea0003800000 */
[----:B------:R-:W0:Y:S02]  /*18f0*/  SYNCS.PHASECHK.TRANS64.TRYWAIT P0, [R12+URZ], R15 ;  /* 0x0000000f0c0075a7 */ /* 0x000e2400080011ff */
[----:B0-----:R-:W-:Y:S05]  /*1900*/  @!P0 BRA `(.L_x_244) ;  /* 0xfffffffc00f48947 */ /* 0x001fea000383ffff */
[----:B------:R-:W-:Y:S05]  /*1910*/  BRA `(.L_x_259) ;  /* 0xfffffff800807947 */ /* 0x000fea000383ffff */
.L_x_245:
[----:B------:R-:W-:Y:S05]  /*1920*/  YIELD ;  /* 0x0000000000007946 */ /* 0x000fea0003800000 */
[----:B------:R-:W0:Y:S02]  /*1930*/  SYNCS.PHASECHK.TRANS64.TRYWAIT P0, [R12+URZ], R17 ;  /* 0x000000110c0075a7 */ /* 0x000e2400080011ff */
[----:B0-----:R-:W-:Y:S05]  /*1940*/  @!P0 BRA `(.L_x_245) ;  /* 0xfffffffc00f48947 */ /* 0x001fea000383ffff */
[----:B------:R-:W-:Y:S05]  /*1950*/  BRA `(.L_x_260) ;  /* 0xfffffff800a87947 */ /* 0x000fea000383ffff */
.L_x_246:
[----:B------:R-:W-:Y:S05]  /*1960*/  YIELD ;  /* 0x0000000000007946 */ /* 0x000fea0003800000 */
[----:B------:R-:W0:Y:S02]  /*1970*/  SYNCS.PHASECHK.TRANS64.TRYWAIT P0, [R12+URZ], R15 ;  /* 0x0000000f0c0075a7 */ /* 0x000e2400080011ff */
[----:B0-----:R-:W-:Y:S05]  /*1980*/  @!P0 BRA `(.L_x_246) ;  /* 0xfffffffc00f48947 */ /* 0x001fea000383ffff */
[----:B------:R-:W-:Y:S05]  /*1990*/  BRA `(.L_x_261) ;  /* 0xfffffff800a87947 */ /* 0x000fea000383ffff */
.L_x_247:
[----:B------:R-:W-:Y:S05]  /*19a0*/  YIELD ;  /* 0x0000000000007946 */ /* 0x000fea0003800000 */
[----:B------:R-:W0:Y:S02]  /*19b0*/  SYNCS.PHASECHK.TRANS64.TRYWAIT P0, [R12+URZ], R17 ;  /* 0x000000110c0075a7 */ /* 0x000e2400080011ff */
[----:B0-----:R-:W-:Y:S05]  /*19c0*/  @!P0 BRA `(.L_x_247) ;  /* 0xfffffffc00f48947 */ /* 0x001fea000383ffff */
[----:B------:R-:W-:Y:S05]  /*19d0*/  BRA `(.L_x_262) ;  /* 0xfffffff800b07947 */ /* 0x000fea000383ffff */
.L_x_252:
[----:B------:R-:W-:Y:S05]  /*19e0*/  YIELD ;  /* 0x0000000000007946 */ /* 0x000fea0003800000 */
[----:B------:R-:W0:Y:S02]  /*19f0*/  SYNCS.PHASECHK.TRANS64.TRYWAIT P0, [R9+URZ], R6 ;  /* 0x00000006090075a7 */ /* 0x000e2400080011ff */
[----:B0-----:R-:W-:Y:S05]  /*1a00*/  @!P0 BRA `(.L_x_252) ;  /* 0xfffffffc00f48947 */ /* 0x001fea000383ffff */
[----:B------:R-:W-:Y:S05]  /*1a10*/  BRA `(.L_x_263) ;  /* 0xfffffffc00187947 */ /* 0x000fea000383ffff */
        .weak           $__internal_5_$__cuda_sm20_div_u64
        .type           $__internal_5_$__cuda_sm20_div_u64,@function
        .size           $__internal_5_$__cuda_sm20_div_u64,(.L_x_1860 - $__internal_5_$__cuda_sm20_div_u64)
$__internal_5_$__cuda_sm20_div_u64:
[----:B------:R-:W-:Y:S02]  /*1a20*/  IMAD.MOV.U32 R10, RZ, RZ, R26 ;  /* 0x000000ffff0a7224 */ /* 0x000fe400078e001a */
[----:B------:R-:W-:-:S04]  /*1a30*/  IMAD.U32 R11, RZ, RZ, UR4 ;  /* 0x00000004ff0b7e24 */ /* 0x000fc8000f8e00ff */
        /* <DEDUP_REMOVED lines=23> */
[----:B------:R-:W-:Y:S02]  /*1bb0*/  IMAD.X R2, RZ, RZ, ~R3, P0 ;  /* 0x000000ffff027224 */ /* 0x000fe400000e0e03 */
[----:B------:R-:W-:Y:S02]  /*1bc0*/  IMAD.MOV.U32 R3, RZ, RZ, RZ ;  /* 0x000000ffff037224 */ /* 0x000fe400078e00ff */
        /* <DEDUP_REMOVED lines=17> */
[C---:B------:R-:W-:Y:S01]  /*1ce0*/  IMAD R3, R9.reuse, UR4, R3 ;  /* 0x0000000409037c24 */ /* 0x040fe2000f8e0203 */
[----:B------:R-:W-:Y:S02]  /*1cf0*/  IADD3 R2, P2, PT, R9, 0x1, RZ ;  /* 0x0000000109027810 */ /* 0x000fe40007f5e0ff */
        /* <DEDUP_REMOVED lines=15> */
[----:B------:R-:W-:Y:S01]  /*1df0*/  ISETP.GE.U32.AND.EX P0, PT, R5, UR4, PT, P0 ;  /* 0x0000000405007c0c */ /* 0x000fe2000bf06100 */
[----:B------:R-:W-:Y:S01]  /*1e00*/  IMAD.MOV.U32 R5, RZ, RZ, 0x0 ;  /* 0x00000000ff057424 */ /* 0x000fe200078e00ff */
[----:B------:R-:W-:Y:S02]  /*1e10*/  ISETP.NE.AND.EX P1, PT, RZ, UR4, PT, P1 ;  /* 0x00000004ff007c0c */ /* 0x000fe4000bf25310 */
[----:B------:R-:W-:-:S02]  /*1e20*/  SEL R2, R2, R9, P0 ;  /* 0x0000000902027207 */ /* 0x000fc40000000000 */
[----:B------:R-:W-:Y:S02]  /*1e30*/  SEL R3, R3, R6, P0 ;  /* 0x0000000603037207 */ /* 0x000fe40000000000 */
[----:B------:R-:W-:Y:S02]  /*1e40*/  SEL R2, R2, 0xffffffff, P1 ;  /* 0xffffffff02027807 */ /* 0x000fe40000800000 */
[----:B------:R-:W-:Y:S01]  /*1e50*/  SEL R3, R3, 0xffffffff, P1 ;  /* 0xffffffff03037807 */ /* 0x000fe20000800000 */
[----:B------:R-:W-:Y:S06]  /*1e60*/  RET.REL.NODEC R4 `(_Z13tma_bw_kernelILi1ELi16384EEvPKhPym) ;  /* 0xffffffe004647950 */ /* 0x000fec0003c3ffff */
.L_x_264:
        /* <DEDUP_REMOVED lines=9> */
.L_x_1860:


//--------------------- .text._Z13tma_bw_kernelILi32ELi8192EEvPKhPym --------------------------
	.section	.text._Z13tma_bw_kernelILi32ELi8192EEvPKhPym,"ax",@progbits
	.align	128
        .global         _Z13tma_bw_kernelILi32ELi8192EEvPKhPym
        .type           _Z13tma_bw_kernelILi32ELi8192EEvPKhPym,@function
        .size           _Z13tma_bw_kernelILi32ELi8192EEvPKhPym,(.L_x_1861 - _Z13tma_bw_kernelILi32ELi8192EEvPKhPym)
        .other          _Z13tma_bw_kernelILi32ELi8192EEvPKhPym,@"STO_CUDA_ENTRY STV_DEFAULT"
_Z13tma_bw_kernelILi32ELi8192EEvPKhPym:
.text._Z13tma_bw_kernelILi32ELi8192EEvPKhPym:
        /* <DEDUP_REMOVED lines=81> */
.L_x_266:
[----:B0-----:R-:W-:Y:S05]  /*0510*/  BSYNC.RECONVERGENT B0 ;  /* 0x0000000000007941 */ /* 0x001fea0003800200 */
.L_x_265:
        /* <DEDUP_REMOVED lines=45> */
.L_x_268:
[----:B------:R-:W-:Y:S01]  /*07f0*/  IMAD.MOV.U32 R3, RZ, RZ, R10 ;  /* 0x000000ffff037224 */ /* 0x000fe200078e000a */
[----:B------:R-:W-:-:S07]  /*0800*/  MOV R4, 0x820 ;  /* 0x0000082000047802 */ /* 0x000fce0000000f00 */
[----:B------:R-:W-:Y:S05]  /*0810*/  CALL.REL.NOINC `($__internal_6_$__cuda_sm20_div_u64) ;  /* 0x0000001c00c87944 */ /* 0x000fea0003c00000 */
[----:B------:R-:W-:-:S07]  /*0820*/  IMAD.MOV.U32 R2, RZ, RZ, R6 ;  /* 0x000000ffff027224 */ /* 0x000fce00078e0006 */
.L_x_269:
        /* <DEDUP_REMOVED lines=34> */
.L_x_284:
        /* <DEDUP_REMOVED lines=16> */
.L_x_273:
[----:B------:R-:W-:Y:S05]  /*0b50*/  YIELD ;  /* 0x0000000000007946 */ /* 0x000fea0003800000 */
[----:B------:R-:W0:Y:S02]  /*0b60*/  SYNCS.PHASECHK.TRANS64.TRYWAIT P0, [R17+URZ], R16 ;  /* 0x00000010110075a7 */ /* 0x000e2400080011ff */
[----:B0-----:R-:W-:Y:S05]  /*0b70*/  @!P0 BRA `(.L_x_273) ;  /* 0xfffffffc00f48947 */ /* 0x001fea000383ffff */
[----:B------:R-:W-:Y:S05]  /*0b80*/  BSYNC B1 ;  /* 0x0000000000017941 */ /* 0x000fea0003800000 */
.L_x_272:
        /* <DEDUP_REMOVED lines=14> */
.L_x_274:
        /* <DEDUP_REMOVED lines=23> */
.L_x_276:
[----:B------:R-:W-:Y:S05]  /*0de0*/  YIELD ;  /* 0x0000000000007946 */ /* 0x000fea0003800000 */
[----:B------:R-:W0:Y:S02]  /*0df0*/  SYNCS.PHASECHK.TRANS64.TRYWAIT P0, [R35+URZ], R24 ;  /* 0x00000018230075a7 */ /* 0x000e2400080011ff */
[----:B0-----:R-:W-:Y:S05]  /*0e00*/  @!P0 BRA `(.L_x_276) ;  /* 0xfffffffc00f48947 */ /* 0x001fea000383ffff */
[----:B------:R-:W-:Y:S05]  /*0e10*/  BSYNC B1 ;  /* 0x0000000000017941 */ /* 0x000fea0003800000 */
.L_x_275:
        /* <DEDUP_REMOVED lines=11> */
.L_x_277:
        /* <DEDUP_REMOVED lines=25> */
.L_x_279:
[----:B------:R-:W-:Y:S05]  /*1060*/  YIELD ;  /* 0x0000000000007946 */ /* 0x000fea0003800000 */
[----:B------:R-:W0:Y:S02]  /*1070*/  SYNCS.PHASECHK.TRANS64.TRYWAIT P0, [R41+URZ], R38 ;  /* 0x00000026290075a7 */ /* 0x000e2400080011ff */
[----:B0-----:R-:W-:Y:S05]  /*1080*/  @!P0 BRA `(.L_x_279) ;  /* 0xfffffffc00f48947 */ /* 0x001fea000383ffff */
[----:B------:R-:W-:Y:S05]  /*1090*/  BSYNC B1 ;  /* 0x0000000000017941 */ /* 0x000fea0003800000 */
.L_x_278:
        /* <DEDUP_REMOVED lines=11> */
.L_x_280:
        /* <DEDUP_REMOVED lines=19> */
.L_x_282:
[----:B------:R-:W-:Y:S05]  /*1280*/  YIELD ;  /* 0x0000000000007946 */ /* 0x000fea0003800000 */
[----:B------:R-:W0:Y:S02]  /*1290*/  SYNCS.PHASECHK.TRANS64.TRYWAIT P0, [R35+URZ+0x10], R26 ;  /* 0x0000101a230075a7 */ /* 0x000e2400080011ff */
[----:B0-----:R-:W-:Y:S05]  /*12a0*/  @!P0 BRA `(.L_x_282) ;  /* 0xfffffffc00f48947 */ /* 0x001fea000383ffff */
[----:B------:R-:W-:Y:S05]  /*12b0*/  BSYNC B1 ;  /* 0x0000000000017941 */ /* 0x000fea0003800000 */
.L_x_281:
        /* <DEDUP_REMOVED lines=8> */
.L_x_283:
        /* <DEDUP_REMOVED lines=21> */
.L_x_271:
[----:B------:R-:W-:Y:S05]  /*1490*/  BSYNC B0 ;  /* 0x0000000000007941 */ /* 0x000fea0003800000 */
.L_x_270:
        /* <DEDUP_REMOVED lines=24> */
.L_x_288:
        /* <DEDUP_REMOVED lines=10> */
.L_x_286:
[----:B------:R-:W-:Y:S05]  /*16c0*/  YIELD ;  /* 0x0000000000007946 */ /* 0x000fea0003800000 */
[----:B------:R-:W1:Y:S02]  /*16d0*/  SYNCS.PHASECHK.TRANS64.TRYWAIT P0, [R0+URZ], R5 ;  /* 0x00000005000075a7 */ /* 0x000e6400080011ff */
[----:B-1----:R-:W-:Y:S05]  /*16e0*/  @!P0 BRA `(.L_x_286) ;  /* 0xfffffffc00f48947 */ /* 0x002fea000383ffff */
[----:B------:R-:W-:Y:S05]  /*16f0*/  BSYNC B0 ;  /* 0x0000000000007941 */ /* 0x000fea0003800000 */
.L_x_285:
        /* <DEDUP_REMOVED lines=10> */
.L_x_287:
        /* <DEDUP_REMOVED lines=23> */
.L_x_267:
        /* <DEDUP_REMOVED lines=42> */
.L_x_290:
[----:B------:R-:W-:Y:S01]  /*1bb0*/  IMAD.MOV.U32 R3, RZ, RZ, R6 ;  /* 0x000000ffff037224 */ /* 0x000fe200078e0006 */
[----:B------:R-:W-:-:S07]  /*1bc0*/  MOV R4, 0x1be0 ;  /* 0x00001be000047802 */ /* 0x000fce0000000f00 */
[----:B------:R-:W-:Y:S05]  /*1bd0*/  CALL.REL.NOINC `($__internal_6_$__cuda_sm20_div_u64) ;  /* 0x0000000800d87944 */ /* 0x000fea0003c00000 */
[----:B------:R-:W-:Y:S02]  /*1be0*/  IMAD.MOV.U32 R4, RZ, RZ, R6 ;  /* 0x000000ffff047224 */ /* 0x000fe400078e0006 */
[----:B------:R-:W-:-:S07]  /*1bf0*/  IMAD.MOV.U32 R5, RZ, RZ, R3 ;  /* 0x000000ffff057224 */ /* 0x000fce00078e0003 */
.L_x_291:
        /* <DEDUP_REMOVED lines=22> */
.L_x_302:
        /* <DEDUP_REMOVED lines=12> */
.L_x_295:
[----:B------:R-:W-:Y:S05]  /*1e20*/  YIELD ;  /* 0x0000000000007946 */ /* 0x000fea0003800000 */
[----:B------:R-:W0:Y:S02]  /*1e30*/  SYNCS.PHASECHK.TRANS64.TRYWAIT P0, [R3+URZ], R2 ;  /* 0x00000002030075a7 */ /* 0x000e2400080011ff */
[----:B0-----:R-:W-:Y:S05]  /*1e40*/  @!P0 BRA `(.L_x_295) ;  /* 0xfffffffc00f48947 */ /* 0x001fea000383ffff */
[----:B------:R-:W-:Y:S05]  /*1e50*/  BSYNC B1 ;  /* 0x0000000000017941 */ /* 0x000fea0003800000 */
.L_x_294:
        /* <DEDUP_REMOVED lines=26> */
.L_x_297:
[----:B------:R-:W-:Y:S05]  /*2000*/  YIELD ;  /* 0x0000000000007946 */ /* 0x000fea0003800000 */
[----:B------:R-:W0:Y:S02]  /*2010*/  SYNCS.PHASECHK.TRANS64.TRYWAIT P0, [R16+URZ], R7 ;  /* 0x00000007100075a7 */ /* 0x000e2400080011ff */
[----:B0-----:R-:W-:Y:S05]  /*2020*/  @!P0 BRA `(.L_x_297) ;  /* 0xfffffffc00f48947 */ /* 0x001fea000383ffff */
[----:B------:R-:W-:Y:S05]  /*2030*/  BSYNC B1 ;  /* 0x0000000000017941 */ /* 0x000fea0003800000 */
.L_x_296:
        /* <DEDUP_REMOVED lines=19> */
.L_x_299:
[----:B------:R-:W-:Y:S05]  /*2170*/  YIELD ;  /* 0x0000000000007946 */ /* 0x000fea0003800000 */
[----:B------:R-:W0:Y:S02]  /*2180*/  SYNCS.PHASECHK.TRANS64.TRYWAIT P0, [R29+URZ], R8 ;  /* 0x000000081d0075a7 */ /* 0x000e2400080011ff */
[----:B0-----:R-:W-:Y:S05]  /*2190*/  @!P0 BRA `(.L_x_299) ;  /* 0xfffffffc00f48947 */ /* 0x001fea000383ffff */
[----:B------:R-:W-:Y:S05]  /*21a0*/  BSYNC B1 ;  /* 0x0000000000017941 */ /* 0x000fea0003800000 */
.L_x_298:
        /* <DEDUP_REMOVED lines=13> */
.L_x_301:
[----:B------:R-:W-:Y:S05]  /*2280*/  YIELD ;  /* 0x0000000000007946 */ /* 0x000fea0003800000 */
[----:B------:R-:W2:Y:S02]  /*2290*/  SYNCS.PHASECHK.TRANS64.TRYWAIT P0, [R16+URZ+0x10], R3 ;  /* 0x00001003100075a7 */ /* 0x000ea400080011ff */
[----:B--2---:R-:W-:Y:S05]  /*22a0*/  @!P0 BRA `(.L_x_301) ;  /* 0xfffffffc00f48947 */ /* 0x004fea000383ffff */
[----:B------:R-:W-:Y:S05]  /*22b0*/  BSYNC B1 ;  /* 0x0000000000017941 */ /* 0x000fea0003800000 */
.L_x_300:
        /* <DEDUP_REMOVED lines=15> */
.L_x_293:
[----:B------:R-:W-:Y:S05]  /*23b0*/  BSYNC B0 ;  /* 0x0000000000007941 */ /* 0x000fea0003800000 */
.L_x_292:
        /* <DEDUP_REMOVED lines=21> */
.L_x_307:
[----:B------:R-:W-:Y:S01]  /*2510*/  SHF.R.U32.HI R3, RZ, 0x5, R9 ;  /* 0x00000005ff037819 */ /* 0x000fe20000011609 */
[----:B------:R-:W-:Y:S01]  /*2520*/  BSSY B1, `(.L_x_305) ;  /* 0x0000008000017945 */ /* 0x000fe20003800000 */
[----:B------:R-:W-:Y:S02]  /*2530*/  LOP3.LUT R2, R12, 0x3e000, RZ, 0xc0, !PT ;  /* 0x0003e0000c027812 */ /* 0x000fe400078ec0ff */
[----:B------:R-:W-:-:S03]  /*2540*/  LOP3.LUT R3, R3, 0x1, RZ, 0xc0, !PT ;  /* 0x0000000103037812 */ /* 0x000fc600078ec0ff */
[----:B------:R-:W-:Y:S01]  /*2550*/  IMAD.IADD R7, R13, 0x1, R2 ;  /* 0x000000010d077824 */ /* 0x000fe200078e0202 */
[----:B------:R-:W-:-:S07]  /*2560*/  SHF.L.U32 R3, R3, 0x1f, RZ ;  /* 0x0000001f03037819 */ /* 0x000fce00000006ff */
.L_x_306:
[----:B------:R-:W-:Y:S05]  /*2570*/  YIELD ;  /* 0x0000000000007946 */ /* 0x000fea0003800000 */
[----:B------:R-:W0:Y:S02]  /*2580*/  SYNCS.PHASECHK.TRANS64.TRYWAIT P0, [R6+URZ], R3 ;  /* 0x00000003060075a7 */ /* 0x000e2400080011ff */
[----:B0-----:R-:W-:Y:S05]  /*2590*/  @!P0 BRA `(.L_x_306) ;  /* 0xfffffffc00f48947 */ /* 0x001fea000383ffff */
[----:B------:R-:W-:Y:S05]  /*25a0*/  BSYNC B1 ;  /* 0x0000000000017941 */ /* 0x000fea0003800000 */
.L_x_305:
        /* <DEDUP_REMOVED lines=16> */
.L_x_304:
[----:B------:R-:W-:Y:S05]  /*26b0*/  BSYNC B0 ;  /* 0x0000000000007941 */ /* 0x000fea0003800000 */
.L_x_303:
[----:B------:R-:W-:-:S07]  /*26c0*/  SHF.R.S32.HI R9, RZ, 0x1f, R8 ;  /* 0x0000001fff097819 */ /* 0x000fce0000011408 */
.L_x_289:
[----:B------:R-:W0:Y:S01]  /*26d0*/  LDCU.64 UR6, c[0x0][0x388] ;  /* 0x00007100ff0677ac */ /* 0x000e220008000a00 */
[----:B------:R-:W-:Y:S02]  /*26e0*/  R2UR UR8, R18 ;  /* 0x00000000120872ca */ /* 0x000fe400000e0000 */
[----:B------:R-:W-:Y:S02]  /*26f0*/  R2UR UR9, R19 ;  /* 0x00000000130972ca */ /* 0x000fe400000e0000 */
[----:B0-----:R-:W-:-:S04]  /*2700*/  LEA R2, P0, R0, UR6, 0x3 ;  /* 0x0000000600027c11 */ /* 0x001fc8000f8018ff */
[----:B------:R-:W-:-:S07]  /*2710*/  LEA.HI.X R3, R0, UR7, RZ, 0x3, P0 ;  /* 0x0000000700037c11 */ /* 0x000fce00080f1cff */
[----:B------:R-:W-:Y:S01]  /*2720*/  STG.E.64 desc[UR8][R2.64], R8 ;  /* 0x0000000802007986 */ /* 0x000fe2000c101b08 */
[----:B------:R-:W-:Y:S05]  /*2730*/  EXIT ;  /* 0x000000000000794d */ /* 0x000fea0003800000 */
        .weak           $__internal_6_$__cuda_sm20_div_u64
        .type           $__internal_6_$__cuda_sm20_div_u64,@function
        .size           $__internal_6_$__cuda_sm20_div_u64,(.L_x_1861 - $__internal_6_$__cuda_sm20_div_u64)
$__internal_6_$__cuda_sm20_div_u64:
        /* <DEDUP_REMOVED lines=68> */
[----:B------:R-:W-:Y:S06]  /*2b80*/  RET.REL.NODEC R4 `(_Z13tma_bw_kernelILi32ELi8192EEvPKhPym) ;  /* 0xffffffd4041c7950 */ /* 0x000fec0003c3ffff */
.L_x_308:
        /* <DEDUP_REMOVED lines=15> */
.L_x_1861:


//--------------------- .text._Z13tma_bw_kernelILi16ELi8192EEvPKhPym --------------------------
	.section	.text._Z13tma_bw_kernelILi16ELi8192EEvPKhPym,"ax",@progbits
	.align	128
        .global         _Z13tma_bw_kernelILi16ELi8192EEvPKhPym
        .type           _Z13tma_bw_kernelILi16ELi8192EEvPKhPym,@function
        .size           _Z13tma_bw_kernelILi16ELi8192EEvPKhPym,(.L_x_1862 - _Z13tma_bw_kernelILi16ELi8192EEvPKhPym)
        .other          _Z13tma_bw_kernelILi16ELi8192EEvPKhPym,@"STO_CUDA_ENTRY STV_DEFAULT"
_Z13tma_bw_kernelILi16ELi8192EEvPKhPym:
.text._Z13tma_bw_kernelILi16ELi8192EEvPKhPym:
        /* <DEDUP_REMOVED lines=49> */
.L_x_310:
[----:B0-----:R-:W-:Y:S05]  /*0310*/  BSYNC.RECONVERGENT B0 ;  /* 0x0000000000007941 */ /* 0x001fea0003800200 */
.L_x_309:
        /* <DEDUP_REMOVED lines=45> */
.L_x_312:
[----:B------:R-:W-:Y:S01]  /*05f0*/  IMAD.MOV.U32 R3, RZ, RZ, R10 ;  /* 0x000000ffff037224 */ /* 0x000fe200078e000a */
[----:B------:R-:W-:-:S07]  /*0600*/  MOV R4, 0x620 ;  /* 0x0000062000047802 */ /* 0x000fce0000000f00 */
[----:B------:R-:W-:Y:S05]  /*0610*/  CALL.REL.NOINC `($__internal_7_$__cuda_sm20_div_u64) ;  /* 0x0000001c00c87944 */ /* 0x000fea0003c00000 */
[----:B------:R-:W-:-:S07]  /*0620*/  IMAD.MOV.U32 R2, RZ, RZ, R6 ;  /* 0x000000ffff027224 */ /* 0x000fce00078e0006 */
.L_x_313:
        /* <DEDUP_REMOVED lines=34> */
.L_x_328:
        /* <DEDUP_REMOVED lines=16> */
.L_x_317:
[----:B------:R-:W-:Y:S05]  /*0950*/  YIELD ;  /* 0x0000000000007946 */ /* 0x000fea0003800000 */
[----:B------:R-:W0:Y:S02]  /*0960*/  SYNCS.PHASECHK.TRANS64.TRYWAIT P0, [R17+URZ], R16 ;  /* 0x00000010110075a7 */ /* 0x000e2400080011ff */
[----:B0-----:R-:W-:Y:S05]  /*0970*/  @!P0 BRA `(.L_x_317) ;  /* 0xfffffffc00f48947 */ /* 0x001fea000383ffff */
[----:B------:R-:W-:Y:S05]  /*0980*/  BSYNC B1 ;  /* 0x0000000000017941 */ /* 0x000fea0003800000 */
.L_x_316:
        /* <DEDUP_REMOVED lines=14> */
.L_x_318:
        /* <DEDUP_REMOVED lines=23> */
.L_x_320:
[----:B------:R-:W-:Y:S05]  /*0be0*/  YIELD ;  /* 0x0000000000007946 */ /* 0x000fea0003800000 */
[----:B------:R-:W0:Y:S02]  /*0bf0*/  SYNCS.PHASECHK.TRANS64.TRYWAIT P0, [R35+URZ], R24 ;  /* 0x00000018230075a7 */ /* 0x000e2400080011ff */
[----:B0-----:R-:W-:Y:S05]  /*0c00*/  @!P0 BRA `(.L_x_320) ;  /* 0xfffffffc00f48947 */ /* 0x001fea000383ffff */
[----:B------:R-:W-:Y:S05]  /*0c10*/  BSYNC B1 ;  /* 0x0000000000017941 */ /* 0x000fea0003800000 */
.L_x_319:
        /* <DEDUP_REMOVED lines=11> */
.L_x_321:
        /* <DEDUP_REMOVED lines=25> */
.L_x_323:
[----:B------:R-:W-:Y:S05]  /*0e60*/  YIELD ;  /* 0x0000000000007946 */ /* 0x000fea0003800000 */
[----:B------:R-:W0:Y:S02]  /*0e70*/  SYNCS.PHASECHK.TRANS64.TRYWAIT P0, [R41+URZ], R38 ;  /* 0x00000026290075a7 */ /* 0x000e2400080011ff */
[----:B0-----:R-:W-:Y:S05]  /*0e80*/  @!P0 BRA `(.L_x_323) ;  /* 0xfffffffc00f48947 */ /* 0x001fea000383ffff */
[----:B------:R-:W-:Y:S05]  /*0e90*/  BSYNC B1 ;  /* 0x0000000000017941 */ /* 0x000fea0003800000 */
.L_x_322:
        /* <DEDUP_REMOVED lines=11> */
.L_x_324:
        /* <DEDUP_REMOVED lines=19> */
.L_x_326:
[----:B------:R-:W-:Y:S05]  /*1080*/  YIELD ;  /* 0x0000000000007946 */ /* 0x000fea0003800000 */
[----:B------:R-:W0:Y:S02]  /*1090*/  SYNCS.PHASECHK.TRANS64.TRYWAIT P0, [R35+URZ+0x10], R26 ;  /* 0x0000101a230075a7 */ /* 0x000e2400080011ff */
[----:B0-----:R-:W-:Y:S05]  /*10a0*/  @!P0 BRA `(.L_x_326) ;  /* 0xfffffffc00f48947 */ /* 0x001fea000383ffff */
[----:B------:R-:W-:Y:S05]  /*10b0*/  BSYNC B1 ;  /* 0x0000000000017941 */ /* 0x000fea0003800000 */
.L_x_325:
        /* <DEDUP_REMOVED lines=8> */
.L_x_327:
        /* <DEDUP_REMOVED lines=21> */
.L_x_315:
[----:B------:R-:W-:Y:S05]  /*1290*/  BSYNC B0 ;  /* 0x0000000000007941 */ /* 0x000fea0003800000 */
.L_x_314:
        /* <DEDUP_REMOVED lines=24> */
.L_x_332:
        /* <DEDUP_REMOVED lines=10> */
.L_x_330:
[----:B------:R-:W-:Y:S05]  /*14c0*/  YIELD ;  /* 0x0000000000007946 */ /* 0x000fea0003800000 */
[----:B------:R-:W1:Y:S02]  /*14d0*/  SYNCS.PHASECHK.TRANS64.TRYWAIT P0, [R0+URZ], R5 ;  /* 0x00000005000075a7 */ /* 0x000e6400080011ff */
[----:B-1----:R-:W-:Y:S05]  /*14e0*/  @!P0 BRA `(.L_x_330) ;  /* 0xfffffffc00f48947 */ /* 0x002fea000383ffff */
[----:B------:R-:W-:Y:S05]  /*14f0*/  BSYNC B0 ;  /* 0x0000000000007941 */ /* 0x000fea0003800000 */
.L_x_329:
        /* <DEDUP_REMOVED lines=10> */
.L_x_331:
        /* <DEDUP_REMOVED lines=23> */
.L_x_311:
        /* <DEDUP_REMOVED lines=42> */
.L_x_334:
[----:B------:R-:W-:Y:S01]  /*19b0*/  IMAD.MOV.U32 R3, RZ, RZ, R6 ;  /* 0x000000ffff037224 */ /* 0x000fe200078e0006 */
[----:B------:R-:W-:-:S07]  /*19c0*/  MOV R4, 0x19e0 ;  /* 0x000019e000047802 */ /* 0x000fce0000000f00 */
[----:B------:R-:W-:Y:S05]  /*19d0*/  CALL.REL.NOINC `($__internal_7_$__cuda_sm20_div_u64) ;  /* 0x0000000800d87944 */ /* 0x000fea0003c00000 */
[----:B------:R-:W-:Y:S02]  /*19e0*/  IMAD.MOV.U32 R4, RZ, RZ, R6 ;  /* 0x000000ffff047224 */ /* 0x000fe400078e0006 */
[----:B------:R-:W-:-:S07]  /*19f0*/  IMAD.MOV.U32 R5, RZ, RZ, R3 ;  /* 0x000000ffff057224 */ /* 0x000fce00078e0003 */
.L_x_335:
        /* <DEDUP_REMOVED lines=22> */
.L_x_346:
        /* <DEDUP_REMOVED lines=12> */
.L_x_339:
[----:B------:R-:W-:Y:S05]  /*1c20*/  YIELD ;  /* 0x0000000000007946 */ /* 0x000fea0003800000 */
[----:B------:R-:W0:Y:S02]  /*1c30*/  SYNCS.PHASECHK.TRANS64.TRYWAIT P0, [R3+URZ], R2 ;  /* 0x00000002030075a7 */ /* 0x000e2400080011ff */
[----:B0-----:R-:W-:Y:S05]  /*1c40*/  @!P0 BRA `(.L_x_339) ;  /* 0xfffffffc00f48947 */ /* 0x001fea000383ffff */
[----:B------:R-:W-:Y:S05]  /*1c50*/  BSYNC B1 ;  /* 0x0000000000017941 */ /* 0x000fea0003800000 */
.L_x_338:
        /* <DEDUP_REMOVED lines=26> */
.L_x_341:
[----:B------:R-:W-:Y:S05]  /*1e00*/  YIELD ;  /* 0x0000000000007946 */ /* 0x000fea0003800000 */
[----:B------:R-:W0:Y:S02]  /*1e10*/  SYNCS.PHASECHK.TRANS64.TRYWAIT P0, [R16+URZ], R7 ;  /* 0x00000007100075a7 */ /* 0x000e2400080011ff */
[----:B0-----:R-:W-:Y:S05]  /*1e20*/  @!P0 BRA `(.L_x_341) ;  /* 0xfffffffc00f48947 */ /* 0x001fea000383ffff */
[----:B------:R-:W-:Y:S05]  /*1e30*/  BSYNC B1 ;  /* 0x0000000000017941 */ /* 0x000fea0003800000 */
.L_x_340:
        /* <DEDUP_REMOVED lines=19> */
.L_x_343:
[----:B------:R-:W-:Y:S05]  /*1f70*/  YIELD ;  /* 0x0000000000007946 */ /* 0x000fea0003800000 */
[----:B------:R-:W0:Y:S02]  /*1f80*/  SYNCS.PHASECHK.TRANS64.TRYWAIT P0, [R29+URZ], R8 ;  /* 0x000000081d0075a7 */ /* 0x000e2400080011ff */
[----:B0-----:R-:W-:Y:S05]  /*1f90*/  @!P0 BRA `(.L_x_343) ;  /* 0xfffffffc00f48947 */ /* 0x001fea000383ffff */
[----:B------:R-:W-:Y:S05]  /*1fa0*/  BSYNC B1 ;  /* 0x0000000000017941 */ /* 0x000fea0003800000 */
.L_x_342:
        /* <DEDUP_REMOVED lines=13> */
.L_x_345:
[----:B------:R-:W-:Y:S05]  /*2080*/  YIELD ;  /* 0x0000000000007946 */ /* 0x000fea0003800000 */
[----:B------:R-:W2:Y:S02]  /*2090*/  SYNCS.PHASECHK.TRANS64.TRYWAIT P0, [R16+URZ+0x10], R3 ;  /* 0x00001003100075a7 */ /* 0x000ea400080011ff */
[----:B--2---:R-:W-:Y:S05]  /*20a0*/  @!P0 BRA `(.L_x_345) ;  /* 0xfffffffc00f48947 */ /* 0x004fea000383ffff */
[----:B------:R-:W-:Y:S05]  /*20b0*/  BSYNC B1 ;  /* 0x0000000000017941 */ /* 0x000fea0003800000 */
.L_x_344:
        /* <DEDUP_REMOVED lines=15> */
.L_x_337:
[----:B------:R-:W-:Y:S05]  /*21b0*/  BSYNC B0 ;  /* 0x0000000000007941 */ /* 0x000fea0003800000 */
.L_x_336:
        /* <DEDUP_REMOVED lines=21> */
.L_x_351:
[----:B------:R-:W-:Y:S01]  /*2310*/  SHF.R.U32.HI R3, RZ, 0x4, R9 ;  /* 0x00000004ff037819 */ /* 0x000fe20000011609 */
[----:B------:R-:W-:Y:S01]  /*2320*/  BSSY B1, `(.L_x_349) ;  /* 0x0000008000017945 */ /* 0x000fe20003800000 */
[----:B------:R-:W-:Y:S02]  /*2330*/  LOP3.LUT R2, R12, 0x1e000, RZ, 0xc0, !PT ;  /* 0x0001e0000c027812 */ /* 0x000fe400078ec0ff */
[----:B------:R-:W-:-:S03]  /*2340*/  LOP3.LUT R3, R3, 0x1, RZ, 0xc0, !PT ;  /* 0x0000000103037812 */ /* 0x000fc600078ec0ff */
[----:B------:R-:W-:Y:S01]  /*2350*/  IMAD.IADD R7, R13, 0x1, R2 ;  /* 0x000000010d077824 */ /* 0x000fe200078e0202 */
[----:B------:R-:W-:-:S07]  /*2360*/  SHF.L.U32 R3, R3, 0x1f, RZ ;  /* 0x0000001f03037819 */ /* 0x000fce00000006ff */
.L_x_350:
[----:B------:R-:W-:Y:S05]  /*2370*/  YIELD ;  /* 0x0000000000007946 */ /* 0x000fea0003800000 */
[----:B------:R-:W0:Y:S02]  /*2380*/  SYNCS.PHASECHK.TRANS64.TRYWAIT P0, [R6+URZ], R3 ;  /* 0x00000003060075a7 */ /* 0x000e2400080011ff */
[----:B0-----:R-:W-:Y:S05]  /*2390*/  @!P0 BRA `(.L_x_350) ;  /* 0xfffffffc00f48947 */ /* 0x001fea000383ffff */
[----:B------:R-:W-:Y:S05]  /*23a0*/  BSYNC B1 ;  /* 0x0000000000017941 */ /* 0x000fea0003800000 */
.L_x_349:
        /* <DEDUP_REMOVED lines=16> */
.L_x_348:
[----:B------:R-:W-:Y:S05]  /*24b0*/  BSYNC B0 ;  /* 0x0000000000007941 */ /* 0x000fea0003800000 */
.L_x_347:
[----:B------:R-:W-:-:S07]  /*24c0*/  SHF.R.S32.HI R9, RZ, 0x1f, R8 ;  /* 0x0000001fff097819 */ /* 0x000fce0000011408 */
.L_x_333:
[----:B------:R-:W0:Y:S01]  /*24d0*/  LDCU.64 UR6, c[0x0][0x388] ;  /* 0x00007100ff0677ac */ /* 0x000e220008000a00 */
[----:B------:R-:W-:Y:S02]  /*24e0*/  R2UR UR8, R18 ;  /* 0x00000000120872ca */ /* 0x000fe400000e0000 */
[----:B------:R-:W-:Y:S02]  /*24f0*/  R2UR UR9, R19 ;  /* 0x00000000130972ca */ /* 0x000fe400000e0000 */
[----:B0-----:R-:W-:-:S04]  /*2500*/  LEA R2, P0, R0, UR6, 0x3 ;  /* 0x0000000600027c11 */ /* 0x001fc8000f8018ff */
[----:B------:R-:W-:-:S07]  /*2510*/  LEA.HI.X R3, R0, UR7, RZ, 0x3, P0 ;  /* 0x0000000700037c11 */ /* 0x000fce00080f1cff */
[----:B------:R-:W-:Y:S01]  /*2520*/  STG.E.64 desc[UR8][R2.64], R8 ;  /* 0x0000000802007986 */ /* 0x000fe2000c101b08 */
[----:B------:R-:W-:Y:S05]  /*2530*/  EXIT ;  /* 0x000000000000794d */ /* 0x000fea0003800000 */
        .weak           $__internal_7_$__cuda_sm20_div_u64
        .type           $__internal_7_$__cuda_sm20_div_u64,@function
        .size           $__internal_7_$__cuda_sm20_div_u64,(.L_x_1862 - $__internal_7_$__cuda_sm20_div_u64)
$__internal_7_$__cuda_sm20_div_u64:
        /* <DEDUP_REMOVED lines=68> */
[----:B------:R-:W-:Y:S06]  /*2980*/  RET.REL.NODEC R4 `(_Z13tma_bw_kernelILi16ELi8192EEvPKhPym) ;  /* 0xffffffd4049c7950 */ /* 0x000fec0003c3ffff */
.L_x_352:
        /* <DEDUP_REMOVED lines=15> */
.L_x_1862:


//--------------------- .text._Z13tma_bw_kernelILi8ELi8192EEvPKhPym --------------------------
	.section	.text._Z13tma_bw_kernelILi8ELi8192EEvPKhPym,"ax",@progbits
	.align	128
        .global         _Z13tma_bw_kernelILi8ELi8192EEvPKhPym
        .type           _Z13tma_bw_kernelILi8ELi8192EEvPKhPym,@function
        .size           _Z13tma_bw_kernelILi8ELi8192EEvPKhPym,(.L_x_1863 - _Z13tma_bw_kernelILi8ELi8192EEvPKhPym)
        .other          _Z13tma_bw_kernelILi8ELi8192EEvPKhPym,@"STO_CUDA_ENTRY STV_DEFAULT"
_Z13tma_bw_kernelILi8ELi8192EEvPKhPym:
.text._Z13tma_bw_kernelILi8ELi8192EEvPKhPym:
        /* <DEDUP_REMOVED lines=33> */
.L_x_354:
[----:B0-----:R-:W-:Y:S05]  /*0210*/  BSYNC.RECONVERGENT B0 ;  /* 0x0000000000007941 */ /* 0x001fea0003800200 */
.L_x_353:
        /* <DEDUP_REMOVED lines=45> */
.L_x_356:
[----:B------:R-:W-:Y:S01]  /*04f0*/  IMAD.MOV.U32 R3, RZ, RZ, R10 ;  /* 0x000000ffff037224 */ /* 0x000fe200078e000a */
[----:B------:R-:W-:-:S07]  /*0500*/  MOV R4, 0x520 ;  /* 0x0000052000047802 */ /* 0x000fce0000000f00 */
[----:B------:R-:W-:Y:S05]  /*0510*/  CALL.REL.NOINC `($__internal_8_$__cuda_sm20_div_u64) ;  /* 0x0000001c00c87944 */ /* 0x000fea0003c00000 */
[----:B------:R-:W-:-:S07]  /*0520*/  IMAD.MOV.U32 R2, RZ, RZ, R6 ;  /* 0x000000ffff027224 */ /* 0x000fce00078e0006 */
.L_x_357:
        /* <DEDUP_REMOVED lines=34> */
.L_x_372:
        /* <DEDUP_REMOVED lines=16> */
.L_x_361:
[----:B------:R-:W-:Y:S05]  /*0850*/  YIELD ;  /* 0x0000000000007946 */ /* 0x000fea0003800000 */
[----:B------:R-:W0:Y:S02]  /*0860*/  SYNCS.PHASECHK.TRANS64.TRYWAIT P0, [R17+URZ], R16 ;  /* 0x00000010110075a7 */ /* 0x000e2400080011ff */
[----:B0-----:R-:W-:Y:S05]  /*0870*/  @!P0 BRA `(.L_x_361) ;  /* 0xfffffffc00f48947 */ /* 0x001fea000383ffff */
[----:B------:R-:W-:Y:S05]  /*0880*/  BSYNC B1 ;  /* 0x0000000000017941 */ /* 0x000fea0003800000 */
.L_x_360:
        /* <DEDUP_REMOVED lines=14> */
.L_x_362:
        /* <DEDUP_REMOVED lines=23> */
.L_x_364:
[----:B------:R-:W-:Y:S05]  /*0ae0*/  YIELD ;  /* 0x0000000000007946 */ /* 0x000fea0003800000 */
[----:B------:R-:W0:Y:S02]  /*0af0*/  SYNCS.PHASECHK.TRANS64.TRYWAIT P0, [R35+URZ], R24 ;  /* 0x00000018230075a7 */ /* 0x000e2400080011ff */
[----:B0-----:R-:W-:Y:S05]  /*0b00*/  @!P0 BRA `(.L_x_364) ;  /* 0xfffffffc00f48947 */ /* 0x001fea000383ffff */
[----:B------:R-:W-:Y:S05]  /*0b10*/  BSYNC B1 ;  /* 0x0000000000017941 */ /* 0x000fea0003800000 */
.L_x_363:
        /* <DEDUP_REMOVED lines=11> */
.L_x_365:
        /* <DEDUP_REMOVED lines=25> */
.L_x_367:
[----:B------:R-:W-:Y:S05]  /*0d60*/  YIELD ;  /* 0x0000000000007946 */ /* 0x000fea0003800000 */
[----:B------:R-:W0:Y:S02]  /*0d70*/  SYNCS.PHASECHK.TRANS64.TRYWAIT P0, [R41+URZ], R38 ;  /* 0x00000026290075a7 */ /* 0x000e2400080011ff */
[----:B0-----:R-:W-:Y:S05]  /*0d80*/  @!P0 BRA `(.L_x_367) ;  /* 0xfffffffc00f48947 */ /* 0x001fea000383ffff */
[----:B------:R-:W-:Y:S05]  /*0d90*/  BSYNC B1 ;  /* 0x0000000000017941 */ /* 0x000fea0003800000 */
.L_x_366:
        /* <DEDUP_REMOVED lines=11> */
.L_x_368:
        /* <DEDUP_REMOVED lines=19> */
.L_x_370:
[----:B------:R-:W-:Y:S05]  /*0f80*/  YIELD ;  /* 0x0000000000007946 */ /* 0x000fea0003800000 */
[----:B------:R-:W0:Y:S02]  /*0f90*/  SYNCS.PHASECHK.TRANS64.TRYWAIT P0, [R35+URZ+0x10], R26 ;  /* 0x0000101a230075a7 */ /* 0x000e2400080011ff */
[----:B0-----:R-:W-:Y:S05]  /*0fa0*/  @!P0 BRA `(.L_x_370) ;  /* 0xfffffffc00f48947 */ /* 0x001fea000383ffff */
[----:B------:R-:W-:Y:S05]  /*0fb0*/  BSYNC B1 ;  /* 0x0000000000017941 */ /* 0x000fea0003800000 */
.L_x_369:
        /* <DEDUP_REMOVED lines=8> */
.L_x_371:
        /* <DEDUP_REMOVED lines=21> */
.L_x_359:
[----:B------:R-:W-:Y:S05]  /*1190*/  BSYNC B0 ;  /* 0x0000000000007941 */ /* 0x000fea0003800000 */
.L_x_358:
        /* <DEDUP_REMOVED lines=24> */
.L_x_376:
        /* <DEDUP_REMOVED lines=10> */
.L_x_374:
[----:B------:R-:W-:Y:S05]  /*13c0*/  YIELD ;  /* 0x0000000000007946 */ /* 0x000fea0003800000 */
[----:B------:R-:W1:Y:S02]  /*13d0*/  SYNCS.PHASECHK.TRANS64.TRYWAIT P0, [R0+URZ], R5 ;  /* 0x00000005000075a7 */ /* 0x000e6400080011ff */
[----:B-1----:R-:W-:Y:S05]  /*13e0*/  @!P0 BRA `(.L_x_374) ;  /* 0xfffffffc00f48947 */ /* 0x002fea000383ffff */
[----:B------:R-:W-:Y:S05]  /*13f0*/  BSYNC B0 ;  /* 0x0000000000007941 */ /* 0x000fea0003800000 */
.L_x_373:
        /* <DEDUP_REMOVED lines=10> */
.L_x_375:
        /* <DEDUP_REMOVED lines=23> */
.L_x_355:
        /* <DEDUP_REMOVED lines=42> */
.L_x_378:
[----:B------:R-:W-:Y:S01]  /*18b0*/  IMAD.MOV.U32 R3, RZ, RZ, R6 ;  /* 0x000000ffff037224 */ /* 0x000fe200078e0006 */
[----:B------:R-:W-:-:S07]  /*18c0*/  MOV R4, 0x18e0 ;  /* 0x000018e000047802 */ /* 0x000fce0000000f00 */
[----:B------:R-:W-:Y:S05]  /*18d0*/  CALL.REL.NOINC `($__internal_8_$__cuda_sm20_div_u64) ;  /* 0x0000000800d87944 */ /* 0x000fea0003c00000 */
[----:B------:R-:W-:Y:S02]  /*18e0*/  IMAD.MOV.U32 R4, RZ, RZ, R6 ;  /* 0x000000ffff047224 */ /* 0x000fe400078e0006 */
[----:B------:R-:W-:-:S07]  /*18f0*/  IMAD.MOV.U32 R5, RZ, RZ, R3 ;  /* 0x000000ffff057224 */ /* 0x000fce00078e0003 */
.L_x_379:
        /* <DEDUP_REMOVED lines=22> */
.L_x_390:
        /* <DEDUP_REMOVED lines=12> */
.L_x_383:
[----:B------:R-:W-:Y:S05]  /*1b20*/  YIELD ;  /* 0x0000000000007946 */ /* 0x000fea0003800000 */
[----:B------:R-:W0:Y:S02]  /*1b30*/  SYNCS.PHASECHK.TRANS64.TRYWAIT P0, [R3+URZ], R2 ;  /* 0x00000002030075a7 */ /* 0x000e2400080011ff */
[----:B0-----:R-:W-:Y:S05]  /*1b40*/  @!P0 BRA `(.L_x_383) ;  /* 0xfffffffc00f48947 */ /* 0x001fea000383ffff */
[----:B------:R-:W-:Y:S05]  /*1b50*/  BSYNC B1 ;  /* 0x0000000000017941 */ /* 0x000fea0003800000 */
.L_x_382:
        /* <DEDUP_REMOVED lines=26> */
.L_x_385:
[----:B------:R-:W-:Y:S05]  /*1d00*/  YIELD ;  /* 0x0000000000007946 */ /* 0x000fea0003800000 */
[----:B------:R-:W0:Y:S02]  /*1d10*/  SYNCS.PHASECHK.TRANS64.TRYWAIT P0, [R16+URZ], R7 ;  /* 0x00000007100075a7 */ /* 0x000e2400080011ff */
[----:B0-----:R-:W-:Y:S05]  /*1d20*/  @!P0 BRA `(.L_x_385) ;  /* 0xfffffffc00f48947 */ /* 0x001fea000383ffff */
[----:B------:R-:W-:Y:S05]  /*1d30*/  BSYNC B1 ;  /* 0x0000000000017941 */ /* 0x000fea0003800000 */
.L_x_384:
        /* <DEDUP_REMOVED lines=19> */
.L_x_387:
[----:B------:R-:W-:Y:S05]  /*1e70*/  YIELD ;  /* 0x0000000000007946 */ /* 0x000fea0003800000 */
[----:B------:R-:W0:Y:S02]  /*1e80*/  SYNCS.PHASECHK.TRANS64.TRYWAIT P0, [R29+URZ], R8 ;  /* 0x000000081d0075a7 */ /* 0x000e2400080011ff */
[----:B0-----:R-:W-:Y:S05]  /*1e90*/  @!P0 BRA `(.L_x_387) ;  /* 0xfffffffc00f48947 */ /* 0x001fea000383ffff */
[----:B------:R-:W-:Y:S05]  /*1ea0*/  BSYNC B1 ;  /* 0x0000000000017941 */ /* 0x000fea0003800000 */
.L_x_386:
        /* <DEDUP_REMOVED lines=13> */
.L_x_389:
[----:B------:R-:W-:Y:S05]  /*1f80*/  YIELD ;  /* 0x0000000000007946 */ /* 0x000fea0003800000 */
[----:B------:R-:W2:Y:S02]  /*1f90*/  SYNCS.PHASECHK.TRANS64.TRYWAIT P0, [R16+URZ+0x10], R3 ;  /* 0x00001003100075a7 */ /* 0x000ea400080011ff */
[----:B--2---:R-:W-:Y:S05]  /*1fa0*/  @!P0 BRA `(.L_x_389) ;  /* 0xfffffffc00f48947 */ /* 0x004fea000383ffff */
[----:B------:R-:W-:Y:S05]  /*1fb0*/  BSYNC B1 ;  /* 0x0000000000017941 */ /* 0x000fea0003800000 */
.L_x_388:
        /* <DEDUP_REMOVED lines=15> */
.L_x_381:
[----:B------:R-:W-:Y:S05]  /*20b0*/  BSYNC B0 ;  /* 0x0000000000007941 */ /* 0x000fea0003800000 */
.L_x_380:
        /* <DEDUP_REMOVED lines=21> */
.L_x_395:
[----:B------:R-:W-:Y:S01]  /*2210*/  SHF.R.U32.HI R3, RZ, 0x3, R9 ;  /* 0x00000003ff037819 */ /* 0x000fe20000011609 */
[----:B------:R-:W-:Y:S01]  /*2220*/  BSSY B1, `(.L_x_393) ;  /* 0x0000008000017945 */ /* 0x000fe20003800000 */
[----:B------:R-:W-:Y:S02]  /*2230*/  LOP3.LUT R2, R12, 0xe000, RZ, 0xc0, !PT ;  /* 0x0000e0000c027812 */ /* 0x000fe400078ec0ff */
[----:B------:R-:W-:-:S03]  /*2240*/  LOP3.LUT R3, R3, 0x1, RZ, 0xc0, !PT ;  /* 0x0000000103037812 */ /* 0x000fc600078ec0ff */
[----:B------:R-:W-:Y:S01]  /*2250*/  IMAD.IADD R7, R13, 0x1, R2 ;  /* 0x000000010d077824 */ /* 0x000fe200078e0202 */
[----:B------:R-:W-:-:S07]  /*2260*/  SHF.L.U32 R3, R3, 0x1f, RZ ;  /* 0x0000001f03037819 */ /* 0x000fce00000006ff */
.L_x_394:
[----:B------:R-:W-:Y:S05]  /*2270*/  YIELD ;  /* 0x0000000000007946 */ /* 0x000fea0003800000 */
[----:B------:R-:W0:Y:S02]  /*2280*/  SYNCS.PHASECHK.TRANS64.TRYWAIT P0, [R6+URZ], R3 ;  /* 0x00000003060075a7 */ /* 0x000e2400080011ff */
[----:B0-----:R-:W-:Y:S05]  /*2290*/  @!P0 BRA `(.L_x_394) ;  /* 0xfffffffc00f48947 */ /* 0x001fea000383ffff */
[----:B------:R-:W-:Y:S05]  /*22a0*/  BSYNC B1 ;  /* 0x0000000000017941 */ /* 0x000fea0003800000 */
.L_x_393:
        /* <DEDUP_REMOVED lines=16> */
.L_x_392:
[----:B------:R-:W-:Y:S05]  /*23b0*/  BSYNC B0 ;  /* 0x0000000000007941 */ /* 0x000fea0003800000 */
.L_x_391:
[----:B------:R-:W-:-:S07]  /*23c0*/  SHF.R.S32.HI R9, RZ, 0x1f, R8 ;  /* 0x0000001fff097819 */ /* 0x000fce0000011408 */
.L_x_377:
[----:B------:R-:W0:Y:S01]  /*23d0*/  LDCU.64 UR6, c[0x0][0x388] ;  /* 0x00007100ff0677ac */ /* 0x000e220008000a00 */
[----:B------:R-:W-:Y:S02]  /*23e0*/  R2UR UR8, R18 ;  /* 0x00000000120872ca */ /* 0x000fe400000e0000 */
[----:B------:R-:W-:Y:S02]  /*23f0*/  R2UR UR9, R19 ;  /* 0x00000000130972ca */ /* 0x000fe400000e0000 */
[----:B0-----:R-:W-:-:S04]  /*2400*/  LEA R2, P0, R0, UR6, 0x3 ;  /* 0x0000000600027c11 */ /* 0x001fc8000f8018ff */
[----:B------:R-:W-:-:S07]  /*2410*/  LEA.HI.X R3, R0, UR7, RZ, 0x3, P0 ;  /* 0x0000000700037c11 */ /* 0x000fce00080f1cff */
[----:B------:R-:W-:Y:S01]  /*2420*/  STG.E.64 desc[UR8][R2.64], R8 ;  /* 0x0000000802007986 */ /* 0x000fe2000c101b08 */
[----:B------:R-:W-:Y:S05]  /*2430*/  EXIT ;  /* 0x000000000000794d */ /* 0x000fea0003800000 */
        .weak           $__internal_8_$__cuda_sm20_div_u64
        .type           $__internal_8_$__cuda_sm20_div_u64,@function
        .size           $__internal_8_$__cuda_sm20_div_u64,(.L_x_1863 - $__internal_8_$__cuda_sm20_div_u64)
$__internal_8_$__cuda_sm20_div_u64:
        /* <DEDUP_REMOVED lines=68> */
[----:B------:R-:W-:Y:S06]  /*2880*/  RET.REL.NODEC R4 `(_Z13tma_bw_kernelILi8ELi8192EEvPKhPym) ;  /* 0xffffffd404dc7950 */ /* 0x000fec0003c3ffff */
.L_x_396:
        /* <DEDUP_REMOVED lines=15> */
.L_x_1863:


//--------------------- .text._Z13tma_bw_kernelILi4ELi8192EEvPKhPym --------------------------
	.section	.text._Z13tma_bw_kernelILi4ELi8192EEvPKhPym,"ax",@progbits
	.align	128
        .global         _Z13tma_bw_kernelILi4ELi8192EEvPKhPym
        .type           _Z13tma_bw_kernelILi4ELi8192EEvPKhPym,@function
        .size           _Z13tma_bw_kernelILi4ELi8192EEvPKhPym,(.L_x_1864 - _Z13tma_bw_kernelILi4ELi8192EEvPKhPym)
        .other          _Z13tma_bw_kernelILi4ELi8192EEvPKhPym,@"STO_CUDA_ENTRY STV_DEFAULT"
_Z13tma_bw_kernelILi4ELi8192EEvPKhPym:
.text._Z13tma_bw_kernelILi4ELi8192EEvPKhPym:
        /* <DEDUP_REMOVED lines=25> */
.L_x_398:
[----:B0-----:R-:W-:Y:S05]  /*0190*/  BSYNC.RECONVERGENT B0 ;  /* 0x0000000000007941 */ /* 0x001fea0003800200 */
.L_x_397:
        /* <DEDUP_REMOVED lines=46> */
.L_x_400:
[----:B------:R-:W-:Y:S01]  /*0480*/  IMAD.MOV.U32 R3, RZ, RZ, R8 ;  /* 0x000000ffff037224 */ /* 0x000fe200078e0008 */
[----:B------:R-:W-:-:S07]  /*0490*/  MOV R4, 0x4b0 ;  /* 0x000004b000047802 */ /* 0x000fce0000000f00 */
[----:B------:R-:W-:Y:S05]  /*04a0*/  CALL.REL.NOINC `($__internal_9_$__cuda_sm20_div_u64) ;  /* 0x0000001800d47944 */ /* 0x000fea0003c00000 */
[----:B------:R-:W-:-:S07]  /*04b0*/  IMAD.MOV.U32 R2, RZ, RZ, R6 ;  /* 0x000000ffff027224 */ /* 0x000fce00078e0006 */
.L_x_401:
        /* <DEDUP_REMOVED lines=33> */
.L_x_416:
[----:B------:R-:W-:Y:S01]  /*06d0*/  LOP3.LUT P0, RZ, R10, 0x4, RZ, 0xc0, !PT ;  /* 0x000000040aff7812 */ /* 0x000fe2000780c0ff */
[----:B------:R-:W-:Y:S01]  /*06e0*/  BSSY B1, `(.L_x_404) ;  /* 0x0000008000017945 */ /* 0x000fe20003800000 */
[----:B------:R-:W-:Y:S02]  /*06f0*/  IADD3 R24, P1, PT, R16, R2, RZ ;  /* 0x0000000210187210 */ /* 0x000fe40007f3e0ff */
[----:B------:R-:W-:-:S03]  /*0700*/  SEL R21, RZ, 0x1, P0 ;  /* 0x00000001ff157807 */ /* 0x000fc60000000000 */
[----:B------:R-:W-:Y:S01]  /*0710*/  IMAD.X R25, R17, 0x1, R0, P1 ;  /* 0x0000000111197824 */ /* 0x000fe200008e0600 */
[----:B------:R-:W-:-:S07]  /*0720*/  SHF.L.U32 R21, R21, 0x1f, RZ ;  /* 0x0000001f15157819 */ /* 0x000fce00000006ff */
.L_x_405:
[----:B------:R-:W-:Y:S05]  /*0730*/  YIELD ;  /* 0x0000000000007946 */ /* 0x000fea0003800000 */
[----:B------:R-:W0:Y:S02]  /*0740*/  SYNCS.PHASECHK.TRANS64.TRYWAIT P0, [R4+URZ], R21 ;  /* 0x00000015040075a7 */ /* 0x000e2400080011ff */
[----:B0-----:R-:W-:Y:S05]  /*0750*/  @!P0 BRA `(.L_x_405) ;  /* 0xfffffffc00f48947 */ /* 0x001fea000383ffff */
[----:B------:R-:W-:Y:S05]  /*0760*/  BSYNC B1 ;  /* 0x0000000000017941 */ /* 0x000fea0003800000 */
.L_x_404:
        /* <DEDUP_REMOVED lines=15> */
.L_x_406:
        /* <DEDUP_REMOVED lines=14> */
.L_x_408:
[----:B------:R-:W-:Y:S05]  /*0940*/  YIELD ;  /* 0x0000000000007946 */ /* 0x000fea0003800000 */
[----:B------:R-:W0:Y:S02]  /*0950*/  SYNCS.PHASECHK.TRANS64.TRYWAIT P0, [R4+URZ+0x8], R27 ;  /* 0x0000081b040075a7 */ /* 0x000e2400080011ff */
[----:B0-----:R-:W-:Y:S05]  /*0960*/  @!P0 BRA `(.L_x_408) ;  /* 0xfffffffc00f48947 */ /* 0x001fea000383ffff */
[----:B------:R-:W-:Y:S05]  /*0970*/  BSYNC B1 ;  /* 0x0000000000017941 */ /* 0x000fea0003800000 */
.L_x_407:
        /* <DEDUP_REMOVED lines=14> */
.L_x_409:
        /* <DEDUP_REMOVED lines=16> */
.L_x_411:
[----:B------:R-:W-:Y:S05]  /*0b60*/  YIELD ;  /* 0x0000000000007946 */ /* 0x000fea0003800000 */
[----:B------:R-:W0:Y:S02]  /*0b70*/  SYNCS.PHASECHK.TRANS64.TRYWAIT P0, [R4+URZ+0x10], R27 ;  /* 0x0000101b040075a7 */ /* 0x000e2400080011ff */
[----:B0-----:R-:W-:Y:S05]  /*0b80*/  @!P0 BRA `(.L_x_411) ;  /* 0xfffffffc00f48947 */ /* 0x001fea000383ffff */
[----:B------:R-:W-:Y:S05]  /*0b90*/  BSYNC B1 ;  /* 0x0000000000017941 */ /* 0x000fea0003800000 */
.L_x_410:
        /* <DEDUP_REMOVED lines=14> */
.L_x_412:
        /* <DEDUP_REMOVED lines=14> */
.L_x_414:
[----:B------:R-:W-:Y:S05]  /*0d60*/  YIELD ;  /* 0x0000000000007946 */ /* 0x000fea0003800000 */
[----:B------:R-:W0:Y:S02]  /*0d70*/  SYNCS.PHASECHK.TRANS64.TRYWAIT P0, [R4+URZ+0x18], R27 ;  /* 0x0000181b040075a7 */ /* 0x000e2400080011ff */
[----:B0-----:R-:W-:Y:S05]  /*0d80*/  @!P0 BRA `(.L_x_414) ;  /* 0xfffffffc00f48947 */ /* 0x001fea000383ffff */
[----:B------:R-:W-:Y:S05]  /*0d90*/  BSYNC B1 ;  /* 0x0000000000017941 */ /* 0x000fea0003800000 */
.L_x_413:
        /* <DEDUP_REMOVED lines=14> */
.L_x_415:
        /* <DEDUP_REMOVED lines=18> */
.L_x_403:
[----:B------:R-:W-:Y:S05]  /*0fa0*/  BSYNC B0 ;  /* 0x0000000000007941 */ /* 0x000fea0003800000 */
.L_x_402:
        /* <DEDUP_REMOVED lines=19> */
.L_x_420:
        /* <DEDUP_REMOVED lines=10> */
.L_x_418:
[----:B------:R-:W-:Y:S05]  /*1180*/  YIELD ;  /* 0x0000000000007946 */ /* 0x000fea0003800000 */
[----:B------:R-:W0:Y:S02]  /*1190*/  SYNCS.PHASECHK.TRANS64.TRYWAIT P0, [R4+URZ], R5 ;  /* 0x00000005040075a7 */ /* 0x000e2400080011ff */
[----:B0-----:R-:W-:Y:S05]  /*11a0*/  @!P0 BRA `(.L_x_418) ;  /* 0xfffffffc00f48947 */ /* 0x001fea000383ffff */
[----:B------:R-:W-:Y:S05]  /*11b0*/  BSYNC B0 ;  /* 0x0000000000007941 */ /* 0x000fea0003800000 */
.L_x_417:
        /* <DEDUP_REMOVED lines=10> */
.L_x_419:
        /* <DEDUP_REMOVED lines=23> */
.L_x_399:
        /* <DEDUP_REMOVED lines=41> */
.L_x_422:
[----:B------:R-:W-:Y:S01]  /*1660*/  IMAD.MOV.U32 R3, RZ, RZ, R6 ;  /* 0x000000ffff037224 */ /* 0x000fe200078e0006 */
[----:B------:R-:W-:-:S07]  /*1670*/  MOV R4, 0x1690 ;  /* 0x0000169000047802 */ /* 0x000fce0000000f00 */
[----:B------:R-:W-:Y:S05]  /*1680*/  CALL.REL.NOINC `($__internal_9_$__cuda_sm20_div_u64) ;  /* 0x00000008005c7944 */ /* 0x000fea0003c00000 */
[----:B------:R-:W-:Y:S02]  /*1690*/  IMAD.MOV.U32 R4, RZ, RZ, R6 ;  /* 0x000000ffff047224 */ /* 0x000fe400078e0006 */
[----:B------:R-:W-:-:S07]  /*16a0*/  IMAD.MOV.U32 R5, RZ, RZ, R3 ;  /* 0x000000ffff057224 */ /* 0x000fce00078e0003 */
.L_x_423:
        /* <DEDUP_REMOVED lines=21> */
.L_x_434:
[----:B------:R-:W-:Y:S01]  /*1800*/  VIADD R2, R10, 0xffffffff ;  /* 0xffffffff0a027836 */ /* 0x000fe20000000000 */
[----:B------:R-:W-:Y:S04]  /*1810*/  BSSY B1, `(.L_x_426) ;  /* 0x0000007000017945 */ /* 0x000fe80003800000 */
[----:B------:R-:W-:-:S04]  /*1820*/  SHF.R.U32.HI R2, RZ, 0x2, R2 ;  /* 0x00000002ff027819 */ /* 0x000fc80000011602 */
[----:B------:R-:W-:-:S04]  /*1830*/  LOP3.LUT R2, R2, 0x1, RZ, 0xc0, !PT ;  /* 0x0000000102027812 */ /* 0x000fc800078ec0ff */
[----:B------:R-:W-:-:S07]  /*1840*/  SHF.L.U32 R2, R2, 0x1f, RZ ;  /* 0x0000001f02027819 */ /* 0x000fce00000006ff */
.L_x_427:
[----:B------:R-:W-:Y:S05]  /*1850*/  YIELD ;  /* 0x0000000000007946 */ /* 0x000fea0003800000 */
[----:B------:R-:W0:Y:S02]  /*1860*/  SYNCS.PHASECHK.TRANS64.TRYWAIT P0, [R15+URZ], R2 ;  /* 0x000000020f0075a7 */ /* 0x000e2400080011ff */
[----:B0-----:R-:W-:Y:S05]  /*1870*/  @!P0 BRA `(.L_x_427) ;  /* 0xfffffffc00f48947 */ /* 0x001fea000383ffff */
[----:B------:R-:W-:Y:S05]  /*1880*/  BSYNC B1 ;  /* 0x0000000000017941 */ /* 0x000fea0003800000 */
.L_x_426:
        /* <DEDUP_REMOVED lines=14> */
.L_x_429:
[----:B------:R-:W-:Y:S05]  /*1970*/  YIELD ;  /* 0x0000000000007946 */ /* 0x000fea0003800000 */
[----:B------:R-:W0:Y:S02]  /*1980*/  SYNCS.PHASECHK.TRANS64.TRYWAIT P0, [R13+URZ+0x8], R12 ;  /* 0x0000080c0d0075a7 */ /* 0x000e2400080011ff */
[----:B0-----:R-:W-:Y:S05]  /*1990*/  @!P0 BRA `(.L_x_429) ;  /* 0xfffffffc00f48947 */ /* 0x001fea000383ffff */
[----:B------:R-:W-:Y:S05]  /*19a0*/  BSYNC B1 ;  /* 0x0000000000017941 */ /* 0x000fea0003800000 */
.L_x_428:
        /* <DEDUP_REMOVED lines=14> */
.L_x_431:
[----:B------:R-:W-:Y:S05]  /*1a90*/  YIELD ;  /* 0x0000000000007946 */ /* 0x000fea0003800000 */
[----:B------:R-:W0:Y:S02]  /*1aa0*/  SYNCS.PHASECHK.TRANS64.TRYWAIT P0, [R17+URZ+0x10], R8 ;  /* 0x00001008110075a7 */ /* 0x000e2400080011ff */
[----:B0-----:R-:W-:Y:S05]  /*1ab0*/  @!P0 BRA `(.L_x_431) ;  /* 0xfffffffc00f48947 */ /* 0x001fea000383ffff */
[----:B------:R-:W-:Y:S05]  /*1ac0*/  BSYNC B1 ;  /* 0x0000000000017941 */ /* 0x000fea0003800000 */
.L_x_430:
        /* <DEDUP_REMOVED lines=12> */
.L_x_433:
[----:B------:R-:W-:Y:S05]  /*1b90*/  YIELD ;  /* 0x0000000000007946 */ /* 0x000fea0003800000 */
[----:B------:R-:W0:Y:S02]  /*1ba0*/  SYNCS.PHASECHK.TRANS64.TRYWAIT P0, [R15+URZ+0x18], R12 ;  /* 0x0000180c0f0075a7 */ /* 0x000e2400080011ff */
[----:B0-----:R-:W-:Y:S05]  /*1bb0*/  @!P0 BRA `(.L_x_433) ;  /* 0xfffffffc00f48947 */ /* 0x001fea000383ffff */
[----:B------:R-:W-:Y:S05]  /*1bc0*/  BSYNC B1 ;  /* 0x0000000000017941 */ /* 0x000fea0003800000 */
.L_x_432:
        /* <DEDUP_REMOVED lines=16> */
.L_x_425:
[----:B------:R-:W-:Y:S05]  /*1cd0*/  BSYNC B0 ;  /* 0x0000000000007941 */ /* 0x000fea0003800000 */
.L_x_424:
        /* <DEDUP_REMOVED lines=17> */
.L_x_439:
[----:B------:R-:W-:Y:S01]  /*1df0*/  SHF.R.U32.HI R3, RZ, 0x2, R6 ;  /* 0x00000002ff037819 */ /* 0x000fe20000011606 */
[----:B------:R-:W-:Y:S01]  /*1e00*/  BSSY B1, `(.L_x_437) ;  /* 0x0000008000017945 */ /* 0x000fe20003800000 */
[----:B------:R-:W-:Y:S02]  /*1e10*/  LOP3.LUT R2, R12, 0x6000, RZ, 0xc0, !PT ;  /* 0x000060000c027812 */ /* 0x000fe400078ec0ff */
[----:B------:R-:W-:-:S03]  /*1e20*/  LOP3.LUT R3, R3, 0x1, RZ, 0xc0, !PT ;  /* 0x0000000103037812 */ /* 0x000fc600078ec0ff */
[----:B------:R-:W-:Y:S01]  /*1e30*/  IMAD.IADD R9, R13, 0x1, R2 ;  /* 0x000000010d097824 */ /* 0x000fe200078e0202 */
[----:B------:R-:W-:-:S07]  /*1e40*/  SHF.L.U32 R2, R3, 0x1f, RZ ;  /* 0x0000001f03027819 */ /* 0x000fce00000006ff */
.L_x_438:
[----:B------:R-:W-:Y:S05]  /*1e50*/  YIELD ;  /* 0x0000000000007946 */ /* 0x000fea0003800000 */
[----:B------:R-:W0:Y:S02]  /*1e60*/  SYNCS.PHASECHK.TRANS64.TRYWAIT P0, [R7+URZ], R2 ;  /* 0x00000002070075a7 */ /* 0x000e2400080011ff */
[----:B0-----:R-:W-:Y:S05]  /*1e70*/  @!P0 BRA `(.L_x_438) ;  /* 0xfffffffc00f48947 */ /* 0x001fea000383ffff */
[----:B------:R-:W-:Y:S05]  /*1e80*/  BSYNC B1 ;  /* 0x0000000000017941 */ /* 0x000fea0003800000 */
.L_x_437:
        /* <DEDUP_REMOVED lines=16> */
.L_x_436:
[----:B------:R-:W-:Y:S05]  /*1f90*/  BSYNC B0 ;  /* 0x0000000000007941 */ /* 0x000fea0003800000 */
.L_x_435:
[----:B------:R-:W-:-:S07]  /*1fa0*/  SHF.R.S32.HI R9, RZ, 0x1f, R8 ;  /* 0x0000001fff097819 */ /* 0x000fce0000011408 */
.L_x_421:
[----:B------:R-:W0:Y:S02]  /*1fb0*/  LDCU.64 UR6, c[0x0][0x388] ;  /* 0x00007100ff0677ac */ /* 0x000e240008000a00 */
[----:B0-----:R-:W-:-:S04]  /*1fc0*/  LEA R2, P0, R0, UR6, 0x3 ;  /* 0x0000000600027c11 */ /* 0x001fc8000f8018ff */
[----:B------:R-:W-:-:S05]  /*1fd0*/  LEA.HI.X R3, R0, UR7, RZ, 0x3, P0 ;  /* 0x0000000700037c11 */ /* 0x000fca00080f1cff */
[----:B------:R-:W-:Y:S01]  /*1fe0*/  STG.E.64 desc[UR10][R2.64], R8 ;  /* 0x0000000802007986 */ /* 0x000fe2000c101b0a */
[----:B------:R-:W-:Y:S05]  /*1ff0*/  EXIT ;  /* 0x000000000000794d */ /* 0x000fea0003800000 */
        .weak           $__internal_9_$__cuda_sm20_div_u64
        .type           $__internal_9_$__cuda_sm20_div_u64,@function
        .size           $__internal_9_$__cuda_sm20_div_u64,(.L_x_1864 - $__internal_9_$__cuda_sm20_div_u64)
$__internal_9_$__cuda_sm20_div_u64:
        /* <DEDUP_REMOVED lines=68> */
[----:B------:R-:W-:Y:S06]  /*2440*/  RET.REL.NODEC R4 `(_Z13tma_bw_kernelILi4ELi8192EEvPKhPym) ;  /* 0xffffffd804ec7950 */ /* 0x000fec0003c3ffff */
.L_x_440:
        /* <DEDUP_REMOVED lines=11> */
.L_x_1864:


//--------------------- .text._Z13tma_bw_kernelILi2ELi8192EEvPKhPym --------------------------
	.section	.text._Z13tma_bw_kernelILi2ELi8192EEvPKhPym,"ax",@progbits
	.align	128
        .global         _Z13tma_bw_kernelILi2ELi8192EEvPKhPym
        .type           _Z13tma_bw_kernelILi2ELi8192EEvPKhPym,@function
        .size           _Z13tma_bw_kernelILi2ELi8192EEvPKhPym,(.L_x_1865 - _Z13tma_bw_kernelILi2ELi8192EEvPKhPym)
        .other          _Z13tma_bw_kernelILi2ELi8192EEvPKhPym,@"STO_CUDA_ENTRY STV_DEFAULT"
_Z13tma_bw_kernelILi2ELi8192EEvPKhPym:
.text._Z13tma_bw_kernelILi2ELi8192EEvPKhPym:
        /* <DEDUP_REMOVED lines=21> */
.L_x_442:
[----:B0-----:R-:W-:Y:S05]  /*0150*/  BSYNC.RECONVERGENT B0 ;  /* 0x0000000000007941 */ /* 0x001fea0003800200 */
.L_x_441:
        /* <DEDUP_REMOVED lines=46> */
.L_x_444:
[----:B------:R-:W-:Y:S01]  /*0440*/  IMAD.MOV.U32 R3, RZ, RZ, R8 ;  /* 0x000000ffff037224 */ /* 0x000fe200078e0008 */
[----:B------:R-:W-:-:S07]  /*0450*/  MOV R4, 0x470 ;  /* 0x0000047000047802 */ /* 0x000fce0000000f00 */
[----:B------:R-:W-:Y:S05]  /*0460*/  CALL.REL.NOINC `($__internal_10_$__cuda_sm20_div_u64) ;  /* 0x0000001400ec7944 */ /* 0x000fea0003c00000 */
[----:B------:R-:W-:Y:S02]  /*0470*/  IMAD.MOV.U32 R4, RZ, RZ, R3 ;  /* 0x000000ffff047224 */ /* 0x000fe400078e0003 */
[----:B------:R-:W-:-:S07]  /*0480*/  IMAD.MOV.U32 R5, RZ, RZ, R6 ;  /* 0x000000ffff057224 */ /* 0x000fce00078e0006 */
.L_x_445:
        /* <DEDUP_REMOVED lines=31> */
.L_x_456:
        /* <DEDUP_REMOVED lines=13> */
.L_x_474:
        /* <DEDUP_REMOVED lines=9> */
.L_x_449:
        /* <DEDUP_REMOVED lines=13> */
.L_x_475:
        /* <DEDUP_REMOVED lines=9> */
.L_x_451:
        /* <DEDUP_REMOVED lines=10> */
.L_x_476:
        /* <DEDUP_REMOVED lines=9> */
.L_x_453:
        /* <DEDUP_REMOVED lines=9> */
.L_x_477:
[----:B------:R0:W-:Y:S01]  /*0b00*/  SYNCS.ARRIVE.TRANS64 RZ, [R16+URZ+0x8], R21 ;  /* 0x0000081510ff79a7 */ /* 0x0001e200080000ff */
[----:B------:R-:W-:Y:S01]  /*0b10*/  R2UR UR7, R8 ;  /* 0x00000000080772ca */ /* 0x000fe200000e0000 */
[----:B------:R-:W-:Y:S01]  /*0b20*/  UMOV UR5, 0x200 ;  /* 0x0000020000057882 */ /* 0x000fe20000000000 */
[----:B------:R-:W-:Y:S02]  /*0b30*/  R2UR UR6, R6 ;  /* 0x00000000060672ca */ /* 0x000fe400000e0000 */
[----:B------:R-:W-:Y:S02]  /*0b40*/  IADD3 R4, P1, PT, R23, R2, RZ ;  /* 0x0000000217047210 */ /* 0x000fe40007f3e0ff */
[----:B------:R-:W-:-:S03]  /*0b50*/  PLOP3.LUT P0, PT, PT, PT, PT, 0x80, 0x8 ;  /* 0x000000000008781c */ /* 0x000fc60003f0f070 */
[----:B0-----:R-:W-:-:S10]  /*0b60*/  IMAD.X R5, R24, 0x1, R20, P1 ;  /* 0x0000000118057824 */ /* 0x001fd400008e0614 */
.L_x_455:
        /* <DEDUP_REMOVED lines=16> */
.L_x_447:
[----:B------:R-:W-:Y:S05]  /*0c70*/  BSYNC B0 ;  /* 0x0000000000007941 */ /* 0x000fea0003800000 */
.L_x_446:
        /* <DEDUP_REMOVED lines=14> */
.L_x_459:
        /* <DEDUP_REMOVED lines=12> */
.L_x_478:
        /* <DEDUP_REMOVED lines=16> */
.L_x_458:
        /* <DEDUP_REMOVED lines=19> */
.L_x_443:
        /* <DEDUP_REMOVED lines=41> */
.L_x_461:
[----:B------:R-:W-:Y:S01]  /*12e0*/  IMAD.MOV.U32 R3, RZ, RZ, R6 ;  /* 0x000000ffff037224 */ /* 0x000fe200078e0006 */
[----:B------:R-:W-:-:S07]  /*12f0*/  MOV R4, 0x1310 ;  /* 0x0000131000047802 */ /* 0x000fce0000000f00 */
[----:B------:R-:W-:Y:S05]  /*1300*/  CALL.REL.NOINC `($__internal_10_$__cuda_sm20_div_u64) ;  /* 0x0000000800447944 */ /* 0x000fea0003c00000 */
[----:B------:R-:W-:Y:S02]  /*1310*/  IMAD.MOV.U32 R4, RZ, RZ, R3 ;  /* 0x000000ffff047224 */ /* 0x000fe400078e0003 */
[----:B------:R-:W-:-:S07]  /*1320*/  IMAD.MOV.U32 R5, RZ, RZ, R6 ;  /* 0x000000ffff057224 */ /* 0x000fce00078e0006 */
.L_x_462:
        /* <DEDUP_REMOVED lines=20> */
.L_x_469:
[----:B------:R-:W0:Y:S01]  /*1470*/  SYNCS.PHASECHK.TRANS64.TRYWAIT P0, [R12+URZ], R15 ;  /* 0x0000000f0c0075a7 */ /* 0x000e2200080011ff */
[----:B------:R-:W1:Y:S02]  /*1480*/  S2R R14, SR_SWINHI ;  /* 0x00000000000e7919 */ /* 0x000e640000002f00 */
[----:B01----:R-:W-:Y:S05]  /*1490*/  @!P0 BRA `(.L_x_465) ;  /* 0x0000000400908947 */ /* 0x003fea0003800000 */
.L_x_479:
        /* <DEDUP_REMOVED lines=16> */
.L_x_480:
[----:B------:R0:W1:Y:S01]  /*15a0*/  LDS R7, [R12+0x2020] ;  /* 0x002020000c077984 */ /* 0x0000620000000800 */
[----:B------:R0:W-:Y:S01]  /*15b0*/  SYNCS.ARRIVE.TRANS64.A1T0 RZ, [R9+URZ], RZ ;  /* 0x000000ff09ff79a7 */ /* 0x0001e200081000ff */
[----:B------:R-:W2:Y:S02]  /*15c0*/  SYNCS.PHASECHK.TRANS64.TRYWAIT P0, [R12+URZ], R17 ;  /* 0x000000110c0075a7 */ /* 0x000ea400080011ff */
[----:B012---:R-:W-:Y:S05]  /*15d0*/  @!P0 BRA `(.L_x_467) ;  /* 0x0000000400608947 */ /* 0x007fea0003800000 */
.L_x_481:
[----:B------:R-:W0:Y:S01]  /*15e0*/  LDS R8, [R12+0x20] ;  /* 0x000020000c087984 */ /* 0x000e220000000800 */
[----:B------:R1:W-:Y:S01]  /*15f0*/  SYNCS.ARRIVE.TRANS64.A1T0 RZ, [R14+URZ], RZ ;  /* 0x000000ff0eff79a7 */ /* 0x0003e200081000ff */
[----:B------:R-:W-:Y:S01]  /*1600*/  IMAD.IADD R5, R6, 0x1, R5 ;  /* 0x0000000106057824 */ /* 0x000fe200078e0205 */
[----:B------:R-:W2:Y:S04]  /*1610*/  SYNCS.PHASECHK.TRANS64.TRYWAIT P0, [R12+URZ+0x8], R17 ;  /* 0x000008110c0075a7 */ /* 0x000ea800080011ff */
[----:B0-----:R-:W-:Y:S01]  /*1620*/  IADD3 R5, PT, PT, R8, R7, R5 ;  /* 0x0000000708057210 */ /* 0x001fe20007ffe005 */
[----:B-12---:R-:W-:Y:S06]  /*1630*/  @!P0 BRA `(.L_x_468) ;  /* 0x0000000400588947 */ /* 0x006fec0003800000 */
.L_x_482:
        /* <DEDUP_REMOVED lines=8> */
.L_x_464:
[----:B------:R-:W-:Y:S05]  /*16c0*/  BSYNC B0 ;  /* 0x0000000000007941 */ /* 0x000fea0003800000 */
.L_x_463:
        /* <DEDUP_REMOVED lines=12> */
.L_x_473:
        /* <DEDUP_REMOVED lines=11> */
.L_x_483:
        /* <DEDUP_REMOVED lines=15> */
.L_x_471:
[----:B------:R-:W-:Y:S05]  /*1930*/  BSYNC B0 ;  /* 0x0000000000007941 */ /* 0x000fea0003800000 */
.L_x_470:
[----:B------:R-:W-:-:S07]  /*1940*/  SHF.R.S32.HI R7, RZ, 0x1f, R6 ;  /* 0x0000001fff077819 */ /* 0x000fce0000011406 */
.L_x_460:
[----:B------:R-:W0:Y:S02]  /*1950*/  LDCU.64 UR6, c[0x0][0x388] ;  /* 0x00007100ff0677ac */ /* 0x000e240008000a00 */
[----:B0-----:R-:W-:-:S04]  /*1960*/  LEA R2, P0, R0, UR6, 0x3 ;  /* 0x0000000600027c11 */ /* 0x001fc8000f8018ff */
[----:B------:R-:W-:-:S05]  /*1970*/  LEA.HI.X R3, R0, UR7, RZ, 0x3, P0 ;  /* 0x0000000700037c11 */ /* 0x000fca00080f1cff */
[----:B------:R-:W-:Y:S01]  /*1980*/  STG.E.64 desc[UR8][R2.64], R6 ;  /* 0x0000000602007986 */ /* 0x000fe2000c101b08 */
[----:B------:R-:W-:Y:S05]  /*1990*/  EXIT ;  /* 0x000000000000794d */ /* 0x000fea0003800000 */
.L_x_448:
[----:B------:R-:W-:Y:S05]  /*19a0*/  YIELD ;  /* 0x0000000000007946 */ /* 0x000fea0003800000 */
[----:B------:R-:W0:Y:S02]  /*19b0*/  SYNCS.PHASECHK.TRANS64.TRYWAIT P0, [R12+URZ], R31 ;  /* 0x0000001f0c0075a7 */ /* 0x000e2400080011ff */
[----:B0-----:R-:W-:Y:S05]  /*19c0*/  @!P0 BRA `(.L_x_448) ;  /* 0xfffffffc00f48947 */ /* 0x001fea000383ffff */
[----:B------:R-:W-:Y:S05]  /*19d0*/  BRA `(.L_x_474) ;  /* 0xffffffec005c7947 */ /* 0x000fea000383ffff */
.L_x_450:
[----:B------:R-:W-:Y:S05]  /*19e0*/  YIELD ;  /* 0x0000000000007946 */ /* 0x000fea0003800000 */
[----:B------:R-:W0:Y:S02]  /*19f0*/  SYNCS.PHASECHK.TRANS64.TRYWAIT P0, [R12+URZ+0x8], R31 ;  /* 0x0000081f0c0075a7 */ /* 0x000e2400080011ff */
[----:B0-----:R-:W-:Y:S05]  /*1a00*/  @!P0 BRA `(.L_x_450) ;  /* 0xfffffffc00f48947 */ /* 0x001fea000383ffff */
[----:B------:R-:W-:Y:S05]  /*1a10*/  BRA `(.L_x_475) ;  /* 0xffffffec00a47947 */ /* 0x000fea000383ffff */
.L_x_452:
[----:B------:R-:W-:Y:S05]  /*1a20*/  YIELD ;  /* 0x0000000000007946 */ /* 0x000fea0003800000 */
[----:B------:R-:W0:Y:S02]  /*1a30*/  SYNCS.PHASECHK.TRANS64.TRYWAIT P0, [R12+URZ], R7 ;  /* 0x000000070c0075a7 */ /* 0x000e2400080011ff */
[----:B0-----:R-:W-:Y:S05]  /*1a40*/  @!P0 BRA `(.L_x_452) ;  /* 0xfffffffc00f48947 */ /* 0x001fea000383ffff */
[----:B------:R-:W-:Y:S05]  /*1a50*/  BRA `(.L_x_476) ;  /* 0xffffffec00e07947 */ /* 0x000fea000383ffff */
.L_x_454:
[----:B------:R-:W-:Y:S05]  /*1a60*/  YIELD ;  /* 0x0000000000007946 */ /* 0x000fea0003800000 */
[----:B------:R-:W0:Y:S02]  /*1a70*/  SYNCS.PHASECHK.TRANS64.TRYWAIT P0, [R12+URZ+0x8], R7 ;  /* 0x000008070c0075a7 */ /* 0x000e2400080011ff */
[----:B0-----:R-:W-:Y:S05]  /*1a80*/  @!P0 BRA `(.L_x_454) ;  /* 0xfffffffc00f48947 */ /* 0x001fea000383ffff */
[----:B------:R-:W-:Y:S05]  /*1a90*/  BRA `(.L_x_477) ;  /* 0xfffffff000187947 */ /* 0x000fea000383ffff */
.L_x_457:
[----:B------:R-:W-:Y:S05]  /*1aa0*/  YIELD ;  /* 0x0000000000007946 */ /* 0x000fea0003800000 */
[----:B------:R-:W0:Y:S02]  /*1ab0*/  SYNCS.PHASECHK.TRANS64.TRYWAIT P0, [R3+URZ], R2 ;  /* 0x00000002030075a7 */ /* 0x000e2400080011ff */
[----:B0-----:R-:W-:Y:S05]  /*1ac0*/  @!P0 BRA `(.L_x_457) ;  /* 0xfffffffc00f48947 */ /* 0x001fea000383ffff */
[----:B------:R-:W-:Y:S05]  /*1ad0*/  BRA `(.L_x_478) ;  /* 0xfffffff000d07947 */ /* 0x000fea000383ffff */
.L_x_465:
[----:B------:R-:W-:Y:S05]  /*1ae0*/  YIELD ;  /* 0x0000000000007946 */ /* 0x000fea0003800000 */
[----:B------:R-:W0:Y:S02]  /*1af0*/  SYNCS.PHASECHK.TRANS64.TRYWAIT P0, [R12+URZ], R15 ;  /* 0x0000000f0c0075a7 */ /* 0x000e2400080011ff */
[----:B0-----:R-:W-:Y:S05]  /*1b00*/  @!P0 BRA `(.L_x_465) ;  /* 0xfffffffc00f48947 */ /* 0x001fea000383ffff */
[----:B------:R-:W-:Y:S05]  /*1b10*/  BRA `(.L_x_479) ;  /* 0xfffffff800607947 */ /* 0x000fea000383ffff */
.L_x_466:
[----:B------:R-:W-:Y:S05]  /*1b20*/  YIELD ;  /* 0x0000000000007946 */ /* 0x000fea0003800000 */
[----:B------:R-:W0:Y:S02]  /*1b30*/  SYNCS.PHASECHK.TRANS64.TRYWAIT P0, [R12+URZ+0x8], R15 ;  /* 0x0000080f0c0075a7 */ /* 0x000e2400080011ff */
[----:B0-----:R-:W-:Y:S05]  /*1b40*/  @!P0 BRA `(.L_x_466) ;  /* 0xfffffffc00f48947 */ /* 0x001fea000383ffff */
[----:B------:R-:W-:Y:S05]  /*1b50*/  BRA `(.L_x_480) ;  /* 0xfffffff800907947 */ /* 0x000fea000383ffff */
.L_x_467:
[----:B------:R-:W-:Y:S05]  /*1b60*/  YIELD ;  /* 0x0000000000007946 */ /* 0x000fea0003800000 */
[----:B------:R-:W0:Y:S02]  /*1b70*/  SYNCS.PHASECHK.TRANS64.TRYWAIT P0, [R12+URZ], R17 ;  /* 0x000000110c0075a7 */ /* 0x000e2400080011ff */
[----:B0-----:R-:W-:Y:S05]  /*1b80*/  @!P0 BRA `(.L_x_467) ;  /* 0xfffffffc00f48947 */ /* 0x001fea000383ffff */
[----:B------:R-:W-:Y:S05]  /*1b90*/  BRA `(.L_x_481) ;  /* 0xfffffff800907947 */ /* 0x000fea000383ffff */
.L_x_468:
[----:B------:R-:W-:Y:S05]  /*1ba0*/  YIELD ;  /* 0x0000000000007946 */ /* 0x000fea0003800000 */
[----:B------:R-:W0:Y:S02]  /*1bb0*/  SYNCS.PHASECHK.TRANS64.TRYWAIT P0, [R12+URZ+0x8], R17 ;  /* 0x000008110c0075a7 */ /* 0x000e2400080011ff */
[----:B0-----:R-:W-:Y:S05]  /*1bc0*/  @!P0 BRA `(.L_x_468) ;  /* 0xfffffffc00f48947 */ /* 0x001fea000383ffff */
[----:B------:R-:W-:Y:S05]  /*1bd0*/  BRA `(.L_x_482) ;  /* 0xfffffff800987947 */ /* 0x000fea000383ffff */
.L_x_472:
[----:B------:R-:W-:Y:S05]  /*1be0*/  YIELD ;  /* 0x0000000000007946 */ /* 0x000fea0003800000 */
[----:B------:R-:W0:Y:S02]  /*1bf0*/  SYNCS.PHASECHK.TRANS64.TRYWAIT P0, [R9+URZ], R8 ;  /* 0x00000008090075a7 */ /* 0x000e2400080011ff */
[----:B0-----:R-:W-:Y:S05]  /*1c00*/  @!P0 BRA `(.L_x_472) ;  /* 0xfffffffc00f48947 */ /* 0x001fea000383ffff */
[----:B------:R-:W-:Y:S05]  /*1c10*/  BRA `(.L_x_483) ;  /* 0xfffffffc00087947 */ /* 0x000fea000383ffff */
        .weak           $__internal_10_$__cuda_sm20_div_u64
        .type           $__internal_10_$__cuda_sm20_div_u64,@function
        .size           $__internal_10_$__cuda_sm20_div_u64,(.L_x_1865 - $__internal_10_$__cuda_sm20_div_u64)
$__internal_10_$__cuda_sm20_div_u64:
        /* <DEDUP_REMOVED lines=68> */
[----:B------:R-:W-:Y:S06]  /*2060*/  RET.REL.NODEC R4 `(_Z13tma_bw_kernelILi2ELi8192EEvPKhPym) ;  /* 0xffffffdc04e47950 */ /* 0x000fec0003c3ffff */
.L_x_484:
        /* <DEDUP_REMOVED lines=9> */
.L_x_1865:


//--------------------- .text._Z13tma_bw_kernelILi1ELi8192EEvPKhPym --------------------------
	.section	.text._Z13tma_bw_kernelILi1ELi8192EEvPKhPym,"ax",@progbits
	.align	128
        .global         _Z13tma_bw_kernelILi1ELi8192EEvPKhPym
        .type           _Z13tma_bw_kernelILi1ELi8192EEvPKhPym,@function
        .size           _Z13tma_bw_kernelILi1ELi8192EEvPKhPym,(.L_x_1866 - _Z13tma_bw_kernelILi1ELi8192EEvPKhPym)
        .other          _Z13tma_bw_kernelILi1ELi8192EEvPKhPym,@"STO_CUDA_ENTRY STV_DEFAULT"
_Z13tma_bw_kernelILi1ELi8192EEvPKhPym:
.text._Z13tma_bw_kernelILi1ELi8192EEvPKhPym:
        /* <DEDUP_REMOVED lines=64> */
.L_x_486:
[----:B------:R-:W-:Y:S01]  /*0400*/  IMAD.MOV.U32 R5, RZ, RZ, R6 ;  /* 0x000000ffff057224 */ /* 0x000fe200078e0006 */
[----:B------:R-:W-:Y:S01]  /*0410*/  MOV R4, 0x440 ;  /* 0x0000044000047802 */ /* 0x000fe20000000f00 */
[----:B------:R-:W-:-:S07]  /*0420*/  IMAD.MOV.U32 R6, RZ, RZ, R2 ;  /* 0x000000ffff067224 */ /* 0x000fce00078e0002 */
[----:B------:R-:W-:Y:S05]  /*0430*/  CALL.REL.NOINC `($__internal_11_$__cuda_sm20_div_u64) ;  /* 0x0000001400787944 */ /* 0x000fea0003c00000 */
.L_x_487:
        /* <DEDUP_REMOVED lines=30> */
.L_x_498:
        /* <DEDUP_REMOVED lines=17> */
.L_x_519:
[----:B------:R0:W-:Y:S01]  /*0730*/  SYNCS.ARRIVE.TRANS64 RZ, [R20+URZ], R19 ;  /* 0x0000001314ff79a7 */ /* 0x0001e200080000ff */
[----:B------:R-:W-:Y:S01]  /*0740*/  R2UR UR7, R18 ;  /* 0x00000000120772ca */ /* 0x000fe200000e0000 */
[----:B------:R-:W-:Y:S01]  /*0750*/  UMOV UR5, 0x200 ;  /* 0x0000020000057882 */ /* 0x000fe20000000000 */
[----:B------:R-:W-:Y:S02]  /*0760*/  R2UR UR6, R0 ;  /* 0x00000000000672ca */ /* 0x000fe400000e0000 */
[----:B------:R-:W-:-:S13]  /*0770*/  PLOP3.LUT P0, PT, PT, PT, PT, 0x80, 0x8 ;  /* 0x000000000008781c */ /* 0x000fda0003f0f070 */
.L_x_491:
        /* <DEDUP_REMOVED lines=10> */
.L_x_520:
[----:B------:R1:W-:Y:S01]  /*0820*/  SYNCS.ARRIVE.TRANS64 RZ, [R20+URZ], R19 ;  /* 0x0000001314ff79a7 */ /* 0x0003e200080000ff */
[----:B------:R-:W-:Y:S01]  /*0830*/  R2UR UR7, R18 ;  /* 0x00000000120772ca */ /* 0x000fe200000e0000 */
[----:B------:R-:W-:Y:S01]  /*0840*/  UMOV UR5, 0x200 ;  /* 0x0000020000057882 */ /* 0x000fe20000000000 */
[----:B------:R-:W-:Y:S02]  /*0850*/  R2UR UR6, R0 ;  /* 0x00000000000672ca */ /* 0x000fe400000e0000 */
[----:B------:R-:W-:Y:S02]  /*0860*/  IADD3 R16, P1, PT, R5, R10, RZ ;  /* 0x0000000a05107210 */ /* 0x000fe40007f3e0ff */
[----:B------:R-:W-:-:S03]  /*0870*/  PLOP3.LUT P0, PT, PT, PT, PT, 0x80, 0x8 ;  /* 0x000000000008781c */ /* 0x000fc60003f0f070 */
[----:B-1----:R-:W-:-:S10]  /*0880*/  IMAD.X R17, R6, 0x1, R9, P1 ;  /* 0x0000000106117824 */ /* 0x002fd400008e0609 */
.L_x_493:
        /* <DEDUP_REMOVED lines=9> */
.L_x_521:
        /* <DEDUP_REMOVED lines=9> */
.L_x_495:
        /* <DEDUP_REMOVED lines=9> */
.L_x_522:
[----:B------:R1:W-:Y:S01]  /*0a40*/  SYNCS.ARRIVE.TRANS64 RZ, [R20+URZ], R19 ;  /* 0x0000001314ff79a7 */ /* 0x0003e200080000ff */
[----:B------:R-:W-:Y:S01]  /*0a50*/  R2UR UR7, R18 ;  /* 0x00000000120772ca */ /* 0x000fe200000e0000 */
[----:B------:R-:W-:Y:S01]  /*0a60*/  UMOV UR5, 0x200 ;  /* 0x0000020000057882 */ /* 0x000fe20000000000 */
[----:B------:R-:W-:Y:S02]  /*0a70*/  R2UR UR6, R0 ;  /* 0x00000000000672ca */ /* 0x000fe400000e0000 */
[----:B------:R-:W-:Y:S02]  /*0a80*/  IADD3 R16, P1, PT, R5, R14, RZ ;  /* 0x0000000e05107210 */ /* 0x000fe40007f3e0ff */
[----:B------:R-:W-:-:S03]  /*0a90*/  PLOP3.LUT P0, PT, PT, PT, PT, 0x80, 0x8 ;  /* 0x000000000008781c */ /* 0x000fc60003f0f070 */
[----:B-1----:R-:W-:-:S10]  /*0aa0*/  IMAD.X R17, R6, 0x1, R3, P1 ;  /* 0x0000000106117824 */ /* 0x002fd400008e0603 */
.L_x_497:
        /* <DEDUP_REMOVED lines=16> */
.L_x_489:
[----:B------:R-:W-:Y:S05]  /*0bb0*/  BSYNC B0 ;  /* 0x0000000000007941 */ /* 0x000fea0003800000 */
.L_x_488:
        /* <DEDUP_REMOVED lines=21> */
.L_x_502:
[----:B------:R-:W-:Y:S01]  /*0d10*/  LOP3.LUT R0, R22, 0x1, RZ, 0xc, !PT ;  /* 0x0000000116007812 */ /* 0x000fe200078e0cff */
[----:B------:R-:W-:Y:S05]  /*0d20*/  YIELD ;  /* 0x0000000000007946 */ /* 0x000fea0003800000 */
[----:B------:R-:W-:Y:S01]  /*0d30*/  SHF.L.U32 R0, R0, 0x1f, RZ ;  /* 0x0000001f00007819 */ /* 0x000fe200000006ff */
[----:B------:R-:W-:Y:S03]  /*0d40*/  BSSY B0, `(.L_x_499) ;  /* 0x0000003000007945 */ /* 0x000fe60003800000 */
[----:B-1----:R-:W1:Y:S02]  /*0d50*/  SYNCS.PHASECHK.TRANS64.TRYWAIT P0, [R9+URZ], R0 ;  /* 0x00000000090075a7 */ /* 0x002e6400080011ff */
[----:B-1----:R-:W-:Y:S05]  /*0d60*/  @!P0 BRA `(.L_x_500) ;  /* 0x0000000800cc8947 */ /* 0x002fea0003800000 */
.L_x_523:
[----:B------:R-:W-:Y:S05]  /*0d70*/  BSYNC B0 ;  /* 0x0000000000007941 */ /* 0x000fea0003800000 */
.L_x_499:
[----:B------:R1:W-:Y:S01]  /*0d80*/  SYNCS.ARRIVE.TRANS64 RZ, [R6+URZ], R5 ;  /* 0x0000000506ff79a7 */ /* 0x0003e200080000ff */
[----:B------:R-:W-:Y:S01]  /*0d90*/  R2UR UR7, R8 ;  /* 0x00000000080772ca */ /* 0x000fe200000e0000 */
[----:B------:R-:W-:Y:S01]  /*0da0*/  IMAD.MOV.U32 R2, RZ, RZ, R7 ;  /* 0x000000ffff027224 */ /* 0x000fe200078e0007 */
[----:B------:R-:W-:Y:S01]  /*0db0*/  R2UR UR6, R4 ;  /* 0x00000000040672ca */ /* 0x000fe200000e0000 */
[----:B------:R-:W-:Y:S01]  /*0dc0*/  IMAD.MOV.U32 R3, RZ, RZ, R24 ;  /* 0x000000ffff037224 */ /* 0x000fe200078e0018 */
[----:B------:R-:W-:Y:S01]  /*0dd0*/  PLOP3.LUT P0, PT, PT, PT, PT, 0x80, 0x8 ;  /* 0x000000000008781c */ /* 0x000fe20003f0f070 */
[----:B------:R-:W-:-:S12]  /*0de0*/  UMOV UR5, 0x200 ;  /* 0x0000020000057882 */ /* 0x000fd80000000000 */
.L_x_501:
        /* <DEDUP_REMOVED lines=16> */
.L_x_485:
        /* <DEDUP_REMOVED lines=41> */
.L_x_504:
[----:B------:R-:W-:-:S07]  /*1180*/  MOV R4, 0x11a0 ;  /* 0x000011a000047802 */ /* 0x000fce0000000f00 */
[----:B------:R-:W-:Y:S05]  /*1190*/  CALL.REL.NOINC `($__internal_11_$__cuda_sm20_div_u64) ;  /* 0x0000000800207944 */ /* 0x000fea0003c00000 */
.L_x_505:
        /* <DEDUP_REMOVED lines=20> */
.L_x_513:
[----:B------:R-:W0:Y:S01]  /*12e0*/  SYNCS.PHASECHK.TRANS64.TRYWAIT P0, [R12+URZ], R15 ;  /* 0x0000000f0c0075a7 */ /* 0x000e2200080011ff */
[----:B------:R-:W1:Y:S01]  /*12f0*/  S2R R8, SR_SWINHI ;  /* 0x0000000000087919 */ /* 0x000e620000002f00 */
[----:B------:R-:W-:Y:S04]  /*1300*/  BSSY B1, `(.L_x_508) ;  /* 0x0000002000017945 */ /* 0x000fe80003800000 */
[----:B01----:R-:W-:Y:S05]  /*1310*/  @!P0 BRA `(.L_x_509) ;  /* 0x0000000400708947 */ /* 0x003fea0003800000 */
.L_x_524:
[----:B------:R-:W-:Y:S05]  /*1320*/  BSYNC B1 ;  /* 0x0000000000017941 */ /* 0x000fea0003800000 */
.L_x_508:
        /* <DEDUP_REMOVED lines=13> */
.L_x_525:
[----:B------:R0:W1:Y:S01]  /*1400*/  LDS R6, [R12+0x10] ;  /* 0x000010000c067984 */ /* 0x0000620000000800 */
[----:B------:R0:W-:Y:S01]  /*1410*/  SYNCS.ARRIVE.TRANS64.A1T0 RZ, [R8+URZ], RZ ;  /* 0x000000ff08ff79a7 */ /* 0x0001e200081000ff */
[----:B------:R-:W2:Y:S02]  /*1420*/  SYNCS.PHASECHK.TRANS64.TRYWAIT P0, [R12+URZ], R15 ;  /* 0x0000000f0c0075a7 */ /* 0x000ea400080011ff */
[----:B012---:R-:W-:Y:S05]  /*1430*/  @!P0 BRA `(.L_x_511) ;  /* 0x0000000400488947 */ /* 0x007fea0003800000 */
.L_x_526:
[----:B------:R-:W0:Y:S01]  /*1440*/  LDS R9, [R12+0x10] ;  /* 0x000010000c097984 */ /* 0x000e220000000800 */
[----:B------:R1:W-:Y:S01]  /*1450*/  SYNCS.ARRIVE.TRANS64.A1T0 RZ, [R8+URZ], RZ ;  /* 0x000000ff08ff79a7 */ /* 0x0003e200081000ff */
[----:B------:R-:W-:Y:S01]  /*1460*/  IMAD.IADD R7, R4, 0x1, R7 ;  /* 0x0000000104077824 */ /* 0x000fe200078e0207 */
[----:B------:R-:W2:Y:S04]  /*1470*/  SYNCS.PHASECHK.TRANS64.TRYWAIT P0, [R12+URZ], R17 ;  /* 0x000000110c0075a7 */ /* 0x000ea800080011ff */
[----:B0-----:R-:W-:Y:S01]  /*1480*/  IADD3 R7, PT, PT, R9, R6, R7 ;  /* 0x0000000609077210 */ /* 0x001fe20007ffe007 */
[----:B-12---:R-:W-:Y:S06]  /*1490*/  @!P0 BRA `(.L_x_512) ;  /* 0x0000000400408947 */ /* 0x006fec0003800000 */
.L_x_527:
        /* <DEDUP_REMOVED lines=8> */
.L_x_507:
[----:B------:R-:W-:Y:S05]  /*1520*/  BSYNC B0 ;  /* 0x0000000000007941 */ /* 0x000fea0003800000 */
.L_x_506:
        /* <DEDUP_REMOVED lines=16> */
.L_x_518:
[----:B------:R-:W-:Y:S01]  /*1630*/  LOP3.LUT R6, R5, 0x1, RZ, 0xc0, !PT ;  /* 0x0000000105067812 */ /* 0x000fe200078ec0ff */
[----:B------:R-:W-:Y:S03]  /*1640*/  BSSY B1, `(.L_x_516) ;  /* 0x0000004000017945 */ /* 0x000fe60003800000 */
[----:B------:R-:W-:-:S04]  /*1650*/  SHF.L.U32 R6, R6, 0x1f, RZ ;  /* 0x0000001f06067819 */ /* 0x000fc800000006ff */
[----:B------:R-:W0:Y:S02]  /*1660*/  SYNCS.PHASECHK.TRANS64.TRYWAIT P0, [R9+URZ], R6 ;  /* 0x00000006090075a7 */ /* 0x000e2400080011ff */
[----:B0-----:R-:W-:Y:S05]  /*1670*/  @!P0 BRA `(.L_x_517) ;  /* 0x0000000000d88947 */ /* 0x001fea0003800000 */
.L_x_528:
[----:B------:R-:W-:Y:S05]  /*1680*/  BSYNC B1 ;  /* 0x0000000000017941 */ /* 0x000fea0003800000 */
.L_x_516:
        /* <DEDUP_REMOVED lines=10> */
.L_x_515:
[----:B------:R-:W-:Y:S05]  /*1730*/  BSYNC B0 ;  /* 0x0000000000007941 */ /* 0x000fea0003800000 */
.L_x_514:
[----:B------:R-:W-:-:S07]  /*1740*/  SHF.R.S32.HI R5, RZ, 0x1f, R4 ;  /* 0x0000001fff057819 */ /* 0x000fce0000011404 */
.L_x_503:
[----:B------:R-:W0:Y:S02]  /*1750*/  LDCU.64 UR6, c[0x0][0x388] ;  /* 0x00007100ff0677ac */ /* 0x000e240008000a00 */
[----:B0-----:R-:W-:-:S04]  /*1760*/  LEA R2, P0, R0, UR6, 0x3 ;  /* 0x0000000600027c11 */ /* 0x001fc8000f8018ff */
[----:B------:R-:W-:-:S05]  /*1770*/  LEA.HI.X R3, R0, UR7, RZ, 0x3, P0 ;  /* 0x0000000700037c11 */ /* 0x000fca00080f1cff */
[----:B------:R-:W-:Y:S01]  /*1780*/  STG.E.64 desc[UR8][R2.64], R4 ;  /* 0x0000000402007986 */ /* 0x000fe2000c101b08 */
[----:B------:R-:W-:Y:S05]  /*1790*/  EXIT ;  /* 0x000000000000794d */ /* 0x000fea0003800000 */
.L_x_490:
[----:B------:R-:W-:Y:S05]  /*17a0*/  YIELD ;  /* 0x0000000000007946 */ /* 0x000fea0003800000 */
[----:B------:R-:W0:Y:S02]  /*17b0*/  SYNCS.PHASECHK.TRANS64.TRYWAIT P0, [R13+URZ], R2 ;  /* 0x000000020d0075a7 */ /* 0x000e2400080011ff */
[----:B0-----:R-:W-:Y:S05]  /*17c0*/  @!P0 BRA `(.L_x_490) ;  /* 0xfffffffc00f48947 */ /* 0x001fea000383ffff */
[----:B------:R-:W-:Y:S05]  /*17d0*/  BRA `(.L_x_519) ;  /* 0xffffffec00d47947 */ /* 0x000fea000383ffff */
.L_x_492:
[----:B------:R-:W-:Y:S05]  /*17e0*/  YIELD ;  /* 0x0000000000007946 */ /* 0x000fea0003800000 */
[----:B------:R-:W1:Y:S02]  /*17f0*/  SYNCS.PHASECHK.TRANS64.TRYWAIT P0, [R13+URZ], R28 ;  /* 0x0000001c0d0075a7 */ /* 0x000e6400080011ff */
[----:B-1----:R-:W-:Y:S05]  /*1800*/  @!P0 BRA `(.L_x_492) ;  /* 0xfffffffc00f48947 */ /* 0x002fea000383ffff */
[----:B------:R-:W-:Y:S05]  /*1810*/  BRA `(.L_x_520) ;  /* 0xfffffff000007947 */ /* 0x000fea000383ffff */
.L_x_494:
[----:B------:R-:W-:Y:S05]  /*1820*/  YIELD ;  /* 0x0000000000007946 */ /* 0x000fea0003800000 */
[----:B------:R-:W1:Y:S02]  /*1830*/  SYNCS.PHASECHK.TRANS64.TRYWAIT P0, [R13+URZ], R2 ;  /* 0x000000020d0075a7 */ /* 0x000e6400080011ff */
[----:B-1----:R-:W-:Y:S05]  /*1840*/  @!P0 BRA `(.L_x_494) ;  /* 0xfffffffc00f48947 */ /* 0x002fea000383ffff */
[----:B------:R-:W-:Y:S05]  /*1850*/  BRA `(.L_x_521) ;  /* 0xfffffff000307947 */ /* 0x000fea000383ffff */
.L_x_496:
[----:B------:R-:W-:Y:S05]  /*1860*/  YIELD ;  /* 0x0000000000007946 */ /* 0x000fea0003800000 */
[----:B------:R-:W1:Y:S02]  /*1870*/  SYNCS.PHASECHK.TRANS64.TRYWAIT P0, [R13+URZ], R28 ;  /* 0x0000001c0d0075a7 */ /* 0x000e6400080011ff */
[----:B-1----:R-:W-:Y:S05]  /*1880*/  @!P0 BRA `(.L_x_496) ;  /* 0xfffffffc00f48947 */ /* 0x002fea000383ffff */
[----:B------:R-:W-:Y:S05]  /*1890*/  BRA `(.L_x_522) ;  /* 0xfffffff000687947 */ /* 0x000fea000383ffff */
.L_x_500:
[----:B------:R-:W-:Y:S05]  /*18a0*/  YIELD ;  /* 0x0000000000007946 */ /* 0x000fea0003800000 */
[----:B------:R-:W1:Y:S02]  /*18b0*/  SYNCS.PHASECHK.TRANS64.TRYWAIT P0, [R9+URZ], R0 ;  /* 0x00000000090075a7 */ /* 0x000e6400080011ff */
[----:B-1----:R-:W-:Y:S05]  /*18c0*/  @!P0 BRA `(.L_x_500) ;  /* 0xfffffffc00f48947 */ /* 0x002fea000383ffff */
[----:B------:R-:W-:Y:S05]  /*18d0*/  BRA `(.L_x_523) ;  /* 0xfffffff400247947 */ /* 0x000fea000383ffff */
.L_x_509:
[----:B------:R-:W-:Y:S05]  /*18e0*/  YIELD ;  /* 0x0000000000007946 */ /* 0x000fea0003800000 */
[----:B------:R-:W0:Y:S02]  /*18f0*/  SYNCS.PHASECHK.TRANS64.TRYWAIT P0, [R12+URZ], R15 ;  /* 0x0000000f0c0075a7 */ /* 0x000e2400080011ff */
[----:B0-----:R-:W-:Y:S05]  /*1900*/  @!P0 BRA `(.L_x_509) ;  /* 0xfffffffc00f48947 */ /* 0x001fea000383ffff */
[----:B------:R-:W-:Y:S05]  /*1910*/  BRA `(.L_x_524) ;  /* 0xfffffff800807947 */ /* 0x000fea000383ffff */
.L_x_510:
[----:B------:R-:W-:Y:S05]  /*1920*/  YIELD ;  /* 0x0000000000007946 */ /* 0x000fea0003800000 */
[----:B------:R-:W0:Y:S02]  /*1930*/  SYNCS.PHASECHK.TRANS64.TRYWAIT P0, [R12+URZ], R17 ;  /* 0x000000110c0075a7 */ /* 0x000e2400080011ff */
[----:B0-----:R-:W-:Y:S05]  /*1940*/  @!P0 BRA `(.L_x_510) ;  /* 0xfffffffc00f48947 */ /* 0x001fea000383ffff */
[----:B------:R-:W-:Y:S05]  /*1950*/  BRA `(.L_x_525) ;  /* 0xfffffff800a87947 */ /* 0x000fea000383ffff */
.L_x_511:
[----:B------:R-:W-:Y:S05]  /*1960*/  YIELD ;  /* 0x0000000000007946 */ /* 0x000fea0003800000 */
[----:B------:R-:W0:Y:S02]  /*1970*/  SYNCS.PHASECHK.TRANS64.TRYWAIT P0, [R12+URZ], R15 ;  /* 0x0000000f0c0075a7 */ /* 0x000e2400080011ff */
[----:B0-----:R-:W-:Y:S05]  /*1980*/  @!P0 BRA `(.L_x_511) ;  /* 0xfffffffc00f48947 */ /* 0x001fea000383ffff */
[----:B------:R-:W-:Y:S05]  /*1990*/  BRA `(.L_x_526) ;  /* 0xfffffff800a87947 */ /* 0x000fea000383ffff */
.L_x_512:
[----:B------:R-:W-:Y:S05]  /*19a0*/  YIELD ;  /* 0x0000000000007946 */ /* 0x000fea0003800000 */
[----:B------:R-:W0:Y:S02]  /*19b0*/  SYNCS.PHASECHK.TRANS64.TRYWAIT P0, [R12+URZ], R17 ;  /* 0x000000110c0075a7 */ /* 0x000e2400080011ff */
[----:B0-----:R-:W-:Y:S05]  /*19c0*/  @!P0 BRA `(.L_x_512) ;  /* 0xfffffffc00f48947 */ /* 0x001fea000383ffff */
[----:B------:R-:W-:Y:S05]  /*19d0*/  BRA `(.L_x_527) ;  /* 0xfffffff800b07947 */ /* 0x000fea000383ffff */
.L_x_517:
[----:B------:R-:W-:Y:S05]  /*19e0*/  YIELD ;  /* 0x0000000000007946 */ /* 0x000fea0003800000 */
[----:B------:R-:W0:Y:S02]  /*19f0*/  SYNCS.PHASECHK.TRANS64.TRYWAIT P0, [R9+URZ], R6 ;  /* 0x00000006090075a7 */ /* 0x000e2400080011ff */
[----:B0-----:R-:W-:Y:S05]  /*1a00*/  @!P0 BRA `(.L_x_517) ;  /* 0xfffffffc00f48947 */ /* 0x001fea000383ffff */
[----:B------:R-:W-:Y:S05]  /*1a10*/  BRA `(.L_x_528) ;  /* 0xfffffffc00187947 */ /* 0x000fea000383ffff */
        .weak           $__internal_11_$__cuda_sm20_div_u64
        .type           $__internal_11_$__cuda_sm20_div_u64,@function
        .size           $__internal_11_$__cuda_sm20_div_u64,(.L_x_1866 - $__internal_11_$__cuda_sm20_div_u64)
$__internal_11_$__cuda_sm20_div_u64:
        /* <DEDUP_REMOVED lines=68> */
[----:B------:R-:W-:Y:S06]  /*1e60*/  RET.REL.NODEC R4 `(_Z13tma_bw_kernelILi1ELi8192EEvPKhPym) ;  /* 0xffffffe004647950 */ /* 0x000fec0003c3ffff */
.L_x_529:
        /* <DEDUP_REMOVED lines=9> */
.L_x_1866:


//--------------------- .text._Z13tma_bw_kernelILi32ELi4096EEvPKhPym --------------------------
	.section	.text._Z13tma_bw_kernelILi32ELi4096EEvPKhPym,"ax",@progbits
	.align	128
        .global         _Z13tma_bw_kernelILi32ELi4096EEvPKhPym
        .type           _Z13tma_bw_kernelILi32ELi4096EEvPKhPym,@function
        .size           _Z13tma_bw_kernelILi32ELi4096EEvPKhPym,(.L_x_1867 - _Z13tma_bw_kernelILi32ELi4096EEvPKhPym)
        .other          _Z13tma_bw_kernelILi32ELi4096EEvPKhPym,@"STO_CUDA_ENTRY STV_DEFAULT"
_Z13tma_bw_kernelILi32ELi4096EEvPKhPym:
.text._Z13tma_bw_kernelILi32ELi4096EEvPKhPym:
        /* <DEDUP_REMOVED lines=81> */
.L_x_531:
[----:B0-----:R-:W-:Y:S05]  /*0510*/  BSYNC.RECONVERGENT B0 ;  /* 0x0000000000007941 */ /* 0x001fea0003800200 */
.L_x_530:
        /* <DEDUP_REMOVED lines=45> */
.L_x_533:
[----:B------:R-:W-:Y:S01]  /*07f0*/  IMAD.MOV.U32 R3, RZ, RZ, R10 ;  /* 0x000000ffff037224 */ /* 0x000fe200078e000a */
[----:B------:R-:W-:-:S07]  /*0800*/  MOV R4, 0x820 ;  /* 0x0000082000047802 */ /* 0x000fce0000000f00 */
[----:B------:R-:W-:Y:S05]  /*0810*/  CALL.REL.NOINC `($__internal_12_$__cuda_sm20_div_u64) ;  /* 0x0000001c00c87944 */ /* 0x000fea0003c00000 */
[----:B------:R-:W-:-:S07]  /*0820*/  IMAD.MOV.U32 R2, RZ, RZ, R6 ;  /* 0x000000ffff027224 */ /* 0x000fce00078e0006 */
.L_x_534:
        /* <DEDUP_REMOVED lines=34> */
.L_x_549:
        /* <DEDUP_REMOVED lines=16> */
.L_x_538:
[----:B------:R-:W-:Y:S05]  /*0b50*/  YIELD ;  /* 0x0000000000007946 */ /* 0x000fea0003800000 */
[----:B------:R-:W0:Y:S02]  /*0b60*/  SYNCS.PHASECHK.TRANS64.TRYWAIT P0, [R17+URZ], R16 ;  /* 0x00000010110075a7 */ /* 0x000e2400080011ff */
[----:B0-----:R-:W-:Y:S05]  /*0b70*/  @!P0 BRA `(.L_x_538) ;  /* 0xfffffffc00f48947 */ /* 0x001fea000383ffff */
[----:B------:R-:W-:Y:S05]  /*0b80*/  BSYNC B1 ;  /* 0x0000000000017941 */ /* 0x000fea0003800000 */
.L_x_537:
        /* <DEDUP_REMOVED lines=14> */
.L_x_539:
        /* <DEDUP_REMOVED lines=23> */
.L_x_541:
[----:B------:R-:W-:Y:S05]  /*0de0*/  YIELD ;  /* 0x0000000000007946 */ /* 0x000fea0003800000 */
[----:B------:R-:W0:Y:S02]  /*0df0*/  SYNCS.PHASECHK.TRANS64.TRYWAIT P0, [R35+URZ], R24 ;  /* 0x00000018230075a7 */ /* 0x000e2400080011ff */
[----:B0-----:R-:W-:Y:S05]  /*0e00*/  @!P0 BRA `(.L_x_541) ;  /* 0xfffffffc00f48947 */ /* 0x001fea000383ffff */
[----:B------:R-:W-:Y:S05]  /*0e10*/  BSYNC B1 ;  /* 0x0000000000017941 */ /* 0x000fea0003800000 */
.L_x_540:
        /* <DEDUP_REMOVED lines=11> */
.L_x_542:
        /* <DEDUP_REMOVED lines=25> */
.L_x_544:
[----:B------:R-:W-:Y:S05]  /*1060*/  YIELD ;  /* 0x0000000000007946 */ /* 0x000fea0003800000 */
[----:B------:R-:W0:Y:S02]  /*1070*/  SYNCS.PHASECHK.TRANS64.TRYWAIT P0, [R41+URZ], R38 ;  /* 0x00000026290075a7 */ /* 0x000e2400080011ff */
[----:B0-----:R-:W-:Y:S05]  /*1080*/  @!P0 BRA `(.L_x_544) ;  /* 0xfffffffc00f48947 */ /* 0x001fea000383ffff */
[----:B------:R-:W-:Y:S05]  /*1090*/  BSYNC B1 ;  /* 0x0000000000017941 */ /* 0x000fea0003800000 */
.L_x_543:
        /* <DEDUP_REMOVED lines=11> */
.L_x_545:
        /* <DEDUP_REMOVED lines=19> */
.L_x_547:
[----:B------:R-:W-:Y:S05]  /*1280*/  YIELD ;  /* 0x0000000000007946 */ /* 0x000fea0003800000 */
[----:B------:R-:W0:Y:S02]  /*1290*/  SYNCS.PHASECHK.TRANS64.TRYWAIT P0, [R35+URZ+0x10], R26 ;  /* 0x0000101a230075a7 */ /* 0x000e2400080011ff */
[----:B0-----:R-:W-:Y:S05]  /*12a0*/  @!P0 BRA `(.L_x_547) ;  /* 0xfffffffc00f48947 */ /* 0x001fea000383ffff */
[----:B------:R-:W-:Y:S05]  /*12b0*/  BSYNC B1 ;  /* 0x0000000000017941 */ /* 0x000fea0003800000 */
.L_x_546:
        /* <DEDUP_REMOVED lines=8> */
.L_x_548:
        /* <DEDUP_REMOVED lines=21> */
.L_x_536:
[----:B------:R-:W-:Y:S05]  /*1490*/  BSYNC B0 ;  /* 0x0000000000007941 */ /* 0x000fea0003800000 */
.L_x_535:
        /* <DEDUP_REMOVED lines=24> */
.L_x_553:
        /* <DEDUP_REMOVED lines=10> */
.L_x_551:
[----:B------:R-:W-:Y:S05]  /*16c0*/  YIELD ;  /* 0x0000000000007946 */ /* 0x000fea0003800000 */
[----:B------:R-:W1:Y:S02]  /*16d0*/  SYNCS.PHASECHK.TRANS64.TRYWAIT P0, [R0+URZ], R5 ;  /* 0x00000005000075a7 */ /* 0x000e6400080011ff */
[----:B-1----:R-:W-:Y:S05]  /*16e0*/  @!P0 BRA `(.L_x_551) ;  /* 0xfffffffc00f48947 */ /* 0x002fea000383ffff */
[----:B------:R-:W-:Y:S05]  /*16f0*/  BSYNC B0 ;  /* 0x0000000000007941 */ /* 0x000fea0003800000 */
.L_x_550:
        /* <DEDUP_REMOVED lines=10> */
.L_x_552:
        /* <DEDUP_REMOVED lines=23> */
.L_x_532:
        /* <DEDUP_REMOVED lines=42> */
.L_x_555:
[----:B------:R-:W-:Y:S01]  /*1bb0*/  IMAD.MOV.U32 R3, RZ, RZ, R6 ;  /* 0x000000ffff037224 */ /* 0x000fe200078e0006 */
[----:B------:R-:W-:-:S07]  /*1bc0*/  MOV R4, 0x1be0 ;  /* 0x00001be000047802 */ /* 0x000fce0000000f00 */
[----:B------:R-:W-:Y:S05]  /*1bd0*/  CALL.REL.NOINC `($__internal_12_$__cuda_sm20_div_u64) ;  /* 0x0000000800d87944 */ /* 0x000fea0003c00000 */
[----:B------:R-:W-:Y:S02]  /*1be0*/  IMAD.MOV.U32 R4, RZ, RZ, R6 ;  /* 0x000000ffff047224 */ /* 0x000fe400078e0006 */
[----:B------:R-:W-:-:S07]  /*1bf0*/  IMAD.MOV.U32 R5, RZ, RZ, R3 ;  /* 0x000000ffff057224 */ /* 0x000fce00078e0003 */
.L_x_556:
        /* <DEDUP_REMOVED lines=22> */
.L_x_567:
        /* <DEDUP_REMOVED lines=12> */
.L_x_560:
[----:B------:R-:W-:Y:S05]  /*1e20*/  YIELD ;  /* 0x0000000000007946 */ /* 0x000fea0003800000 */
[----:B------:R-:W0:Y:S02]  /*1e30*/  SYNCS.PHASECHK.TRANS64.TRYWAIT P0, [R3+URZ], R2 ;  /* 0x00000002030075a7 */ /* 0x000e2400080011ff */
[----:B0-----:R-:W-:Y:S05]  /*1e40*/  @!P0 BRA `(.L_x_560) ;  /* 0xfffffffc00f48947 */ /* 0x001fea000383ffff */
[----:B------:R-:W-:Y:S05]  /*1e50*/  BSYNC B1 ;  /* 0x0000000000017941 */ /* 0x000fea0003800000 */
.L_x_559:
        /* <DEDUP_REMOVED lines=26> */
.L_x_562:
[----:B------:R-:W-:Y:S05]  /*2000*/  YIELD ;  /* 0x0000000000007946 */ /* 0x000fea0003800000 */
[----:B------:R-:W0:Y:S02]  /*2010*/  SYNCS.PHASECHK.TRANS64.TRYWAIT P0, [R16+URZ], R7 ;  /* 0x00000007100075a7 */ /* 0x000e2400080011ff */
[----:B0-----:R-:W-:Y:S05]  /*2020*/  @!P0 BRA `(.L_x_562) ;  /* 0xfffffffc00f48947 */ /* 0x001fea000383ffff */
[----:B------:R-:W-:Y:S05]  /*2030*/  BSYNC B1 ;  /* 0x0000000000017941 */ /* 0x000fea0003800000 */
.L_x_561:
        /* <DEDUP_REMOVED lines=19> */
.L_x_564:
[----:B------:R-:W-:Y:S05]  /*2170*/  YIELD ;  /* 0x0000000000007946 */ /* 0x000fea0003800000 */
[----:B------:R-:W0:Y:S02]  /*2180*/  SYNCS.PHASECHK.TRANS64.TRYWAIT P0, [R29+URZ], R8 ;  /* 0x000000081d0075a7 */ /* 0x000e2400080011ff */
[----:B0-----:R-:W-:Y:S05]  /*2190*/  @!P0 BRA `(.L_x_564) ;  /* 0xfffffffc00f48947 */ /* 0x001fea000383ffff */
[----:B------:R-:W-:Y:S05]  /*21a0*/  BSYNC B1 ;  /* 0x0000000000017941 */ /* 0x000fea0003800000 */
.L_x_563:
        /* <DEDUP_REMOVED lines=13> */
.L_x_566:
[----:B------:R-:W-:Y:S05]  /*2280*/  YIELD ;  /* 0x0000000000007946 */ /* 0x000fea0003800000 */
[----:B------:R-:W2:Y:S02]  /*2290*/  SYNCS.PHASECHK.TRANS64.TRYWAIT P0, [R16+URZ+0x10], R3 ;  /* 0x00001003100075a7 */ /* 0x000ea400080011ff */
[----:B--2---:R-:W-:Y:S05]  /*22a0*/  @!P0 BRA `(.L_x_566) ;  /* 0xfffffffc00f48947 */ /* 0x004fea000383ffff */
[----:B------:R-:W-:Y:S05]  /*22b0*/  BSYNC B1 ;  /* 0x0000000000017941 */ /* 0x000fea0003800000 */
.L_x_565:
        /* <DEDUP_REMOVED lines=15> */
.L_x_558:
[----:B------:R-:W-:Y:S05]  /*23b0*/  BSYNC B0 ;  /* 0x0000000000007941 */ /* 0x000fea0003800000 */
.L_x_557:
        /* <DEDUP_REMOVED lines=21> */
.L_x_572:
[----:B------:R-:W-:Y:S01]  /*2510*/  SHF.R.U32.HI R3, RZ, 0x5, R9 ;  /* 0x00000005ff037819 */ /* 0x000fe20000011609 */
[----:B------:R-:W-:Y:S01]  /*2520*/  BSSY B1, `(.L_x_570) ;  /* 0x0000008000017945 */ /* 0x000fe20003800000 */
[----:B------:R-:W-:Y:S02]  /*2530*/  LOP3.LUT R2, R12, 0x1f000, RZ, 0xc0, !PT ;  /* 0x0001f0000c027812 */ /* 0x000fe400078ec0ff */
[----:B------:R-:W-:-:S03]  /*2540*/  LOP3.LUT R3, R3, 0x1, RZ, 0xc0, !PT ;  /* 0x0000000103037812 */ /* 0x000fc600078ec0ff */
[----:B------:R-:W-:Y:S01]  /*2550*/  IMAD.IADD R7, R13, 0x1, R2 ;  /* 0x000000010d077824 */ /* 0x000fe200078e0202 */
[----:B------:R-:W-:-:S07]  /*2560*/  SHF.L.U32 R3, R3, 0x1f, RZ ;  /* 0x0000001f03037819 */ /* 0x000fce00000006ff */
.L_x_571:
[----:B------:R-:W-:Y:S05]  /*2570*/  YIELD ;  /* 0x0000000000007946 */ /* 0x000fea0003800000 */
[----:B------:R-:W0:Y:S02]  /*2580*/  SYNCS.PHASECHK.TRANS64.TRYWAIT P0, [R6+URZ], R3 ;  /* 0x00000003060075a7 */ /* 0x000e2400080011ff */
[----:B0-----:R-:W-:Y:S05]  /*2590*/  @!P0 BRA `(.L_x_571) ;  /* 0xfffffffc00f48947 */ /* 0x001fea000383ffff */
[----:B------:R-:W-:Y:S05]  /*25a0*/  BSYNC B1 ;  /* 0x0000000000017941 */ /* 0x000fea0003800000 */
.L_x_570:
        /* <DEDUP_REMOVED lines=16> */
.L_x_569:
[----:B------:R-:W-:Y:S05]  /*26b0*/  BSYNC B0 ;  /* 0x0000000000007941 */ /* 0x000fea0003800000 */
.L_x_568:
[----:B------:R-:W-:-:S07]  /*26c0*/  SHF.R.S32.HI R9, RZ, 0x1f, R8 ;  /* 0x0000001fff097819 */ /* 0x000fce0000011408 */
.L_x_554:
[----:B------:R-:W0:Y:S01]  /*26d0*/  LDCU.64 UR6, c[0x0][0x388] ;  /* 0x00007100ff0677ac */ /* 0x000e220008000a00 */
[----:B------:R-:W-:Y:S02]  /*26e0*/  R2UR UR8, R18 ;  /* 0x00000000120872ca */ /* 0x000fe400000e0000 */
[----:B------:R-:W-:Y:S02]  /*26f0*/  R2UR UR9, R19 ;  /* 0x00000000130972ca */ /* 0x000fe400000e0000 */
[----:B0-----:R-:W-:-:S04]  /*2700*/  LEA R2, P0, R0, UR6, 0x3 ;  /* 0x0000000600027c11 */ /* 0x001fc8000f8018ff */
[----:B------:R-:W-:-:S07]  /*2710*/  LEA.HI.X R3, R0, UR7, RZ, 0x3, P0 ;  /* 0x0000000700037c11 */ /* 0x000fce00080f1cff */
[----:B------:R-:W-:Y:S01]  /*2720*/  STG.E.64 desc[UR8][R2.64], R8 ;  /* 0x0000000802007986 */ /* 0x000fe2000c101b08 */
[----:B------:R-:W-:Y:S05]  /*2730*/  EXIT ;  /* 0x000000000000794d */ /* 0x000fea0003800000 */
        .weak           $__internal_12_$__cuda_sm20_div_u64
        .type           $__internal_12_$__cuda_sm20_div_u64,@function
        .size           $__internal_12_$__cuda_sm20_div_u64,(.L_x_1867 - $__internal_12_$__cuda_sm20_div_u64)
$__internal_12_$__cuda_sm20_div_u64:
        /* <DEDUP_REMOVED lines=68> */
[----:B------:R-:W-:Y:S06]  /*2b80*/  RET.REL.NODEC R4 `(_Z13tma_bw_kernelILi32ELi4096EEvPKhPym) ;  /* 0xffffffd4041c7950 */ /* 0x000fec0003c3ffff */
.L_x_573:
        /* <DEDUP_REMOVED lines=15> */
.L_x_1867:


//--------------------- .text._Z13tma_bw_kernelILi16ELi4096EEvPKhPym --------------------------
	.section	.text._Z13tma_bw_kernelILi16ELi4096EEvPKhPym,"ax",@progbits
	.align	128
        .global         _Z13tma_bw_kernelILi16ELi4096EEvPKhPym
        .type           _Z13tma_bw_kernelILi16ELi4096EEvPKhPym,@function
        .size           _Z13tma_bw_kernelILi16ELi4096EEvPKhPym,(.L_x_1868 - _Z13tma_bw_kernelILi16ELi4096EEvPKhPym)
        .other          _Z13tma_bw_kernelILi16ELi4096EEvPKhPym,@"STO_CUDA_ENTRY STV_DEFAULT"
_Z13tma_bw_kernelILi16ELi4096EEvPKhPym:
.text._Z13tma_bw_kernelILi16ELi4096EEvPKhPym:
        /* <DEDUP_REMOVED lines=49> */
.L_x_575:
[----:B0-----:R-:W-:Y:S05]  /*0310*/  BSYNC.RECONVERGENT B0 ;  /* 0x0000000000007941 */ /* 0x001fea0003800200 */
.L_x_574:
        /* <DEDUP_REMOVED lines=45> */
.L_x_577:
[----:B------:R-:W-:Y:S01]  /*05f0*/  IMAD.MOV.U32 R3, RZ, RZ, R10 ;  /* 0x000000ffff037224 */ /* 0x000fe200078e000a */
[----:B------:R-:W-:-:S07]  /*0600*/  MOV R4, 0x620 ;  /* 0x0000062000047802 */ /* 0x000fce0000000f00 */
[----:B------:R-:W-:Y:S05]  /*0610*/  CALL.REL.NOINC `($__internal_13_$__cuda_sm20_div_u64) ;  /* 0x0000001c00c87944 */ /* 0x000fea0003c00000 */
[----:B------:R-:W-:-:S07]  /*0620*/  IMAD.MOV.U32 R2, RZ, RZ, R6 ;  /* 0x000000ffff027224 */ /* 0x000fce00078e0006 */
.L_x_578:
        /* <DEDUP_REMOVED lines=34> */
.L_x_593:
        /* <DEDUP_REMOVED lines=16> */
.L_x_582:
[----:B------:R-:W-:Y:S05]  /*0950*/  YIELD ;  /* 0x0000000000007946 */ /* 0x000fea0003800000 */
[----:B------:R-:W0:Y:S02]  /*0960*/  SYNCS.PHASECHK.TRANS64.TRYWAIT P0, [R17+URZ], R16 ;  /* 0x00000010110075a7 */ /* 0x000e2400080011ff */
[----:B0-----:R-:W-:Y:S05]  /*0970*/  @!P0 BRA `(.L_x_582) ;  /* 0xfffffffc00f48947 */ /* 0x001fea000383ffff */
[----:B------:R-:W-:Y:S05]  /*0980*/  BSYNC B1 ;  /* 0x0000000000017941 */ /* 0x000fea0003800000 */
.L_x_581:
        /* <DEDUP_REMOVED lines=14> */
.L_x_583:
        /* <DEDUP_REMOVED lines=23> */
.L_x_585:
[----:B------:R-:W-:Y:S05]  /*0be0*/  YIELD ;  /* 0x0000000000007946 */ /* 0x000fea0003800000 */
[----:B------:R-:W0:Y:S02]  /*0bf0*/  SYNCS.PHASECHK.TRANS64.TRYWAIT P0, [R35+URZ], R24 ;  /* 0x00000018230075a7 */ /* 0x000e2400080011ff */
[----:B0-----:R-:W-:Y:S05]  /*0c00*/  @!P0 BRA `(.L_x_585) ;  /* 0xfffffffc00f48947 */ /* 0x001fea000383ffff */
[----:B------:R-:W-:Y:S05]  /*0c10*/  BSYNC B1 ;  /* 0x0000000000017941 */ /* 0x000fea0003800000 */
.L_x_584:
        /* <DEDUP_REMOVED lines=11> */
.L_x_586:
        /* <DEDUP_REMOVED lines=25> */
.L_x_588:
[----:B------:R-:W-:Y:S05]  /*0e60*/  YIELD ;  /* 0x0000000000007946 */ /* 0x000fea0003800000 */
[----:B------:R-:W0:Y:S02]  /*0e70*/  SYNCS.PHASECHK.TRANS64.TRYWAIT P0, [R41+URZ], R38 ;  /* 0x00000026290075a7 */ /* 0x000e2400080011ff */
[----:B0-----:R-:W-:Y:S05]  /*0e80*/  @!P0 BRA `(.L_x_588) ;  /* 0xfffffffc00f48947 */ /* 0x001fea000383ffff */
[----:B------:R-:W-:Y:S05]  /*0e90*/  BSYNC B1 ;  /* 0x0000000000017941 */ /* 0x000fea0003800000 */
.L_x_587:
        /* <DEDUP_REMOVED lines=11> */
.L_x_589:
        /* <DEDUP_REMOVED lines=19> */
.L_x_591:
[----:B------:R-:W-:Y:S05]  /*1080*/  YIELD ;  /* 0x0000000000007946 */ /* 0x000fea0003800000 */
[----:B------:R-:W0:Y:S02]  /*1090*/  SYNCS.PHASECHK.TRANS64.TRYWAIT P0, [R35+URZ+0x10], R26 ;  /* 0x0000101a230075a7 */ /* 0x000e2400080011ff */
[----:B0-----:R-:W-:Y:S05]  /*10a0*/  @!P0 BRA `(.L_x_591) ;  /* 0xfffffffc00f48947 */ /* 0x001fea000383ffff */
[----:B------:R-:W-:Y:S05]  /*10b0*/  BSYNC B1 ;  /* 0x0000000000017941 */ /* 0x000fea0003800000 */
.L_x_590:
        /* <DEDUP_REMOVED lines=8> */
.L_x_592:
        /* <DEDUP_REMOVED lines=21> */
.L_x_580:
[----:B------:R-:W-:Y:S05]  /*1290*/  BSYNC B0 ;  /* 0x0000000000007941 */ /* 0x000fea0003800000 */
.L_x_579:
        /* <DEDUP_REMOVED lines=24> */
.L_x_597:
        /* <DEDUP_REMOVED lines=10> */
.L_x_595:
[----:B------:R-:W-:Y:S05]  /*14c0*/  YIELD ;  /* 0x0000000000007946 */ /* 0x000fea0003800000 */
[----:B------:R-:W1:Y:S02]  /*14d0*/  SYNCS.PHASECHK.TRANS64.TRYWAIT P0, [R0+URZ], R5 ;  /* 0x00000005000075a7 */ /* 0x000e6400080011ff */
[----:B-1----:R-:W-:Y:S05]  /*14e0*/  @!P0 BRA `(.L_x_595) ;  /* 0xfffffffc00f48947 */ /* 0x002fea000383ffff */
[----:B------:R-:W-:Y:S05]  /*14f0*/  BSYNC B0 ;  /* 0x0000000000007941 */ /* 0x000fea0003800000 */
.L_x_594:
        /* <DEDUP_REMOVED lines=10> */
.L_x_596:
        /* <DEDUP_REMOVED lines=23> */
.L_x_576:
        /* <DEDUP_REMOVED lines=42> */
.L_x_599:
[----:B------:R-:W-:Y:S01]  /*19b0*/  IMAD.MOV.U32 R3, RZ, RZ, R6 ;  /* 0x000000ffff037224 */ /* 0x000fe200078e0006 */
[----:B------:R-:W-:-:S07]  /*19c0*/  MOV R4, 0x19e0 ;  /* 0x000019e000047802 */ /* 0x000fce0000000f00 */
[----:B------:R-:W-:Y:S05]  /*19d0*/  CALL.REL.NOINC `($__internal_13_$__cuda_sm20_div_u64) ;  /* 0x0000000800d87944 */ /* 0x000fea0003c00000 */
[----:B------:R-:W-:Y:S02]  /*19e0*/  IMAD.MOV.U32 R4, RZ, RZ, R6 ;  /* 0x000000ffff047224 */ /* 0x000fe400078e0006 */
[----:B------:R-:W-:-:S07]  /*19f0*/  IMAD.MOV.U32 R5, RZ, RZ, R3 ;  /* 0x000000ffff057224 */ /* 0x000fce00078e0003 */
.L_x_600:
        /* <DEDUP_REMOVED lines=22> */
.L_x_611:
        /* <DEDUP_REMOVED lines=12> */
.L_x_604:
[----:B------:R-:W-:Y:S05]  /*1c20*/  YIELD ;  /* 0x0000000000007946 */ /* 0x000fea0003800000 */
[----:B------:R-:W0:Y:S02]  /*1c30*/  SYNCS.PHASECHK.TRANS64.TRYWAIT P0, [R3+URZ], R2 ;  /* 0x00000002030075a7 */ /* 0x000e2400080011ff */
[----:B0-----:R-:W-:Y:S05]  /*1c40*/  @!P0 BRA `(.L_x_604) ;  /* 0xfffffffc00f48947 */ /* 0x001fea000383ffff */
[----:B------:R-:W-:Y:S05]  /*1c50*/  BSYNC B1 ;  /* 0x0000000000017941 */ /* 0x000fea0003800000 */
.L_x_603:
        /* <DEDUP_REMOVED lines=26> */
.L_x_606:
[----:B------:R-:W-:Y:S05]  /*1e00*/  YIELD ;  /* 0x0000000000007946 */ /* 0x000fea0003800000 */
[----:B------:R-:W0:Y:S02]  /*1e10*/  SYNCS.PHASECHK.TRANS64.TRYWAIT P0, [R16+URZ], R7 ;  /* 0x00000007100075a7 */ /* 0x000e2400080011ff */
[----:B0-----:R-:W-:Y:S05]  /*1e20*/  @!P0 BRA `(.L_x_606) ;  /* 0xfffffffc00f48947 */ /* 0x001fea000383ffff */
[----:B------:R-:W-:Y:S05]  /*1e30*/  BSYNC B1 ;  /* 0x0000000000017941 */ /* 0x000fea0003800000 */
.L_x_605:
        /* <DEDUP_REMOVED lines=19> */
.L_x_608:
[----:B------:R-:W-:Y:S05]  /*1f70*/  YIELD ;  /* 0x0000000000007946 */ /* 0x000fea0003800000 */
[----:B------:R-:W0:Y:S02]  /*1f80*/  SYNCS.PHASECHK.TRANS64.TRYWAIT P0, [R29+URZ], R8 ;  /* 0x000000081d0075a7 */ /* 0x000e2400080011ff */
[----:B0-----:R-:W-:Y:S05]  /*1f90*/  @!P0 BRA `(.L_x_608) ;  /* 0xfffffffc00f48947 */ /* 0x001fea000383ffff */
[----:B------:R-:W-:Y:S05]  /*1fa0*/  BSYNC B1 ;  /* 0x0000000000017941 */ /* 0x000fea0003800000 */
.L_x_607:
        /* <DEDUP_REMOVED lines=13> */
.L_x_610:
[----:B------:R-:W-:Y:S05]  /*2080*/  YIELD ;  /* 0x0000000000007946 */ /* 0x000fea0003800000 */
[----:B------:R-:W2:Y:S02]  /*2090*/  SYNCS.PHASECHK.TRANS64.TRYWAIT P0, [R16+URZ+0x10], R3 ;  /* 0x00001003100075a7 */ /* 0x000ea400080011ff */
[----:B--2---:R-:W-:Y:S05]  /*20a0*/  @!P0 BRA `(.L_x_610) ;  /* 0xfffffffc00f48947 */ /* 0x004fea000383ffff */
[----:B------:R-:W-:Y:S05]  /*20b0*/  BSYNC B1 ;  /* 0x0000000000017941 */ /* 0x000fea0003800000 */
.L_x_609:
        /* <DEDUP_REMOVED lines=15> */
.L_x_602:
[----:B------:R-:W-:Y:S05]  /*21b0*/  BSYNC B0 ;  /* 0x0000000000007941 */ /* 0x000fea0003800000 */
.L_x_601:
        /* <DEDUP_REMOVED lines=21> */
.L_x_616:
[----:B------:R-:W-:Y:S01]  /*2310*/  SHF.R.U32.HI R3, RZ, 0x4, R9 ;  /* 0x00000004ff037819 */ /* 0x000fe20000011609 */
[----:B------:R-:W-:Y:S01]  /*2320*/  BSSY B1, `(.L_x_614) ;  /* 0x0000008000017945 */ /* 0x000fe20003800000 */
[----:B------:R-:W-:Y:S02]  /*2330*/  LOP3.LUT R2, R12, 0xf000, RZ, 0xc0, !PT ;  /* 0x0000f0000c027812 */ /* 0x000fe400078ec0ff */
[----:B------:R-:W-:-:S03]  /*2340*/  LOP3.LUT R3, R3, 0x1, RZ, 0xc0, !PT ;  /* 0x0000000103037812 */ /* 0x000fc600078ec0ff */
[----:B------:R-:W-:Y:S01]  /*2350*/  IMAD.IADD R7, R13, 0x1, R2 ;  /* 0x000000010d077824 */ /* 0x000fe200078e0202 */
[----:B------:R-:W-:-:S07]  /*2360*/  SHF.L.U32 R3, R3, 0x1f, RZ ;  /* 0x0000001f03037819 */ /* 0x000fce00000006ff */
.L_x_615:
[----:B------:R-:W-:Y:S05]  /*2370*/  YIELD ;  /* 0x0000000000007946 */ /* 0x000fea0003800000 */
[----:B------:R-:W0:Y:S02]  /*2380*/  SYNCS.PHASECHK.TRANS64.TRYWAIT P0, [R6+URZ], R3 ;  /* 0x00000003060075a7 */ /* 0x000e2400080011ff */
[----:B0-----:R-:W-:Y:S05]  /*2390*/  @!P0 BRA `(.L_x_615) ;  /* 0xfffffffc00f48947 */ /* 0x001fea000383ffff */
[----:B------:R-:W-:Y:S05]  /*23a0*/  BSYNC B1 ;  /* 0x0000000000017941 */ /* 0x000fea0003800000 */
.L_x_614:
        /* <DEDUP_REMOVED lines=16> */
.L_x_613:
[----:B------:R-:W-:Y:S05]  /*24b0*/  BSYNC B0 ;  /* 0x0000000000007941 */ /* 0x000fea0003800000 */
.L_x_612:
[----:B------:R-:W-:-:S07]  /*24c0*/  SHF.R.S32.HI R9, RZ, 0x1f, R8 ;  /* 0x0000001fff097819 */ /* 0x000fce0000011408 */
.L_x_598:
[----:B------:R-:W0:Y:S01]  /*24d0*/  LDCU.64 UR6, c[0x0][0x388] ;  /* 0x00007100ff0677ac */ /* 0x000e220008000a00 */
[----:B------:R-:W-:Y:S02]  /*24e0*/  R2UR UR8, R18 ;  /* 0x00000000120872ca */ /* 0x000fe400000e0000 */
[----:B------:R-:W-:Y:S02]  /*24f0*/  R2UR UR9, R19 ;  /* 0x00000000130972ca */ /* 0x000fe400000e0000 */
[----:B0-----:R-:W-:-:S04]  /*2500*/  LEA R2, P0, R0, UR6, 0x3 ;  /* 0x0000000600027c11 */ /* 0x001fc8000f8018ff */
[----:B------:R-:W-:-:S07]  /*2510*/  LEA.HI.X R3, R0, UR7, RZ, 0x3, P0 ;  /* 0x0000000700037c11 */ /* 0x000fce00080f1cff */
[----:B------:R-:W-:Y:S01]  /*2520*/  STG.E.64 desc[UR8][R2.64], R8 ;  /* 0x0000000802007986 */ /* 0x000fe2000c101b08 */
[----:B------:R-:W-:Y:S05]  /*2530*/  EXIT ;  /* 0x000000000000794d */ /* 0x000fea0003800000 */
        .weak           $__internal_13_$__cuda_sm20_div_u64
        .type           $__internal_13_$__cuda_sm20_div_u64,@function
        .size           $__internal_13_$__cuda_sm20_div_u64,(.L_x_1868 - $__internal_13_$__cuda_sm20_div_u64)
$__internal_13_$__cuda_sm20_div_u64:
        /* <DEDUP_REMOVED lines=68> */
[----:B------:R-:W-:Y:S06]  /*2980*/  RET.REL.NODEC R4 `(_Z13tma_bw_kernelILi16ELi4096EEvPKhPym) ;  /* 0xffffffd4049c7950 */ /* 0x000fec0003c3ffff */
.L_x_617:
        /* <DEDUP_REMOVED lines=15> */
.L_x_1868:


//--------------------- .text._Z13tma_bw_kernelILi8ELi4096EEvPKhPym --------------------------
	.section	.text._Z13tma_bw_kernelILi8ELi4096EEvPKhPym,"ax",@progbits
	.align	128
        .global         _Z13tma_bw_kernelILi8ELi4096EEvPKhPym
        .type           _Z13tma_bw_kernelILi8ELi4096EEvPKhPym,@function
        .size           _Z13tma_bw_kernelILi8ELi4096EEvPKhPym,(.L_x_1869 - _Z13tma_bw_kernelILi8ELi4096EEvPKhPym)
        .other          _Z13tma_bw_kernelILi8ELi4096EEvPKhPym,@"STO_CUDA_ENTRY STV_DEFAULT"
_Z13tma_bw_kernelILi8ELi4096EEvPKhPym:
.text._Z13tma_bw_kernelILi8ELi4096EEvPKhPym:
        /* <DEDUP_REMOVED lines=33> */
.L_x_619:
[----:B0-----:R-:W-:Y:S05]  /*0210*/  BSYNC.RECONVERGENT B0 ;  /* 0x0000000000007941 */ /* 0x001fea0003800200 */
.L_x_618:
        /* <DEDUP_REMOVED lines=45> */
.L_x_621:
[----:B------:R-:W-:Y:S01]  /*04f0*/  IMAD.MOV.U32 R3, RZ, RZ, R10 ;  /* 0x000000ffff037224 */ /* 0x000fe200078e000a */
[----:B------:R-:W-:-:S07]  /*0500*/  MOV R4, 0x520 ;  /* 0x0000052000047802 */ /* 0x000fce0000000f00 */
[----:B------:R-:W-:Y:S05]  /*0510*/  CALL.REL.NOINC `($__internal_14_$__cuda_sm20_div_u64) ;  /* 0x0000001c00c87944 */ /* 0x000fea0003c00000 */
[----:B------:R-:W-:-:S07]  /*0520*/  IMAD.MOV.U32 R2, RZ, RZ, R6 ;  /* 0x000000ffff027224 */ /* 0x000fce00078e0006 */
.L_x_622:
        /* <DEDUP_REMOVED lines=34> */
.L_x_637:
        /* <DEDUP_REMOVED lines=16> */
.L_x_626:
[----:B------:R-:W-:Y:S05]  /*0850*/  YIELD ;  /* 0x0000000000007946 */ /* 0x000fea0003800000 */
[----:B------:R-:W0:Y:S02]  /*0860*/  SYNCS.PHASECHK.TRANS64.TRYWAIT P0, [R17+URZ], R16 ;  /* 0x00000010110075a7 */ /* 0x000e2400080011ff */
[----:B0-----:R-:W-:Y:S05]  /*0870*/  @!P0 BRA `(.L_x_626) ;  /* 0xfffffffc00f48947 */ /* 0x001fea000383ffff */
[----:B------:R-:W-:Y:S05]  /*0880*/  BSYNC B1 ;  /* 0x0000000000017941 */ /* 0x000fea0003800000 */
.L_x_625:
        /* <DEDUP_REMOVED lines=14> */
.L_x_627:
        /* <DEDUP_REMOVED lines=23> */
.L_x_629:
[----:B------:R-:W-:Y:S05]  /*0ae0*/  YIELD ;  /* 0x0000000000007946 */ /* 0x000fea0003800000 */
[----:B------:R-:W0:Y:S02]  /*0af0*/  SYNCS.PHASECHK.TRANS64.TRYWAIT P0, [R35+URZ], R24 ;  /* 0x00000018230075a7 */ /* 0x000e2400080011ff */
[----:B0-----:R-:W-:Y:S05]  /*0b00*/  @!P0 BRA `(.L_x_629) ;  /* 0xfffffffc00f48947 */ /* 0x001fea000383ffff */
[----:B------:R-:W-:Y:S05]  /*0b10*/  BSYNC B1 ;  /* 0x0000000000017941 */ /* 0x000fea0003800000 */
.L_x_628:
        /* <DEDUP_REMOVED lines=11> */
.L_x_630:
        /* <DEDUP_REMOVED lines=25> */
.L_x_632:
[----:B------:R-:W-:Y:S05]  /*0d60*/  YIELD ;  /* 0x0000000000007946 */ /* 0x000fea0003800000 */
[----:B------:R-:W0:Y:S02]  /*0d70*/  SYNCS.PHASECHK.TRANS64.TRYWAIT P0, [R41+URZ], R38 ;  /* 0x00000026290075a7 */ /* 0x000e2400080011ff */
[----:B0-----:R-:W-:Y:S05]  /*0d80*/  @!P0 BRA `(.L_x_632) ;  /* 0xfffffffc00f48947 */ /* 0x001fea000383ffff */
[----:B------:R-:W-:Y:S05]  /*0d90*/  BSYNC B1 ;  /* 0x0000000000017941 */ /* 0x000fea0003800000 */
.L_x_631:
        /* <DEDUP_REMOVED lines=11> */
.L_x_633:
        /* <DEDUP_REMOVED lines=19> */
.L_x_635:
[----:B------:R-:W-:Y:S05]  /*0f80*/  YIELD ;  /* 0x0000000000007946 */ /* 0x000fea0003800000 */
[----:B------:R-:W0:Y:S02]  /*0f90*/  SYNCS.PHASECHK.TRANS64.TRYWAIT P0, [R35+URZ+0x10], R26 ;  /* 0x0000101a230075a7 */ /* 0x000e2400080011ff */
[----:B0-----:R-:W-:Y:S05]  /*0fa0*/  @!P0 BRA `(.L_x_635) ;  /* 0xfffffffc00f48947 */ /* 0x001fea000383ffff */
[----:B------:R-:W-:Y:S05]  /*0fb0*/  BSYNC B1 ;  /* 0x0000000000017941 */ /* 0x000fea0003800000 */
.L_x_634:
        /* <DEDUP_REMOVED lines=8> */
.L_x_636:
        /* <DEDUP_REMOVED lines=21> */
.L_x_624:
[----:B------:R-:W-:Y:S05]  /*1190*/  BSYNC B0 ;  /* 0x0000000000007941 */ /* 0x000fea0003800000 */
.L_x_623:
        /* <DEDUP_REMOVED lines=24> */
.L_x_641:
        /* <DEDUP_REMOVED lines=10> */
.L_x_639:
[----:B------:R-:W-:Y:S05]  /*13c0*/  YIELD ;  /* 0x0000000000007946 */ /* 0x000fea0003800000 */
[----:B------:R-:W1:Y:S02]  /*13d0*/  SYNCS.PHASECHK.TRANS64.TRYWAIT P0, [R0+URZ], R5 ;  /* 0x00000005000075a7 */ /* 0x000e6400080011ff */
[----:B-1----:R-:W-:Y:S05]  /*13e0*/  @!P0 BRA `(.L_x_639) ;  /* 0xfffffffc00f48947 */ /* 0x002fea000383ffff */
[----:B------:R-:W-:Y:S05]  /*13f0*/  BSYNC B0 ;  /* 0x0000000000007941 */ /* 0x000fea0003800000 */
.L_x_638:
        /* <DEDUP_REMOVED lines=10> */
.L_x_640:
        /* <DEDUP_REMOVED lines=23> */
.L_x_620:
        /* <DEDUP_REMOVED lines=42> */
.L_x_643:
[----:B------:R-:W-:Y:S01]  /*18b0*/  IMAD.MOV.U32 R3, RZ, RZ, R6 ;  /* 0x000000ffff037224 */ /* 0x000fe200078e0006 */
[----:B------:R-:W-:-:S07]  /*18c0*/  MOV R4, 0x18e0 ;  /* 0x000018e000047802 */ /* 0x000fce0000000f00 */
[----:B------:R-:W-:Y:S05]  /*18d0*/  CALL.REL.NOINC `($__internal_14_$__cuda_sm20_div_u64) ;  /* 0x0000000800d87944 */ /* 0x000fea0003c00000 */
[----:B------:R-:W-:Y:S02]  /*18e0*/  IMAD.MOV.U32 R4, RZ, RZ, R6 ;  /* 0x000000ffff047224 */ /* 0x000fe400078e0006 */
[----:B------:R-:W-:-:S07]  /*18f0*/  IMAD.MOV.U32 R5, RZ, RZ, R3 ;  /* 0x000000ffff057224 */ /* 0x000fce00078e0003 */
.L_x_644:
        /* <DEDUP_REMOVED lines=22> */
.L_x_655:
        /* <DEDUP_REMOVED lines=12> */
.L_x_648:
[----:B------:R-:W-:Y:S05]  /*1b20*/  YIELD ;  /* 0x0000000000007946 */ /* 0x000fea0003800000 */
[----:B------:R-:W0:Y:S02]  /*1b30*/  SYNCS.PHASECHK.TRANS64.TRYWAIT P0, [R3+URZ], R2 ;  /* 0x00000002030075a7 */ /* 0x000e2400080011ff */
[----:B0-----:R-:W-:Y:S05]  /*1b40*/  @!P0 BRA `(.L_x_648) ;  /* 0xfffffffc00f48947 */ /* 0x001fea000383ffff */
[----:B------:R-:W-:Y:S05]  /*1b50*/  BSYNC B1 ;  /* 0x0000000000017941 */ /* 0x000fea0003800000 */
.L_x_647:
        /* <DEDUP_REMOVED lines=26> */
.L_x_650:
[----:B------:R-:W-:Y:S05]  /*1d00*/  YIELD ;  /* 0x0000000000007946 */ /* 0x000fea0003800000 */
[----:B------:R-:W0:Y:S02]  /*1d10*/  SYNCS.PHASECHK.TRANS64.TRYWAIT P0, [R16+URZ], R7 ;  /* 0x00000007100075a7 */ /* 0x000e2400080011ff */
[----:B0-----:R-:W-:Y:S05]  /*1d20*/  @!P0 BRA `(.L_x_650) ;  /* 0xfffffffc00f48947 */ /* 0x001fea000383ffff */
[----:B------:R-:W-:Y:S05]  /*1d30*/  BSYNC B1 ;  /* 0x0000000000017941 */ /* 0x000fea0003800000 */
.L_x_649:
        /* <DEDUP_REMOVED lines=19> */
.L_x_652:
[----:B------:R-:W-:Y:S05]  /*1e70*/  YIELD ;  /* 0x0000000000007946 */ /* 0x000fea0003800000 */
[----:B------:R-:W0:Y:S02]  /*1e80*/  SYNCS.PHASECHK.TRANS64.TRYWAIT P0, [R29+URZ], R8 ;  /* 0x000000081d0075a7 */ /* 0x000e2400080011ff */
[----:B0-----:R-:W-:Y:S05]  /*1e90*/  @!P0 BRA `(.L_x_652) ;  /* 0xfffffffc00f48947 */ /* 0x001fea000383ffff */
[----:B------:R-:W-:Y:S05]  /*1ea0*/  BSYNC B1 ;  /* 0x0000000000017941 */ /* 0x000fea0003800000 */
.L_x_651:
        /* <DEDUP_REMOVED lines=13> */
.L_x_654:
[----:B------:R-:W-:Y:S05]  /*1f80*/  YIELD ;  /* 0x0000000000007946 */ /* 0x000fea0003800000 */
[----:B------:R-:W2:Y:S02]  /*1f90*/  SYNCS.PHASECHK.TRANS64.TRYWAIT P0, [R16+URZ+0x10], R3 ;  /* 0x00001003100075a7 */ /* 0x000ea400080011ff */
[----:B--2---:R-:W-:Y:S05]  /*1fa0*/  @!P0 BRA `(.L_x_654) ;  /* 0xfffffffc00f48947 */ /* 0x004fea000383ffff */
[----:B------:R-:W-:Y:S05]  /*1fb0*/  BSYNC B1 ;  /* 0x0000000000017941 */ /* 0x000fea0003800000 */
.L_x_653:
        /* <DEDUP_REMOVED lines=15> */
.L_x_646:
[----:B------:R-:W-:Y:S05]  /*20b0*/  BSYNC B0 ;  /* 0x0000000000007941 */ /* 0x000fea0003800000 */
.L_x_645:
        /* <DEDUP_REMOVED lines=21> */
.L_x_660:
[----:B------:R-:W-:Y:S01]  /*2210*/  SHF.R.U32.HI R3, RZ, 0x3, R9 ;  /* 0x00000003ff037819 */ /* 0x000fe20000011609 */
[----:B------:R-:W-:Y:S01]  /*2220*/  BSSY B1, `(.L_x_658) ;  /* 0x0000008000017945 */ /* 0x000fe20003800000 */
[----:B------:R-:W-:Y:S02]  /*2230*/  LOP3.LUT R2, R12, 0x7000, RZ, 0xc0, !PT ;  /* 0x000070000c027812 */ /* 0x000fe400078ec0ff */
[----:B------:R-:W-:-:S03]  /*2240*/  LOP3.LUT R3, R3, 0x1, RZ, 0xc0, !PT ;  /* 0x0000000103037812 */ /* 0x000fc600078ec0ff */
[----:B------:R-:W-:Y:S01]  /*2250*/  IMAD.IADD R7, R13, 0x1, R2 ;  /* 0x000000010d077824 */ /* 0x000fe200078e0202 */
[----:B------:R-:W-:-:S07]  /*2260*/  SHF.L.U32 R3, R3, 0x1f, RZ ;  /* 0x0000001f03037819 */ /* 0x000fce00000006ff */
.L_x_659:
[----:B------:R-:W-:Y:S05]  /*2270*/  YIELD ;  /* 0x0000000000007946 */ /* 0x000fea0003800000 */
[----:B------:R-:W0:Y:S02]  /*2280*/  SYNCS.PHASECHK.TRANS64.TRYWAIT P0, [R6+URZ], R3 ;  /* 0x00000003060075a7 */ /* 0x000e2400080011ff */
[----:B0-----:R-:W-:Y:S05]  /*2290*/  @!P0 BRA `(.L_x_659) ;  /* 0xfffffffc00f48947 */ /* 0x001fea000383ffff */
[----:B------:R-:W-:Y:S05]  /*22a0*/  BSYNC B1 ;  /* 0x0000000000017941 */ /* 0x000fea0003800000 */
.L_x_658:
        /* <DEDUP_REMOVED lines=16> */
.L_x_657:
[----:B------:R-:W-:Y:S05]  /*23b0*/  BSYNC B0 ;  /* 0x0000000000007941 */ /* 0x000fea0003800000 */
.L_x_656:
[----:B------:R-:W-:-:S07]  /*23c0*/  SHF.R.S32.HI R9, RZ, 0x1f, R8 ;  /* 0x0000001fff097819 */ /* 0x000fce0000011408 */
.L_x_642:
[----:B------:R-:W0:Y:S01]  /*23d0*/  LDCU.64 UR6, c[0x0][0x388] ;  /* 0x00007100ff0677ac */ /* 0x000e220008000a00 */
[----:B------:R-:W-:Y:S02]  /*23e0*/  R2UR UR8, R18 ;  /* 0x00000000120872ca */ /* 0x000fe400000e0000 */
[----:B------:R-:W-:Y:S02]  /*23f0*/  R2UR UR9, R19 ;  /* 0x00000000130972ca */ /* 0x000fe400000e0000 */
[----:B0-----:R-:W-:-:S04]  /*2400*/  LEA R2, P0, R0, UR6, 0x3 ;  /* 0x0000000600027c11 */ /* 0x001fc8000f8018ff */
[----:B------:R-:W-:-:S07]  /*2410*/  LEA.HI.X R3, R0, UR7, RZ, 0x3, P0 ;  /* 0x0000000700037c11 */ /* 0x000fce00080f1cff */
[----:B------:R-:W-:Y:S01]  /*2420*/  STG.E.64 desc[UR8][R2.64], R8 ;  /* 0x0000000802007986 */ /* 0x000fe2000c101b08 */
[----:B------:R-:W-:Y:S05]  /*2430*/  EXIT ;  /* 0x000000000000794d */ /* 0x000fea0003800000 */
        .weak           $__internal_14_$__cuda_sm20_div_u64
        .type           $__internal_14_$__cuda_sm20_div_u64,@function
        .size           $__internal_14_$__cuda_sm20_div_u64,(.L_x_1869 - $__internal_14_$__cuda_sm20_div_u64)
$__internal_14_$__cuda_sm20_div_u64:
        /* <DEDUP_REMOVED lines=68> */
[----:B------:R-:W-:Y:S06]  /*2880*/  RET.REL.NODEC R4 `(_Z13tma_bw_kernelILi8ELi4096EEvPKhPym) ;  /* 0xffffffd404dc7950 */ /* 0x000fec0003c3ffff */
.L_x_661:
        /* <DEDUP_REMOVED lines=15> */
.L_x_1869:


//--------------------- .text._Z13tma_bw_kernelILi4ELi4096EEvPKhPym --------------------------
	.section	.text._Z13tma_bw_kernelILi4ELi4096EEvPKhPym,"ax",@progbits
	.align	128
        .global         _Z13tma_bw_kernelILi4ELi4096EEvPKhPym
        .type           _Z13tma_bw_kernelILi4ELi4096EEvPKhPym,@function
        .size           _Z13tma_bw_kernelILi4ELi4096EEvPKhPym,(.L_x_1870 - _Z13tma_bw_kernelILi4ELi4096EEvPKhPym)
        .other          _Z13tma_bw_kernelILi4ELi4096EEvPKhPym,@"STO_CUDA_ENTRY STV_DEFAULT"
_Z13tma_bw_kernelILi4ELi4096EEvPKhPym:
.text._Z13tma_bw_kernelILi4ELi4096EEvPKhPym:
        /* <DEDUP_REMOVED lines=25> */
.L_x_663:
[----:B0-----:R-:W-:Y:S05]  /*0190*/  BSYNC.RECONVERGENT B0 ;  /* 0x0000000000007941 */ /* 0x001fea0003800200 */
.L_x_662:
        /* <DEDUP_REMOVED lines=46> */
.L_x_665:
[----:B------:R-:W-:Y:S01]  /*0480*/  IMAD.MOV.U32 R3, RZ, RZ, R8 ;  /* 0x000000ffff037224 */ /* 0x000fe200078e0008 */
[----:B------:R-:W-:-:S07]  /*0490*/  MOV R4, 0x4b0 ;  /* 0x000004b000047802 */ /* 0x000fce0000000f00 */
[----:B------:R-:W-:Y:S05]  /*04a0*/  CALL.REL.NOINC `($__internal_15_$__cuda_sm20_div_u64) ;  /* 0x0000001800d47944 */ /* 0x000fea0003c00000 */
[----:B------:R-:W-:-:S07]  /*04b0*/  IMAD.MOV.U32 R2, RZ, RZ, R6 ;  /* 0x000000ffff027224 */ /* 0x000fce00078e0006 */
.L_x_666:
        /* <DEDUP_REMOVED lines=33> */
.L_x_681:
[----:B------:R-:W-:Y:S01]  /*06d0*/  LOP3.LUT P0, RZ, R10, 0x4, RZ, 0xc0, !PT ;  /* 0x000000040aff7812 */ /* 0x000fe2000780c0ff */
[----:B------:R-:W-:Y:S01]  /*06e0*/  BSSY B1, `(.L_x_669) ;  /* 0x0000008000017945 */ /* 0x000fe20003800000 */
[----:B------:R-:W-:Y:S02]  /*06f0*/  IADD3 R24, P1, PT, R16, R2, RZ ;  /* 0x0000000210187210 */ /* 0x000fe40007f3e0ff */
[----:B------:R-:W-:-:S03]  /*0700*/  SEL R21, RZ, 0x1, P0 ;  /* 0x00000001ff157807 */ /* 0x000fc60000000000 */
[----:B------:R-:W-:Y:S01]  /*0710*/  IMAD.X R25, R17, 0x1, R0, P1 ;  /* 0x0000000111197824 */ /* 0x000fe200008e0600 */
[----:B------:R-:W-:-:S07]  /*0720*/  SHF.L.U32 R21, R21, 0x1f, RZ ;  /* 0x0000001f15157819 */ /* 0x000fce00000006ff */
.L_x_670:
[----:B------:R-:W-:Y:S05]  /*0730*/  YIELD ;  /* 0x0000000000007946 */ /* 0x000fea0003800000 */
[----:B------:R-:W0:Y:S02]  /*0740*/  SYNCS.PHASECHK.TRANS64.TRYWAIT P0, [R4+URZ], R21 ;  /* 0x00000015040075a7 */ /* 0x000e2400080011ff */
[----:B0-----:R-:W-:Y:S05]  /*0750*/  @!P0 BRA `(.L_x_670) ;  /* 0xfffffffc00f48947 */ /* 0x001fea000383ffff */
[----:B------:R-:W-:Y:S05]  /*0760*/  BSYNC B1 ;  /* 0x0000000000017941 */ /* 0x000fea0003800000 */
.L_x_669:
        /* <DEDUP_REMOVED lines=15> */
.L_x_671:
        /* <DEDUP_REMOVED lines=14> */
.L_x_673:
[----:B------:R-:W-:Y:S05]  /*0940*/  YIELD ;  /* 0x0000000000007946 */ /* 0x000fea0003800000 */
[----:B------:R-:W0:Y:S02]  /*0950*/  SYNCS.PHASECHK.TRANS64.TRYWAIT P0, [R4+URZ+0x8], R27 ;  /* 0x0000081b040075a7 */ /* 0x000e2400080011ff */
[----:B0-----:R-:W-:Y:S05]  /*0960*/  @!P0 BRA `(.L_x_673) ;  /* 0xfffffffc00f48947 */ /* 0x001fea000383ffff */
[----:B------:R-:W-:Y:S05]  /*0970*/  BSYNC B1 ;  /* 0x0000000000017941 */ /* 0x000fea0003800000 */
.L_x_672:
        /* <DEDUP_REMOVED lines=14> */
.L_x_674:
        /* <DEDUP_REMOVED lines=16> */
.L_x_676:
[----:B------:R-:W-:Y:S05]  /*0b60*/  YIELD ;  /* 0x0000000000007946 */ /* 0x000fea0003800000 */
[----:B------:R-:W0:Y:S02]  /*0b70*/  SYNCS.PHASECHK.TRANS64.TRYWAIT P0, [R4+URZ+0x10], R27 ;  /* 0x0000101b040075a7 */ /* 0x000e2400080011ff */
[----:B0-----:R-:W-:Y:S05]  /*0b80*/  @!P0 BRA `(.L_x_676) ;  /* 0xfffffffc00f48947 */ /* 0x001fea000383ffff */
[----:B------:R-:W-:Y:S05]  /*0b90*/  BSYNC B1 ;  /* 0x0000000000017941 */ /* 0x000fea0003800000 */
.L_x_675:
        /* <DEDUP_REMOVED lines=14> */
.L_x_677:
        /* <DEDUP_REMOVED lines=14> */
.L_x_679:
[----:B------:R-:W-:Y:S05]  /*0d60*/  YIELD ;  /* 0x0000000000007946 */ /* 0x000fea0003800000 */
[----:B------:R-:W0:Y:S02]  /*0d70*/  SYNCS.PHASECHK.TRANS64.TRYWAIT P0, [R4+URZ+0x18], R27 ;  /* 0x0000181b040075a7 */ /* 0x000e2400080011ff */
[----:B0-----:R-:W-:Y:S05]  /*0d80*/  @!P0 BRA `(.L_x_679) ;  /* 0xfffffffc00f48947 */ /* 0x001fea000383ffff */
[----:B------:R-:W-:Y:S05]  /*0d90*/  BSYNC B1 ;  /* 0x0000000000017941 */ /* 0x000fea0003800000 */
.L_x_678:
        /* <DEDUP_REMOVED lines=14> */
.L_x_680:
        /* <DEDUP_REMOVED lines=18> */
.L_x_668:
[----:B------:R-:W-:Y:S05]  /*0fa0*/  BSYNC B0 ;  /* 0x0000000000007941 */ /* 0x000fea0003800000 */
.L_x_667:
        /* <DEDUP_REMOVED lines=19> */
.L_x_685:
        /* <DEDUP_REMOVED lines=10> */
.L_x_683:
[----:B------:R-:W-:Y:S05]  /*1180*/  YIELD ;  /* 0x0000000000007946 */ /* 0x000fea0003800000 */
[----:B------:R-:W0:Y:S02]  /*1190*/  SYNCS.PHASECHK.TRANS64.TRYWAIT P0, [R4+URZ], R5 ;  /* 0x00000005040075a7 */ /* 0x000e2400080011ff */
[----:B0-----:R-:W-:Y:S05]  /*11a0*/  @!P0 BRA `(.L_x_683) ;  /* 0xfffffffc00f48947 */ /* 0x001fea000383ffff */
[----:B------:R-:W-:Y:S05]  /*11b0*/  BSYNC B0 ;  /* 0x0000000000007941 */ /* 0x000fea0003800000 */
.L_x_682:
        /* <DEDUP_REMOVED lines=10> */
.L_x_684:
        /* <DEDUP_REMOVED lines=23> */
.L_x_664:
        /* <DEDUP_REMOVED lines=41> */
.L_x_687:
[----:B------:R-:W-:Y:S01]  /*1660*/  IMAD.MOV.U32 R3, RZ, RZ, R6 ;  /* 0x000000ffff037224 */ /* 0x000fe200078e0006 */
[----:B------:R-:W-:-:S07]  /*1670*/  MOV R4, 0x1690 ;  /* 0x0000169000047802 */ /* 0x000fce0000000f00 */
[----:B------:R-:W-:Y:S05]  /*1680*/  CALL.REL.NOINC `($__internal_15_$__cuda_sm20_div_u64) ;  /* 0x00000008005c7944 */ /* 0x000fea0003c00000 */
[----:B------:R-:W-:Y:S02]  /*1690*/  IMAD.MOV.U32 R4, RZ, RZ, R6 ;  /* 0x000000ffff047224 */ /* 0x000fe400078e0006 */
[----:B------:R-:W-:-:S07]  /*16a0*/  IMAD.MOV.U32 R5, RZ, RZ, R3 ;  /* 0x000000ffff057224 */ /* 0x000fce00078e0003 */
.L_x_688:
        /* <DEDUP_REMOVED lines=21> */
.L_x_699:
[----:B------:R-:W-:Y:S01]  /*1800*/  VIADD R2, R10, 0xffffffff ;  /* 0xffffffff0a027836 */ /* 0x000fe20000000000 */
[----:B------:R-:W-:Y:S04]  /*1810*/  BSSY B1, `(.L_x_691) ;  /* 0x0000007000017945 */ /* 0x000fe80003800000 */
[----:B------:R-:W-:-:S04]  /*1820*/  SHF.R.U32.HI R2, RZ, 0x2, R2 ;  /* 0x00000002ff027819 */ /* 0x000fc80000011602 */
[----:B------:R-:W-:-:S04]  /*1830*/  LOP3.LUT R2, R2, 0x1, RZ, 0xc0, !PT ;  /* 0x0000000102027812 */ /* 0x000fc800078ec0ff */
[----:B------:R-:W-:-:S07]  /*1840*/  SHF.L.U32 R2, R2, 0x1f, RZ ;  /* 0x0000001f02027819 */ /* 0x000fce00000006ff */
.L_x_692:
[----:B------:R-:W-:Y:S05]  /*1850*/  YIELD ;  /* 0x0000000000007946 */ /* 0x000fea0003800000 */
[----:B------:R-:W0:Y:S02]  /*1860*/  SYNCS.PHASECHK.TRANS64.TRYWAIT P0, [R15+URZ], R2 ;  /* 0x000000020f0075a7 */ /* 0x000e2400080011ff */
[----:B0-----:R-:W-:Y:S05]  /*1870*/  @!P0 BRA `(.L_x_692) ;  /* 0xfffffffc00f48947 */ /* 0x001fea000383ffff */
[----:B------:R-:W-:Y:S05]  /*1880*/  BSYNC B1 ;  /* 0x0000000000017941 */ /* 0x000fea0003800000 */
.L_x_691:
        /* <DEDUP_REMOVED lines=14> */
.L_x_694:
[----:B------:R-:W-:Y:S05]  /*1970*/  YIELD ;  /* 0x0000000000007946 */ /* 0x000fea0003800000 */
[----:B------:R-:W0:Y:S02]  /*1980*/  SYNCS.PHASECHK.TRANS64.TRYWAIT P0, [R13+URZ+0x8], R12 ;  /* 0x0000080c0d0075a7 */ /* 0x000e2400080011ff */
[----:B0-----:R-:W-:Y:S05]  /*1990*/  @!P0 BRA `(.L_x_694) ;  /* 0xfffffffc00f48947 */ /* 0x001fea000383ffff */
[----:B------:R-:W-:Y:S05]  /*19a0*/  BSYNC B1 ;  /* 0x0000000000017941 */ /* 0x000fea0003800000 */
.L_x_693:
        /* <DEDUP_REMOVED lines=14> */
.L_x_696:
[----:B------:R-:W-:Y:S05]  /*1a90*/  YIELD ;  /* 0x0000000000007946 */ /* 0x000fea0003800000 */
[----:B------:R-:W0:Y:S02]  /*1aa0*/  SYNCS.PHASECHK.TRANS64.TRYWAIT P0, [R17+URZ+0x10], R8 ;  /* 0x00001008110075a7 */ /* 0x000e2400080011ff */
[----:B0-----:R-:W-:Y:S05]  /*1ab0*/  @!P0 BRA `(.L_x_696) ;  /* 0xfffffffc00f48947 */ /* 0x001fea000383ffff */
[----:B------:R-:W-:Y:S05]  /*1ac0*/  BSYNC B1 ;  /* 0x0000000000017941 */ /* 0x000fea0003800000 */
.L_x_695:
        /* <DEDUP_REMOVED lines=12> */
.L_x_698:
[----:B------:R-:W-:Y:S05]  /*1b90*/  YIELD ;  /* 0x0000000000007946 */ /* 0x000fea0003800000 */
[----:B------:R-:W0:Y:S02]  /*1ba0*/  SYNCS.PHASECHK.TRANS64.TRYWAIT P0, [R15+URZ+0x18], R12 ;  /* 0x0000180c0f0075a7 */ /* 0x000e2400080011ff */
[----:B0-----:R-:W-:Y:S05]  /*1bb0*/  @!P0 BRA `(.L_x_698) ;  /* 0xfffffffc00f48947 */ /* 0x001fea000383ffff */
[----:B------:R-:W-:Y:S05]  /*1bc0*/  BSYNC B1 ;  /* 0x0000000000017941 */ /* 0x000fea0003800000 */
.L_x_697:
        /* <DEDUP_REMOVED lines=16> */
.L_x_690:
[----:B------:R-:W-:Y:S05]  /*1cd0*/  BSYNC B0 ;  /* 0x0000000000007941 */ /* 0x000fea0003800000 */
.L_x_689:
        /* <DEDUP_REMOVED lines=17> */
.L_x_704:
[----:B------:R-:W-:Y:S01]  /*1df0*/  SHF.R.U32.HI R3, RZ, 0x2, R6 ;  /* 0x00000002ff037819 */ /* 0x000fe20000011606 */
[----:B------:R-:W-:Y:S01]  /*1e00*/  BSSY B1, `(.L_x_702) ;  /* 0x0000008000017945 */ /* 0x000fe20003800000 */
[----:B------:R-:W-:Y:S02]  /*1e10*/  LOP3.LUT R2, R12, 0x3000, RZ, 0xc0, !PT ;  /* 0x000030000c027812 */ /* 0x000fe400078ec0ff */
[----:B------:R-:W-:-:S03]  /*1e20*/  LOP3.LUT R3, R3, 0x1, RZ, 0xc0, !PT ;  /* 0x0000000103037812 */ /* 0x000fc600078ec0ff */
[----:B------:R-:W-:Y:S01]  /*1e30*/  IMAD.IADD R9, R13, 0x1, R2 ;  /* 0x000000010d097824 */ /* 0x000fe200078e0202 */
[----:B------:R-:W-:-:S07]  /*1e40*/  SHF.L.U32 R2, R3, 0x1f, RZ ;  /* 0x0000001f03027819 */ /* 0x000fce00000006ff */
.L_x_703:
[----:B------:R-:W-:Y:S05]  /*1e50*/  YIELD ;  /* 0x0000000000007946 */ /* 0x000fea0003800000 */
[----:B------:R-:W0:Y:S02]  /*1e60*/  SYNCS.PHASECHK.TRANS64.TRYWAIT P0, [R7+URZ], R2 ;  /* 0x00000002070075a7 */ /* 0x000e2400080011ff */
[----:B0-----:R-:W-:Y:S05]  /*1e70*/  @!P0 BRA `(.L_x_703) ;  /* 0xfffffffc00f48947 */ /* 0x001fea000383ffff */
[----:B------:R-:W-:Y:S05]  /*1e80*/  BSYNC B1 ;  /* 0x0000000000017941 */ /* 0x000fea0003800000 */
.L_x_702:
        /* <DEDUP_REMOVED lines=16> */
.L_x_701:
[----:B------:R-:W-:Y:S05]  /*1f90*/  BSYNC B0 ;  /* 0x0000000000007941 */ /* 0x000fea0003800000 */
.L_x_700:
[----:B------:R-:W-:-:S07]  /*1fa0*/  SHF.R.S32.HI R9, RZ, 0x1f, R8 ;  /* 0x0000001fff097819 */ /* 0x000fce0000011408 */
.L_x_686:
[----:B------:R-:W0:Y:S02]  /*1fb0*/  LDCU.64 UR6, c[0x0][0x388] ;  /* 0x00007100ff0677ac */ /* 0x000e240008000a00 */
[----:B0-----:R-:W-:-:S04]  /*1fc0*/  LEA R2, P0, R0, UR6, 0x3 ;  /* 0x0000000600027c11 */ /* 0x001fc8000f8018ff */
[----:B------:R-:W-:-:S05]  /*1fd0*/  LEA.HI.X R3, R0, UR7, RZ, 0x3, P0 ;  /* 0x0000000700037c11 */ /* 0x000fca00080f1cff */
[----:B------:R-:W-:Y:S01]  /*1fe0*/  STG.E.64 desc[UR10][R2.64], R8 ;  /* 0x0000000802007986 */ /* 0x000fe2000c101b0a */
[----:B------:R-:W-:Y:S05]  /*1ff0*/  EXIT ;  /* 0x000000000000794d */ /* 0x000fea0003800000 */
        .weak           $__internal_15_$__cuda_sm20_div_u64
        .type           $__internal_15_$__cuda_sm20_div_u64,@function
        .size           $__internal_15_$__cuda_sm20_div_u64,(.L_x_1870 - $__internal_15_$__cuda_sm20_div_u64)
$__internal_15_$__cuda_sm20_div_u64:
        /* <DEDUP_REMOVED lines=68> */
[----:B------:R-:W-:Y:S06]  /*2440*/  RET.REL.NODEC R4 `(_Z13tma_bw_kernelILi4ELi4096EEvPKhPym) ;  /* 0xffffffd804ec7950 */ /* 0x000fec0003c3ffff */
.L_x_705:
        /* <DEDUP_REMOVED lines=11> */
.L_x_1870:


//--------------------- .text._Z13tma_bw_kernelILi2ELi4096EEvPKhPym --------------------------
	.section	.text._Z13tma_bw_kernelILi2ELi4096EEvPKhPym,"ax",@progbits
	.align	128
        .global         _Z13tma_bw_kernelILi2ELi4096EEvPKhPym
        .type           _Z13tma_bw_kernelILi2ELi4096EEvPKhPym,@function
        .size           _Z13tma_bw_kernelILi2ELi4096EEvPKhPym,(.L_x_1871 - _Z13tma_bw_kernelILi2ELi4096EEvPKhPym)
        .other          _Z13tma_bw_kernelILi2ELi4096EEvPKhPym,@"STO_CUDA_ENTRY STV_DEFAULT"
_Z13tma_bw_kernelILi2ELi4096EEvPKhPym:
.text._Z13tma_bw_kernelILi2ELi4096EEvPKhPym:
        /* <DEDUP_REMOVED lines=21> */
.L_x_707:
[----:B0-----:R-:W-:Y:S05]  /*0150*/  BSYNC.RECONVERGENT B0 ;  /* 0x0000000000007941 */ /* 0x001fea0003800200 */
.L_x_706:
        /* <DEDUP_REMOVED lines=46> */
.L_x_709:
[----:B------:R-:W-:Y:S01]  /*0440*/  IMAD.MOV.U32 R3, RZ, RZ, R8 ;  /* 0x000000ffff037224 */ /* 0x000fe200078e0008 */
[----:B------:R-:W-:-:S07]  /*0450*/  MOV R4, 0x470 ;  /* 0x0000047000047802 */ /* 0x000fce0000000f00 */
[----:B------:R-:W-:Y:S05]  /*0460*/  CALL.REL.NOINC `($__internal_16_$__cuda_sm20_div_u64) ;  /* 0x0000001400ec7944 */ /* 0x000fea0003c00000 */
[----:B------:R-:W-:Y:S02]  /*0470*/  IMAD.MOV.U32 R4, RZ, RZ, R3 ;  /* 0x000000ffff047224 */ /* 0x000fe400078e0003 */
[----:B------:R-:W-:-:S07]  /*0480*/  IMAD.MOV.U32 R5, RZ, RZ, R6 ;  /* 0x000000ffff057224 */ /* 0x000fce00078e0006 */
.L_x_710:
        /* <DEDUP_REMOVED lines=31> */
.L_x_721:
        /* <DEDUP_REMOVED lines=13> */
.L_x_739:
        /* <DEDUP_REMOVED lines=9> */
.L_x_714:
        /* <DEDUP_REMOVED lines=13> */
.L_x_740:
        /* <DEDUP_REMOVED lines=9> */
.L_x_716:
        /* <DEDUP_REMOVED lines=10> */
.L_x_741:
        /* <DEDUP_REMOVED lines=9> */
.L_x_718:
        /* <DEDUP_REMOVED lines=9> */
.L_x_742:
[----:B------:R0:W-:Y:S01]  /*0b00*/  SYNCS.ARRIVE.TRANS64 RZ, [R16+URZ+0x8], R21 ;  /* 0x0000081510ff79a7 */ /* 0x0001e200080000ff */
[----:B------:R-:W-:Y:S01]  /*0b10*/  R2UR UR7, R8 ;  /* 0x00000000080772ca */ /* 0x000fe200000e0000 */
[----:B------:R-:W-:Y:S01]  /*0b20*/  UMOV UR5, 0x100 ;  /* 0x0000010000057882 */ /* 0x000fe20000000000 */
[----:B------:R-:W-:Y:S02]  /*0b30*/  R2UR UR6, R6 ;  /* 0x00000000060672ca */ /* 0x000fe400000e0000 */
[----:B------:R-:W-:Y:S02]  /*0b40*/  IADD3 R4, P1, PT, R23, R2, RZ ;  /* 0x0000000217047210 */ /* 0x000fe40007f3e0ff */
[----:B------:R-:W-:-:S03]  /*0b50*/  PLOP3.LUT P0, PT, PT, PT, PT, 0x80, 0x8 ;  /* 0x000000000008781c */ /* 0x000fc60003f0f070 */
[----:B0-----:R-:W-:-:S10]  /*0b60*/  IMAD.X R5, R24, 0x1, R20, P1 ;  /* 0x0000000118057824 */ /* 0x001fd400008e0614 */
.L_x_720:
        /* <DEDUP_REMOVED lines=16> */
.L_x_712:
[----:B------:R-:W-:Y:S05]  /*0c70*/  BSYNC B0 ;  /* 0x0000000000007941 */ /* 0x000fea0003800000 */
.L_x_711:
        /* <DEDUP_REMOVED lines=14> */
.L_x_724:
        /* <DEDUP_REMOVED lines=12> */
.L_x_743:
        /* <DEDUP_REMOVED lines=16> */
.L_x_723:
        /* <DEDUP_REMOVED lines=19> */
.L_x_708:
        /* <DEDUP_REMOVED lines=41> */
.L_x_726:
[----:B------:R-:W-:Y:S01]  /*12e0*/  IMAD.MOV.U32 R3, RZ, RZ, R6 ;  /* 0x000000ffff037224 */ /* 0x000fe200078e0006 */
[----:B------:R-:W-:-:S07]  /*12f0*/  MOV R4, 0x1310 ;  /* 0x0000131000047802 */ /* 0x000fce0000000f00 */
[----:B------:R-:W-:Y:S05]  /*1300*/  CALL.REL.NOINC `($__internal_16_$__cuda_sm20_div_u64) ;  /* 0x0000000800447944 */ /* 0x000fea0003c00000 */
[----:B------:R-:W-:Y:S02]  /*1310*/  IMAD.MOV.U32 R4, RZ, RZ, R3 ;  /* 0x000000ffff047224 */ /* 0x000fe400078e0003 */
[----:B------:R-:W-:-:S07]  /*1320*/  IMAD.MOV.U32 R5, RZ, RZ, R6 ;  /* 0x000000ffff057224 */ /* 0x000fce00078e0006 */
.L_x_727:
        /* <DEDUP_REMOVED lines=20> */
.L_x_734:
[----:B------:R-:W0:Y:S01]  /*1470*/  SYNCS.PHASECHK.TRANS64.TRYWAIT P0, [R12+URZ], R15 ;  /* 0x0000000f0c0075a7 */ /* 0x000e2200080011ff */
[----:B------:R-:W1:Y:S02]  /*1480*/  S2R R14, SR_SWINHI ;  /* 0x00000000000e7919 */ /* 0x000e640000002f00 */
[----:B01----:R-:W-:Y:S05]  /*1490*/  @!P0 BRA `(.L_x_730) ;  /* 0x0000000400908947 */ /* 0x003fea0003800000 */
.L_x_744:
        /* <DEDUP_REMOVED lines=16> */
.L_x_745:
[----:B------:R0:W1:Y:S01]  /*15a0*/  LDS R7, [R12+0x1020] ;  /* 0x001020000c077984 */ /* 0x0000620000000800 */
[----:B------:R0:W-:Y:S01]  /*15b0*/  SYNCS.ARRIVE.TRANS64.A1T0 RZ, [R9+URZ], RZ ;  /* 0x000000ff09ff79a7 */ /* 0x0001e200081000ff */
[----:B------:R-:W2:Y:S02]  /*15c0*/  SYNCS.PHASECHK.TRANS64.TRYWAIT P0, [R12+URZ], R17 ;  /* 0x000000110c0075a7 */ /* 0x000ea400080011ff */
[----:B012---:R-:W-:Y:S05]  /*15d0*/  @!P0 BRA `(.L_x_732) ;  /* 0x0000000400608947 */ /* 0x007fea0003800000 */
.L_x_746:
[----:B------:R-:W0:Y:S01]  /*15e0*/  LDS R8, [R12+0x20] ;  /* 0x000020000c087984 */ /* 0x000e220000000800 */
[----:B------:R1:W-:Y:S01]  /*15f0*/  SYNCS.ARRIVE.TRANS64.A1T0 RZ, [R14+URZ], RZ ;  /* 0x000000ff0eff79a7 */ /* 0x0003e200081000ff */
[----:B------:R-:W-:Y:S01]  /*1600*/  IMAD.IADD R5, R6, 0x1, R5 ;  /* 0x0000000106057824 */ /* 0x000fe200078e0205 */
[----:B------:R-:W2:Y:S04]  /*1610*/  SYNCS.PHASECHK.TRANS64.TRYWAIT P0, [R12+URZ+0x8], R17 ;  /* 0x000008110c0075a7 */ /* 0x000ea800080011ff */
[----:B0-----:R-:W-:Y:S01]  /*1620*/  IADD3 R5, PT, PT, R8, R7, R5 ;  /* 0x0000000708057210 */ /* 0x001fe20007ffe005 */
[----:B-12---:R-:W-:Y:S06]  /*1630*/  @!P0 BRA `(.L_x_733) ;  /* 0x0000000400588947 */ /* 0x006fec0003800000 */
.L_x_747:
        /* <DEDUP_REMOVED lines=8> */
.L_x_729:
[----:B------:R-:W-:Y:S05]  /*16c0*/  BSYNC B0 ;  /* 0x0000000000007941 */ /* 0x000fea0003800000 */
.L_x_728:
        /* <DEDUP_REMOVED lines=12> */
.L_x_738:
        /* <DEDUP_REMOVED lines=11> */
.L_x_748:
        /* <DEDUP_REMOVED lines=15> */
.L_x_736:
[----:B------:R-:W-:Y:S05]  /*1930*/  BSYNC B0 ;  /* 0x0000000000007941 */ /* 0x000fea0003800000 */
.L_x_735:
[----:B------:R-:W-:-:S07]  /*1940*/  SHF.R.S32.HI R7, RZ, 0x1f, R6 ;  /* 0x0000001fff077819 */ /* 0x000fce0000011406 */
.L_x_725:
[----:B------:R-:W0:Y:S02]  /*1950*/  LDCU.64 UR6, c[0x0][0x388] ;  /* 0x00007100ff0677ac */ /* 0x000e240008000a00 */
[----:B0-----:R-:W-:-:S04]  /*1960*/  LEA R2, P0, R0, UR6, 0x3 ;  /* 0x0000000600027c11 */ /* 0x001fc8000f8018ff */
[----:B------:R-:W-:-:S05]  /*1970*/  LEA.HI.X R3, R0, UR7, RZ, 0x3, P0 ;  /* 0x0000000700037c11 */ /* 0x000fca00080f1cff */
[----:B------:R-:W-:Y:S01]  /*1980*/  STG.E.64 desc[UR8][R2.64], R6 ;  /* 0x0000000602007986 */ /* 0x000fe2000c101b08 */
[----:B------:R-:W-:Y:S05]  /*1990*/  EXIT ;  /* 0x000000000000794d */ /* 0x000fea0003800000 */
.L_x_713:
[----:B------:R-:W-:Y:S05]  /*19a0*/  YIELD ;  /* 0x0000000000007946 */ /* 0x000fea0003800000 */
[----:B------:R-:W0:Y:S02]  /*19b0*/  SYNCS.PHASECHK.TRANS64.TRYWAIT P0, [R12+URZ], R31 ;  /* 0x0000001f0c0075a7 */ /* 0x000e2400080011ff */
[----:B0-----:R-:W-:Y:S05]  /*19c0*/  @!P0 BRA `(.L_x_713) ;  /* 0xfffffffc00f48947 */ /* 0x001fea000383ffff */
[----:B------:R-:W-:Y:S05]  /*19d0*/  BRA `(.L_x_739) ;  /* 0xffffffec005c7947 */ /* 0x000fea000383ffff */
.L_x_715:
[----:B------:R-:W-:Y:S05]  /*19e0*/  YIELD ;  /* 0x0000000000007946 */ /* 0x000fea0003800000 */
[----:B------:R-:W0:Y:S02]  /*19f0*/  SYNCS.PHASECHK.TRANS64.TRYWAIT P0, [R12+URZ+0x8], R31 ;  /* 0x0000081f0c0075a7 */ /* 0x000e2400080011ff */
[----:B0-----:R-:W-:Y:S05]  /*1a00*/  @!P0 BRA `(.L_x_715) ;  /* 0xfffffffc00f48947 */ /* 0x001fea000383ffff */
[----:B------:R-:W-:Y:S05]  /*1a10*/  BRA `(.L_x_740) ;  /* 0xffffffec00a47947 */ /* 0x000fea000383ffff */
.L_x_717:
[----:B------:R-:W-:Y:S05]  /*1a20*/  YIELD ;  /* 0x0000000000007946 */ /* 0x000fea0003800000 */
[----:B------:R-:W0:Y:S02]  /*1a30*/  SYNCS.PHASECHK.TRANS64.TRYWAIT P0, [R12+URZ], R7 ;  /* 0x000000070c0075a7 */ /* 0x000e2400080011ff */
[----:B0-----:R-:W-:Y:S05]  /*1a40*/  @!P0 BRA `(.L_x_717) ;  /* 0xfffffffc00f48947 */ /* 0x001fea000383ffff */
[----:B------:R-:W-:Y:S05]  /*1a50*/  BRA `(.L_x_741) ;  /* 0xffffffec00e07947 */ /* 0x000fea000383ffff */
.L_x_719:
[----:B------:R-:W-:Y:S05]  /*1a60*/  YIELD ;  /* 0x0000000000007946 */ /* 0x000fea0003800000 */
[----:B------:R-:W0:Y:S02]  /*1a70*/  SYNCS.PHASECHK.TRANS64.TRYWAIT P0, [R12+URZ+0x8], R7 ;  /* 0x000008070c0075a7 */ /* 0x000e2400080011ff */
[----:B0-----:R-:W-:Y:S05]  /*1a80*/  @!P0 BRA `(.L_x_719) ;  /* 0xfffffffc00f48947 */ /* 0x001fea000383ffff */
[----:B------:R-:W-:Y:S05]  /*1a90*/  BRA `(.L_x_742) ;  /* 0xfffffff000187947 */ /* 0x000fea000383ffff */
.L_x_722:
[----:B------:R-:W-:Y:S05]  /*1aa0*/  YIELD ;  /* 0x0000000000007946 */ /* 0x000fea0003800000 */
[----:B------:R-:W0:Y:S02]  /*1ab0*/  SYNCS.PHASECHK.TRANS64.TRYWAIT P0, [R3+URZ], R2 ;  /* 0x00000002030075a7 */ /* 0x000e2400080011ff */
[----:B0-----:R-:W-:Y:S05]  /*1ac0*/  @!P0 BRA `(.L_x_722) ;  /* 0xfffffffc00f48947 */ /* 0x001fea000383ffff */
[----:B------:R-:W-:Y:S05]  /*1ad0*/  BRA `(.L_x_743) ;  /* 0xfffffff000d07947 */ /* 0x000fea000383ffff */
.L_x_730:
[----:B------:R-:W-:Y:S05]  /*1ae0*/  YIELD ;  /* 0x0000000000007946 */ /* 0x000fea0003800000 */
[----:B------:R-:W0:Y:S02]  /*1af0*/  SYNCS.PHASECHK.TRANS64.TRYWAIT P0, [R12+URZ], R15 ;  /* 0x0000000f0c0075a7 */ /* 0x000e2400080011ff */
[----:B0-----:R-:W-:Y:S05]  /*1b00*/  @!P0 BRA `(.L_x_730) ;  /* 0xfffffffc00f48947 */ /* 0x001fea000383ffff */
[----:B------:R-:W-:Y:S05]  /*1b10*/  BRA `(.L_x_744) ;  /* 0xfffffff800607947 */ /* 0x000fea000383ffff */
.L_x_731:
[----:B------:R-:W-:Y:S05]  /*1b20*/  YIELD ;  /* 0x0000000000007946 */ /* 0x000fea0003800000 */
[----:B------:R-:W0:Y:S02]  /*1b30*/  SYNCS.PHASECHK.TRANS64.TRYWAIT P0, [R12+URZ+0x8], R15 ;  /* 0x0000080f0c0075a7 */ /* 0x000e2400080011ff */
[----:B0-----:R-:W-:Y:S05]  /*1b40*/  @!P0 BRA `(.L_x_731) ;  /* 0xfffffffc00f48947 */ /* 0x001fea000383ffff */
[----:B------:R-:W-:Y:S05]  /*1b50*/  BRA `(.L_x_745) ;  /* 0xfffffff800907947 */ /* 0x000fea000383ffff */
.L_x_732:
[----:B------:R-:W-:Y:S05]  /*1b60*/  YIELD ;  /* 0x0000000000007946 */ /* 0x000fea0003800000 */
[----:B------:R-:W0:Y:S02]  /*1b70*/  SYNCS.PHASECHK.TRANS64.TRYWAIT P0, [R12+URZ], R17 ;  /* 0x000000110c0075a7 */ /* 0x000e2400080011ff */
[----:B0-----:R-:W-:Y:S05]  /*1b80*/  @!P0 BRA `(.L_x_732) ;  /* 0xfffffffc00f48947 */ /* 0x001fea000383ffff */
[----:B------:R-:W-:Y:S05]  /*1b90*/  BRA `(.L_x_746) ;  /* 0xfffffff800907947 */ /* 0x000fea000383ffff */
.L_x_733:
[----:B------:R-:W-:Y:S05]  /*1ba0*/  YIELD ;  /* 0x0000000000007946 */ /* 0x000fea0003800000 */
[----:B------:R-:W0:Y:S02]  /*1bb0*/  SYNCS.PHASECHK.TRANS64.TRYWAIT P0, [R12+URZ+0x8], R17 ;  /* 0x000008110c0075a7 */ /* 0x000e2400080011ff */
[----:B0-----:R-:W-:Y:S05]  /*1bc0*/  @!P0 BRA `(.L_x_733) ;  /* 0xfffffffc00f48947 */ /* 0x001fea000383ffff */
[----:B------:R-:W-:Y:S05]  /*1bd0*/  BRA `(.L_x_747) ;  /* 0xfffffff800987947 */ /* 0x000fea000383ffff */
.L_x_737:
[----:B------:R-:W-:Y:S05]  /*1be0*/  YIELD ;  /* 0x0000000000007946 */ /* 0x000fea0003800000 */
[----:B------:R-:W0:Y:S02]  /*1bf0*/  SYNCS.PHASECHK.TRANS64.TRYWAIT P0, [R9+URZ], R8 ;  /* 0x00000008090075a7 */ /* 0x000e2400080011ff */
[----:B0-----:R-:W-:Y:S05]  /*1c00*/  @!P0 BRA `(.L_x_737) ;  /* 0xfffffffc00f48947 */ /* 0x001fea000383ffff */
[----:B------:R-:W-:Y:S05]  /*1c10*/  BRA `(.L_x_748) ;  /* 0xfffffffc00087947 */ /* 0x000fea000383ffff */
        .weak           $__internal_16_$__cuda_sm20_div_u64
        .type           $__internal_16_$__cuda_sm20_div_u64,@function
        .size           $__internal_16_$__cuda_sm20_div_u64,(.L_x_1871 - $__internal_16_$__cuda_sm20_div_u64)
$__internal_16_$__cuda_sm20_div_u64:
        /* <DEDUP_REMOVED lines=68> */
[----:B------:R-:W-:Y:S06]  /*2060*/  RET.REL.NODEC R4 `(_Z13tma_bw_kernelILi2ELi4096EEvPKhPym) ;  /* 0xffffffdc04e47950 */ /* 0x000fec0003c3ffff */
.L_x_749:
        /* <DEDUP_REMOVED lines=9> */
.L_x_1871:


//--------------------- .text._Z13tma_bw_kernelILi1ELi4096EEvPKhPym --------------------------
	.section	.text._Z13tma_bw_kernelILi1ELi4096EEvPKhPym,"ax",@progbits
	.align	128
        .global         _Z13tma_bw_kernelILi1ELi4096EEvPKhPym
        .type           _Z13tma_bw_kernelILi1ELi4096EEvPKhPym,@function
        .size           _Z13tma_bw_kernelILi1ELi4096EEvPKhPym,(.L_x_1872 - _Z13tma_bw_kernelILi1ELi4096EEvPKhPym)
        .other          _Z13tma_bw_kernelILi1ELi4096EEvPKhPym,@"STO_CUDA_ENTRY STV_DEFAULT"
_Z13tma_bw_kernelILi1ELi4096EEvPKhPym:
.text._Z13tma_bw_kernelILi1ELi4096EEvPKhPym:
        /* <DEDUP_REMOVED lines=64> */
.L_x_751:
[----:B------:R-:W-:Y:S01]  /*0400*/  IMAD.MOV.U32 R5, RZ, RZ, R6 ;  /* 0x000000ffff057224 */ /* 0x000fe200078e0006 */
[----:B------:R-:W-:Y:S01]  /*0410*/  MOV R4, 0x440 ;  /* 0x0000044000047802 */ /* 0x000fe20000000f00 */
[----:B------:R-:W-:-:S07]  /*0420*/  IMAD.MOV.U32 R6, RZ, RZ, R2 ;  /* 0x000000ffff067224 */ /* 0x000fce00078e0002 */
[----:B------:R-:W-:Y:S05]  /*0430*/  CALL.REL.NOINC `($__internal_17_$__cuda_sm20_div_u64) ;  /* 0x0000001400787944 */ /* 0x000fea0003c00000 */
.L_x_752:
        /* <DEDUP_REMOVED lines=30> */
.L_x_763:
        /* <DEDUP_REMOVED lines=17> */
.L_x_784:
[----:B------:R0:W-:Y:S01]  /*0730*/  SYNCS.ARRIVE.TRANS64 RZ, [R20+URZ], R19 ;  /* 0x0000001314ff79a7 */ /* 0x0001e200080000ff */
[----:B------:R-:W-:Y:S01]  /*0740*/  R2UR UR7, R18 ;  /* 0x00000000120772ca */ /* 0x000fe200000e0000 */
[----:B------:R-:W-:Y:S01]  /*0750*/  UMOV UR5, 0x100 ;  /* 0x0000010000057882 */ /* 0x000fe20000000000 */
[----:B------:R-:W-:Y:S02]  /*0760*/  R2UR UR6, R0 ;  /* 0x00000000000672ca */ /* 0x000fe400000e0000 */
[----:B------:R-:W-:-:S13]  /*0770*/  PLOP3.LUT P0, PT, PT, PT, PT, 0x80, 0x8 ;  /* 0x000000000008781c */ /* 0x000fda0003f0f070 */
.L_x_756:
        /* <DEDUP_REMOVED lines=10> */
.L_x_785:
[----:B------:R1:W-:Y:S01]  /*0820*/  SYNCS.ARRIVE.TRANS64 RZ, [R20+URZ], R19 ;  /* 0x0000001314ff79a7 */ /* 0x0003e200080000ff */
[----:B------:R-:W-:Y:S01]  /*0830*/  R2UR UR7, R18 ;  /* 0x00000000120772ca */ /* 0x000fe200000e0000 */
[----:B------:R-:W-:Y:S01]  /*0840*/  UMOV UR5, 0x100 ;  /* 0x0000010000057882 */ /* 0x000fe20000000000 */
[----:B------:R-:W-:Y:S02]  /*0850*/  R2UR UR6, R0 ;  /* 0x00000000000672ca */ /* 0x000fe400000e0000 */
[----:B------:R-:W-:Y:S02]  /*0860*/  IADD3 R16, P1, PT, R5, R10, RZ ;  /* 0x0000000a05107210 */ /* 0x000fe40007f3e0ff */
[----:B------:R-:W-:-:S03]  /*0870*/  PLOP3.LUT P0, PT, PT, PT, PT, 0x80, 0x8 ;  /* 0x000000000008781c */ /* 0x000fc60003f0f070 */
[----:B-1----:R-:W-:-:S10]  /*0880*/  IMAD.X R17, R6, 0x1, R9, P1 ;  /* 0x0000000106117824 */ /* 0x002fd400008e0609 */
.L_x_758:
        /* <DEDUP_REMOVED lines=9> */
.L_x_786:
        /* <DEDUP_REMOVED lines=9> */
.L_x_760:
        /* <DEDUP_REMOVED lines=9> */
.L_x_787:
[----:B------:R1:W-:Y:S01]  /*0a40*/  SYNCS.ARRIVE.TRANS64 RZ, [R20+URZ], R19 ;  /* 0x0000001314ff79a7 */ /* 0x0003e200080000ff */
[----:B------:R-:W-:Y:S01]  /*0a50*/  R2UR UR7, R18 ;  /* 0x00000000120772ca */ /* 0x000fe200000e0000 */
[----:B------:R-:W-:Y:S01]  /*0a60*/  UMOV UR5, 0x100 ;  /* 0x0000010000057882 */ /* 0x000fe20000000000 */
[----:B------:R-:W-:Y:S02]  /*0a70*/  R2UR UR6, R0 ;  /* 0x00000000000672ca */ /* 0x000fe400000e0000 */
[----:B------:R-:W-:Y:S02]  /*0a80*/  IADD3 R16, P1, PT, R5, R14, RZ ;  /* 0x0000000e05107210 */ /* 0x000fe40007f3e0ff */
[----:B------:R-:W-:-:S03]  /*0a90*/  PLOP3.LUT P0, PT, PT, PT, PT, 0x80, 0x8 ;  /* 0x000000000008781c */ /* 0x000fc60003f0f070 */
[----:B-1----:R-:W-:-:S10]  /*0aa0*/  IMAD.X R17, R6, 0x1, R3, P1 ;  /* 0x0000000106117824 */ /* 0x002fd400008e0603 */
.L_x_762:
        /* <DEDUP_REMOVED lines=16> */
.L_x_754:
[----:B------:R-:W-:Y:S05]  /*0bb0*/  BSYNC B0 ;  /* 0x0000000000007941 */ /* 0x000fea0003800000 */
.L_x_753:
        /* <DEDUP_REMOVED lines=21> */
.L_x_767:
[----:B------:R-:W-:Y:S01]  /*0d10*/  LOP3.LUT R0, R22, 0x1, RZ, 0xc, !PT ;  /* 0x0000000116007812 */ /* 0x000fe200078e0cff */
[----:B------:R-:W-:Y:S05]  /*0d20*/  YIELD ;  /* 0x0000000000007946 */ /* 0x000fea0003800000 */
[----:B------:R-:W-:Y:S01]  /*0d30*/  SHF.L.U32 R0, R0, 0x1f, RZ ;  /* 0x0000001f00007819 */ /* 0x000fe200000006ff */
[----:B------:R-:W-:Y:S03]  /*0d40*/  BSSY B0, `(.L_x_764) ;  /* 0x0000003000007945 */ /* 0x000fe60003800000 */
[----:B-1----:R-:W1:Y:S02]  /*0d50*/  SYNCS.PHASECHK.TRANS64.TRYWAIT P0, [R9+URZ], R0 ;  /* 0x00000000090075a7 */ /* 0x002e6400080011ff */
[----:B-1----:R-:W-:Y:S05]  /*0d60*/  @!P0 BRA `(.L_x_765) ;  /* 0x0000000800cc8947 */ /* 0x002fea0003800000 */
.L_x_788:
[----:B------:R-:W-:Y:S05]  /*0d70*/  BSYNC B0 ;  /* 0x0000000000007941 */ /* 0x000fea0003800000 */
.L_x_764:
[----:B------:R1:W-:Y:S01]  /*0d80*/  SYNCS.ARRIVE.TRANS64 RZ, [R6+URZ], R5 ;  /* 0x0000000506ff79a7 */ /* 0x0003e200080000ff */
[----:B------:R-:W-:Y:S01]  /*0d90*/  R2UR UR7, R8 ;  /* 0x00000000080772ca */ /* 0x000fe200000e0000 */
[----:B------:R-:W-:Y:S01]  /*0da0*/  IMAD.MOV.U32 R2, RZ, RZ, R7 ;  /* 0x000000ffff027224 */ /* 0x000fe200078e0007 */
[----:B------:R-:W-:Y:S01]  /*0db0*/  R2UR UR6, R4 ;  /* 0x00000000040672ca */ /* 0x000fe200000e0000 */
[----:B------:R-:W-:Y:S01]  /*0dc0*/  IMAD.MOV.U32 R3, RZ, RZ, R24 ;  /* 0x000000ffff037224 */ /* 0x000fe200078e0018 */
[----:B------:R-:W-:Y:S01]  /*0dd0*/  PLOP3.LUT P0, PT, PT, PT, PT, 0x80, 0x8 ;  /* 0x000000000008781c */ /* 0x000fe20003f0f070 */
[----:B------:R-:W-:-:S12]  /*0de0*/  UMOV UR5, 0x100 ;  /* 0x0000010000057882 */ /* 0x000fd80000000000 */
.L_x_766:
        /* <DEDUP_REMOVED lines=16> */
.L_x_750:
        /* <DEDUP_REMOVED lines=41> */
.L_x_769:
[----:B------:R-:W-:-:S07]  /*1180*/  MOV R4, 0x11a0 ;  /* 0x000011a000047802 */ /* 0x000fce0000000f00 */
[----:B------:R-:W-:Y:S05]  /*1190*/  CALL.REL.NOINC `($__internal_17_$__cuda_sm20_div_u64) ;  /* 0x0000000800207944 */ /* 0x000fea0003c00000 */
.L_x_770:
        /* <DEDUP_REMOVED lines=20> */
.L_x_778:
[----:B------:R-:W0:Y:S01]  /*12e0*/  SYNCS.PHASECHK.TRANS64.TRYWAIT P0, [R12+URZ], R15 ;  /* 0x0000000f0c0075a7 */ /* 0x000e2200080011ff */
[----:B------:R-:W1:Y:S01]  /*12f0*/  S2R R8, SR_SWINHI ;  /* 0x0000000000087919 */ /* 0x000e620000002f00 */
[----:B------:R-:W-:Y:S04]  /*1300*/  BSSY B1, `(.L_x_773) ;  /* 0x0000002000017945 */ /* 0x000fe80003800000 */
[----:B01----:R-:W-:Y:S05]  /*1310*/  @!P0 BRA `(.L_x_774) ;  /* 0x0000000400708947 */ /* 0x003fea0003800000 */
.L_x_789:
[----:B------:R-:W-:Y:S05]  /*1320*/  BSYNC B1 ;  /* 0x0000000000017941 */ /* 0x000fea0003800000 */
.L_x_773:
        /* <DEDUP_REMOVED lines=13> */
.L_x_790:
[----:B------:R0:W1:Y:S01]  /*1400*/  LDS R6, [R12+0x10] ;  /* 0x000010000c067984 */ /* 0x0000620000000800 */
[----:B------:R0:W-:Y:S01]  /*1410*/  SYNCS.ARRIVE.TRANS64.A1T0 RZ, [R8+URZ], RZ ;  /* 0x000000ff08ff79a7 */ /* 0x0001e200081000ff */
[----:B------:R-:W2:Y:S02]  /*1420*/  SYNCS.PHASECHK.TRANS64.TRYWAIT P0, [R12+URZ], R15 ;  /* 0x0000000f0c0075a7 */ /* 0x000ea400080011ff */
[----:B012---:R-:W-:Y:S05]  /*1430*/  @!P0 BRA `(.L_x_776) ;  /* 0x0000000400488947 */ /* 0x007fea0003800000 */
.L_x_791:
[----:B------:R-:W0:Y:S01]  /*1440*/  LDS R9, [R12+0x10] ;  /* 0x000010000c097984 */ /* 0x000e220000000800 */
[----:B------:R1:W-:Y:S01]  /*1450*/  SYNCS.ARRIVE.TRANS64.A1T0 RZ, [R8+URZ], RZ ;  /* 0x000000ff08ff79a7 */ /* 0x0003e200081000ff */
[----:B------:R-:W-:Y:S01]  /*1460*/  IMAD.IADD R7, R4, 0x1, R7 ;  /* 0x0000000104077824 */ /* 0x000fe200078e0207 */
[----:B------:R-:W2:Y:S04]  /*1470*/  SYNCS.PHASECHK.TRANS64.TRYWAIT P0, [R12+URZ], R17 ;  /* 0x000000110c0075a7 */ /* 0x000ea800080011ff */
[----:B0-----:R-:W-:Y:S01]  /*1480*/  IADD3 R7, PT, PT, R9, R6, R7 ;  /* 0x0000000609077210 */ /* 0x001fe20007ffe007 */
[----:B-12---:R-:W-:Y:S06]  /*1490*/  @!P0 BRA `(.L_x_777) ;  /* 0x0000000400408947 */ /* 0x006fec0003800000 */
.L_x_792:
        /* <DEDUP_REMOVED lines=8> */
.L_x_772:
[----:B------:R-:W-:Y:S05]  /*1520*/  BSYNC B0 ;  /* 0x0000000000007941 */ /* 0x000fea0003800000 */
.L_x_771:
        /* <DEDUP_REMOVED lines=16> */
.L_x_783:
[----:B------:R-:W-:Y:S01]  /*1630*/  LOP3.LUT R6, R5, 0x1, RZ, 0xc0, !PT ;  /* 0x0000000105067812 */ /* 0x000fe200078ec0ff */
[----:B------:R-:W-:Y:S03]  /*1640*/  BSSY B1, `(.L_x_781) ;  /* 0x0000004000017945 */ /* 0x000fe60003800000 */
[----:B------:R-:W-:-:S04]  /*1650*/  SHF.L.U32 R6, R6, 0x1f, RZ ;  /* 0x0000001f06067819 */ /* 0x000fc800000006ff */
[----:B------:R-:W0:Y:S02]  /*1660*/  SYNCS.PHASECHK.TRANS64.TRYWAIT P0, [R9+URZ], R6 ;  /* 0x00000006090075a7 */ /* 0x000e2400080011ff */
[----:B0-----:R-:W-:Y:S05]  /*1670*/  @!P0 BRA `(.L_x_782) ;  /* 0x0000000000d88947 */ /* 0x001fea0003800000 */
.L_x_793:
[----:B------:R-:W-:Y:S05]  /*1680*/  BSYNC B1 ;  /* 0x0000000000017941 */ /* 0x000fea0003800000 */
.L_x_781:
        /* <DEDUP_REMOVED lines=10> */
.L_x_780:
[----:B------:R-:W-:Y:S05]  /*1730*/  BSYNC B0 ;  /* 0x0000000000007941 */ /* 0x000fea0003800000 */
.L_x_779:
[----:B------:R-:W-:-:S07]  /*1740*/  SHF.R.S32.HI R5, RZ, 0x1f, R4 ;  /* 0x0000001fff057819 */ /* 0x000fce0000011404 */
.L_x_768:
[----:B------:R-:W0:Y:S02]  /*1750*/  LDCU.64 UR6, c[0x0][0x388] ;  /* 0x00007100ff0677ac */ /* 0x000e240008000a00 */
[----:B0-----:R-:W-:-:S04]  /*1760*/  LEA R2, P0, R0, UR6, 0x3 ;  /* 0x0000000600027c11 */ /* 0x001fc8000f8018ff */
[----:B------:R-:W-:-:S05]  /*1770*/  LEA.HI.X R3, R0, UR7, RZ, 0x3, P0 ;  /* 0x0000000700037c11 */ /* 0x000fca00080f1cff */
[----:B------:R-:W-:Y:S01]  /*1780*/  STG.E.64 desc[UR8][R2.64], R4 ;  /* 0x0000000402007986 */ /* 0x000fe2000c101b08 */
[----:B------:R-:W-:Y:S05]  /*1790*/  EXIT ;  /* 0x000000000000794d */ /* 0x000fea0003800000 */
.L_x_755:
[----:B------:R-:W-:Y:S05]  /*17a0*/  YIELD ;  /* 0x0000000000007946 */ /* 0x000fea0003800000 */
[----:B------:R-:W0:Y:S02]  /*17b0*/  SYNCS.PHASECHK.TRANS64.TRYWAIT P0, [R13+URZ], R2 ;  /* 0x000000020d0075a7 */ /* 0x000e2400080011ff */
[----:B0-----:R-:W-:Y:S05]  /*17c0*/  @!P0 BRA `(.L_x_755) ;  /* 0xfffffffc00f48947 */ /* 0x001fea000383ffff */
[----:B------:R-:W-:Y:S05]  /*17d0*/  BRA `(.L_x_784) ;  /* 0xffffffec00d47947 */ /* 0x000fea000383ffff */
.L_x_757:
[----:B------:R-:W-:Y:S05]  /*17e0*/  YIELD ;  /* 0x0000000000007946 */ /* 0x000fea0003800000 */
[----:B------:R-:W1:Y:S02]  /*17f0*/  SYNCS.PHASECHK.TRANS64.TRYWAIT P0, [R13+URZ], R28 ;  /* 0x0000001c0d0075a7 */ /* 0x000e6400080011ff */
[----:B-1----:R-:W-:Y:S05]  /*1800*/  @!P0 BRA `(.L_x_757) ;  /* 0xfffffffc00f48947 */ /* 0x002fea000383ffff */
[----:B------:R-:W-:Y:S05]  /*1810*/  BRA `(.L_x_785) ;  /* 0xfffffff000007947 */ /* 0x000fea000383ffff */
.L_x_759:
[----:B------:R-:W-:Y:S05]  /*1820*/  YIELD ;  /* 0x0000000000007946 */ /* 0x000fea0003800000 */
[----:B------:R-:W1:Y:S02]  /*1830*/  SYNCS.PHASECHK.TRANS64.TRYWAIT P0, [R13+URZ], R2 ;  /* 0x000000020d0075a7 */ /* 0x000e6400080011ff */
[----:B-1----:R-:W-:Y:S05]  /*1840*/  @!P0 BRA `(.L_x_759) ;  /* 0xfffffffc00f48947 */ /* 0x002fea000383ffff */
[----:B------:R-:W-:Y:S05]  /*1850*/  BRA `(.L_x_786) ;  /* 0xfffffff000307947 */ /* 0x000fea000383ffff */
.L_x_761:
[----:B------:R-:W-:Y:S05]  /*1860*/  YIELD ;  /* 0x0000000000007946 */ /* 0x000fea0003800000 */
[----:B------:R-:W1:Y:S02]  /*1870*/  SYNCS.PHASECHK.TRANS64.TRYWAIT P0, [R13+URZ], R28 ;  /* 0x0000001c0d0075a7 */ /* 0x000e6400080011ff */
[----:B-1----:R-:W-:Y:S05]  /*1880*/  @!P0 BRA `(.L_x_761) ;  /* 0xfffffffc00f48947 */ /* 0x002fea000383ffff */
[----:B------:R-:W-:Y:S05]  /*1890*/  BRA `(.L_x_787) ;  /* 0xfffffff000687947 */ /* 0x000fea000383ffff */
.L_x_765:
[----:B------:R-:W-:Y:S05]  /*18a0*/  YIELD ;  /* 0x0000000000007946 */ /* 0x000fea0003800000 */
[----:B------:R-:W1:Y:S02]  /*18b0*/  SYNCS.PHASECHK.TRANS64.TRYWAIT P0, [R9+URZ], R0 ;  /* 0x00000000090075a7 */ /* 0x000e6400080011ff */
[----:B-1----:R-:W-:Y:S05]  /*18c0*/  @!P0 BRA `(.L_x_765) ;  /* 0xfffffffc00f48947 */ /* 0x002fea000383ffff */
[----:B------:R-:W-:Y:S05]  /*18d0*/  BRA `(.L_x_788) ;  /* 0xfffffff400247947 */ /* 0x000fea000383ffff */
.L_x_774:
[----:B------:R-:W-:Y:S05]  /*18e0*/  YIELD ;  /* 0x0000000000007946 */ /* 0x000fea0003800000 */
[----:B------:R-:W0:Y:S02]  /*18f0*/  SYNCS.PHASECHK.TRANS64.TRYWAIT P0, [R12+URZ], R15 ;  /* 0x0000000f0c0075a7 */ /* 0x000e2400080011ff */
[----:B0-----:R-:W-:Y:S05]  /*1900*/  @!P0 BRA `(.L_x_774) ;  /* 0xfffffffc00f48947 */ /* 0x001fea000383ffff */
[----:B------:R-:W-:Y:S05]  /*1910*/  BRA `(.L_x_789) ;  /* 0xfffffff800807947 */ /* 0x000fea000383ffff */
.L_x_775:
[----:B------:R-:W-:Y:S05]  /*1920*/  YIELD ;  /* 0x0000000000007946 */ /* 0x000fea0003800000 */
[----:B------:R-:W0:Y:S02]  /*1930*/  SYNCS.PHASECHK.TRANS64.TRYWAIT P0, [R12+URZ], R17 ;  /* 0x000000110c0075a7 */ /* 0x000e2400080011ff */
[----:B0-----:R-:W-:Y:S05]  /*1940*/  @!P0 BRA `(.L_x_775) ;  /* 0xfffffffc00f48947 */ /* 0x001fea000383ffff */
[----:B------:R-:W-:Y:S05]  /*1950*/  BRA `(.L_x_790) ;  /* 0xfffffff800a87947 */ /* 0x000fea000383ffff */
.L_x_776:
[----:B------:R-:W-:Y:S05]  /*1960*/  YIELD ;  /* 0x0000000000007946 */ /* 0x000fea0003800000 */
[----:B------:R-:W0:Y:S02]  /*1970*/  SYNCS.PHASECHK.TRANS64.TRYWAIT P0, [R12+URZ], R15 ;  /* 0x0000000f0c0075a7 */ /* 0x000e2400080011ff */
[----:B0-----:R-:W-:Y:S05]  /*1980*/  @!P0 BRA `(.L_x_776) ;  /* 0xfffffffc00f48947 */ /* 0x001fea000383ffff */
[----:B------:R-:W-:Y:S05]  /*1990*/  BRA `(.L_x_791) ;  /* 0xfffffff800a87947 */ /* 0x000fea000383ffff */
.L_x_777:
[----:B------:R-:W-:Y:S05]  /*19a0*/  YIELD ;  /* 0x0000000000007946 */ /* 0x000fea0003800000 */
[----:B------:R-:W0:Y:S02]  /*19b0*/  SYNCS.PHASECHK.TRANS64.TRYWAIT P0, [R12+URZ], R17 ;  /* 0x000000110c0075a7 */ /* 0x000e2400080011ff */
[----:B0-----:R-:W-:Y:S05]  /*19c0*/  @!P0 BRA `(.L_x_777) ;  /* 0xfffffffc00f48947 */ /* 0x001fea000383ffff */
[----:B------:R-:W-:Y:S05]  /*19d0*/  BRA `(.L_x_792) ;  /* 0xfffffff800b07947 */ /* 0x000fea000383ffff */
.L_x_782:
[----:B------:R-:W-:Y:S05]  /*19e0*/  YIELD ;  /* 0x0000000000007946 */ /* 0x000fea0003800000 */
[----:B------:R-:W0:Y:S02]  /*19f0*/  SYNCS.PHASECHK.TRANS64.TRYWAIT P0, [R9+URZ], R6 ;  /* 0x00000006090075a7 */ /* 0x000e2400080011ff */
[----:B0-----:R-:W-:Y:S05]  /*1a00*/  @!P0 BRA `(.L_x_782) ;  /* 0xfffffffc00f48947 */ /* 0x001fea000383ffff */
[----:B------:R-:W-:Y:S05]  /*1a10*/  BRA `(.L_x_793) ;  /* 0xfffffffc00187947 */ /* 0x000fea000383ffff */
        .weak           $__internal_17_$__cuda_sm20_div_u64
        .type           $__internal_17_$__cuda_sm20_div_u64,@function
        .size           $__internal_17_$__cuda_sm20_div_u64,(.L_x_1872 - $__internal_17_$__cuda_sm20_div_u64)
$__internal_17_$__cuda_sm20_div_u64:
        /* <DEDUP_REMOVED lines=68> */
[----:B------:R-:W-:Y:S06]  /*1e60*/  RET.REL.NODEC R4 `(_Z13tma_bw_kernelILi1ELi4096EEvPKhPym) ;  /* 0xffffffe004647950 */ /* 0x000fec0003c3ffff */
.L_x_794:
        /* <DEDUP_REMOVED lines=9> */
.L_x_1872:


//--------------------- .text._Z13tma_bw_kernelILi32ELi2048EEvPKhPym --------------------------
	.section	.text._Z13tma_bw_kernelILi32ELi2048EEvPKhPym,"ax",@progbits
	.align	128
        .global         _Z13tma_bw_kernelILi32ELi2048EEvPKhPym
        .type           _Z13tma_bw_kernelILi32ELi2048EEvPKhPym,@function
        .size           _Z13tma_bw_kernelILi32ELi2048EEvPKhPym,(.L_x_1873 - _Z13tma_bw_kernelILi32ELi2048EEvPKhPym)
        .other          _Z13tma_bw_kernelILi32ELi2048EEvPKhPym,@"STO_CUDA_ENTRY STV_DEFAULT"
_Z13tma_bw_kernelILi32ELi2048EEvPKhPym:
.text._Z13tma_bw_kernelILi32ELi2048EEvPKhPym:
        /* <DEDUP_REMOVED lines=81> */
.L_x_796:
[----:B0-----:R-:W-:Y:S05]  /*0510*/  BSYNC.RECONVERGENT B0 ;  /* 0x0000000000007941 */ /* 0x001fea0003800200 */
.L_x_795:
        /* <DEDUP_REMOVED lines=45> */
.L_x_798:
[----:B------:R-:W-:Y:S01]  /*07f0*/  IMAD.MOV.U32 R3, RZ, RZ, R10 ;  /* 0x000000ffff037224 */ /* 0x000fe200078e000a */
[----:B------:R-:W-:-:S07]  /*0800*/  MOV R4, 0x820 ;  /* 0x0000082000047802 */ /* 0x000fce0000000f00 */
[----:B------:R-:W-:Y:S05]  /*0810*/  CALL.REL.NOINC `($__internal_18_$__cuda_sm20_div_u64) ;  /* 0x0000001c00c87944 */ /* 0x000fea0003c00000 */
[----:B------:R-:W-:-:S07]  /*0820*/  IMAD.MOV.U32 R2, RZ, RZ, R6 ;  /* 0x000000ffff027224 */ /* 0x000fce00078e0006 */
.L_x_799:
        /* <DEDUP_REMOVED lines=34> */
.L_x_814:
        /* <DEDUP_REMOVED lines=16> */
.L_x_803:
[----:B------:R-:W-:Y:S05]  /*0b50*/  YIELD ;  /* 0x0000000000007946 */ /* 0x000fea0003800000 */
[----:B------:R-:W0:Y:S02]  /*0b60*/  SYNCS.PHASECHK.TRANS64.TRYWAIT P0, [R17+URZ], R16 ;  /* 0x00000010110075a7 */ /* 0x000e2400080011ff */
[----:B0-----:R-:W-:Y:S05]  /*0b70*/  @!P0 BRA `(.L_x_803) ;  /* 0xfffffffc00f48947 */ /* 0x001fea000383ffff */
[----:B------:R-:W-:Y:S05]  /*0b80*/  BSYNC B1 ;  /* 0x0000000000017941 */ /* 0x000fea0003800000 */
.L_x_802:
        /* <DEDUP_REMOVED lines=14> */
.L_x_804:
        /* <DEDUP_REMOVED lines=23> */
.L_x_806:
[----:B------:R-:W-:Y:S05]  /*0de0*/  YIELD ;  /* 0x0000000000007946 */ /* 0x000fea0003800000 */
[----:B------:R-:W0:Y:S02]  /*0df0*/  SYNCS.PHASECHK.TRANS64.TRYWAIT P0, [R35+URZ], R24 ;  /* 0x00000018230075a7 */ /* 0x000e2400080011ff */
[----:B0-----:R-:W-:Y:S05]  /*0e00*/  @!P0 BRA `(.L_x_806) ;  /* 0xfffffffc00f48947 */ /* 0x001fea000383ffff */
[----:B------:R-:W-:Y:S05]  /*0e10*/  BSYNC B1 ;  /* 0x0000000000017941 */ /* 0x000fea0003800000 */
.L_x_805:
        /* <DEDUP_REMOVED lines=11> */
.L_x_807:
        /* <DEDUP_REMOVED lines=25> */
.L_x_809:
[----:B------:R-:W-:Y:S05]  /*1060*/  YIELD ;  /* 0x0000000000007946 */ /* 0x000fea0003800000 */
[----:B------:R-:W0:Y:S02]  /*1070*/  SYNCS.PHASECHK.TRANS64.TRYWAIT P0, [R41+URZ], R38 ;  /* 0x00000026290075a7 */ /* 0x000e2400080011ff */
[----:B0-----:R-:W-:Y:S05]  /*1080*/  @!P0 BRA `(.L_x_809) ;  /* 0xfffffffc00f48947 */ /* 0x001fea000383ffff */
[----:B------:R-:W-:Y:S05]  /*1090*/  BSYNC B1 ;  /* 0x0000000000017941 */ /* 0x000fea0003800000 */
.L_x_808:
        /* <DEDUP_REMOVED lines=11> */
.L_x_810:
        /* <DEDUP_REMOVED lines=19> */
.L_x_812:
[----:B------:R-:W-:Y:S05]  /*1280*/  YIELD ;  /* 0x0000000000007946 */ /* 0x000fea0003800000 */
[----:B------:R-:W0:Y:S02]  /*1290*/  SYNCS.PHASECHK.TRANS64.TRYWAIT P0, [R35+URZ+0x10], R26 ;  /* 0x0000101a230075a7 */ /* 0x000e2400080011ff */
[----:B0-----:R-:W-:Y:S05]  /*12a0*/  @!P0 BRA `(.L_x_812) ;  /* 0xfffffffc00f48947 */ /* 0x001fea000383ffff */
[----:B------:R-:W-:Y:S05]  /*12b0*/  BSYNC B1 ;  /* 0x0000000000017941 */ /* 0x000fea0003800000 */
.L_x_811:
        /* <DEDUP_REMOVED lines=8> */
.L_x_813:
        /* <DEDUP_REMOVED lines=21> */
.L_x_801:
[----:B------:R-:W-:Y:S05]  /*1490*/  BSYNC B0 ;  /* 0x0000000000007941 */ /* 0x000fea0003800000 */
.L_x_800:
        /* <DEDUP_REMOVED lines=24> */
.L_x_818:
        /* <DEDUP_REMOVED lines=10> */
.L_x_816:
[----:B------:R-:W-:Y:S05]  /*16c0*/  YIELD ;  /* 0x0000000000007946 */ /* 0x000fea0003800000 */
[----:B------:R-:W1:Y:S02]  /*16d0*/  SYNCS.PHASECHK.TRANS64.TRYWAIT P0, [R0+URZ], R5 ;  /* 0x00000005000075a7 */ /* 0x000e6400080011ff */
[----:B-1----:R-:W-:Y:S05]  /*16e0*/  @!P0 BRA `(.L_x_816) ;  /* 0xfffffffc00f48947 */ /* 0x002fea000383ffff */
[----:B------:R-:W-:Y:S05]  /*16f0*/  BSYNC B0 ;  /* 0x0000000000007941 */ /* 0x000fea0003800000 */
.L_x_815:
        /* <DEDUP_REMOVED lines=10> */
.L_x_817:
        /* <DEDUP_REMOVED lines=23> */
.L_x_797:
        /* <DEDUP_REMOVED lines=42> */
.L_x_820:
[----:B------:R-:W-:Y:S01]  /*1bb0*/  IMAD.MOV.U32 R3, RZ, RZ, R6 ;  /* 0x000000ffff037224 */ /* 0x000fe200078e0006 */
[----:B------:R-:W-:-:S07]  /*1bc0*/  MOV R4, 0x1be0 ;  /* 0x00001be000047802 */ /* 0x000fce0000000f00 */
[----:B------:R-:W-:Y:S05]  /*1bd0*/  CALL.REL.NOINC `($__internal_18_$__cuda_sm20_div_u64) ;  /* 0x0000000800d87944 */ /* 0x000fea0003c00000 */
[----:B------:R-:W-:Y:S02]  /*1be0*/  IMAD.MOV.U32 R4, RZ, RZ, R6 ;  /* 0x000000ffff047224 */ /* 0x000fe400078e0006 */
[----:B------:R-:W-:-:S07]  /*1bf0*/  IMAD.MOV.U32 R5, RZ, RZ, R3 ;  /* 0x000000ffff057224 */ /* 0x000fce00078e0003 */
.L_x_821:
        /* <DEDUP_REMOVED lines=22> */
.L_x_832:
        /* <DEDUP_REMOVED lines=12> */
.L_x_825:
[----:B------:R-:W-:Y:S05]  /*1e20*/  YIELD ;  /* 0x0000000000007946 */ /* 0x000fea0003800000 */
[----:B------:R-:W0:Y:S02]  /*1e30*/  SYNCS.PHASECHK.TRANS64.TRYWAIT P0, [R3+URZ], R2 ;  /* 0x00000002030075a7 */ /* 0x000e2400080011ff */
[----:B0-----:R-:W-:Y:S05]  /*1e40*/  @!P0 BRA `(.L_x_825) ;  /* 0xfffffffc00f48947 */ /* 0x001fea000383ffff */
[----:B------:R-:W-:Y:S05]  /*1e50*/  BSYNC B1 ;  /* 0x0000000000017941 */ /* 0x000fea0003800000 */
.L_x_824:
        /* <DEDUP_REMOVED lines=26> */
.L_x_827:
[----:B------:R-:W-:Y:S05]  /*2000*/  YIELD ;  /* 0x0000000000007946 */ /* 0x000fea0003800000 */
[----:B------:R-:W0:Y:S02]  /*2010*/  SYNCS.PHASECHK.TRANS64.TRYWAIT P0, [R16+URZ], R7 ;  /* 0x00000007100075a7 */ /* 0x000e2400080011ff */
[----:B0-----:R-:W-:Y:S05]  /*2020*/  @!P0 BRA `(.L_x_827) ;  /* 0xfffffffc00f48947 */ /* 0x001fea000383ffff */
[----:B------:R-:W-:Y:S05]  /*2030*/  BSYNC B1 ;  /* 0x0000000000017941 */ /* 0x000fea0003800000 */
.L_x_826:
        /* <DEDUP_REMOVED lines=19> */
.L_x_829:
[----:B------:R-:W-:Y:S05]  /*2170*/  YIELD ;  /* 0x0000000000007946 */ /* 0x000fea0003800000 */
[----:B------:R-:W0:Y:S02]  /*2180*/  SYNCS.PHASECHK.TRANS64.TRYWAIT P0, [R29+URZ], R8 ;  /* 0x000000081d0075a7 */ /* 0x000e2400080011ff */
[----:B0-----:R-:W-:Y:S05]  /*2190*/  @!P0 BRA `(.L_x_829) ;  /* 0xfffffffc00f48947 */ /* 0x001fea000383ffff */
[----:B------:R-:W-:Y:S05]  /*21a0*/  BSYNC B1 ;  /* 0x0000000000017941 */ /* 0x000fea0003800000 */
.L_x_828:
        /* <DEDUP_REMOVED lines=13> */
.L_x_831:
[----:B------:R-:W-:Y:S05]  /*2280*/  YIELD ;  /* 0x0000000000007946 */ /* 0x000fea0003800000 */
[----:B------:R-:W2:Y:S02]  /*2290*/  SYNCS.PHASECHK.TRANS64.TRYWAIT P0, [R16+URZ+0x10], R3 ;  /* 0x00001003100075a7 */ /* 0x000ea400080011ff */
[----:B--2---:R-:W-:Y:S05]  /*22a0*/  @!P0 BRA `(.L_x_831) ;  /* 0xfffffffc00f48947 */ /* 0x004fea000383ffff */
[----:B------:R-:W-:Y:S05]  /*22b0*/  BSYNC B1 ;  /* 0x0000000000017941 */ /* 0x000fea0003800000 */
.L_x_830:
        /* <DEDUP_REMOVED lines=15> */
.L_x_823:
[----:B------:R-:W-:Y:S05]  /*23b0*/  BSYNC B0 ;  /* 0x0000000000007941 */ /* 0x000fea0003800000 */
.L_x_822:
        /* <DEDUP_REMOVED lines=21> */
.L_x_837:
[----:B------:R-:W-:Y:S01]  /*2510*/  SHF.R.U32.HI R3, RZ, 0x5, R9 ;  /* 0x00000005ff037819 */ /* 0x000fe20000011609 */
[----:B------:R-:W-:Y:S01]  /*2520*/  BSSY B1, `(.L_x_835) ;  /* 0x0000008000017945 */ /* 0x000fe20003800000 */
[----:B------:R-:W-:Y:S02]  /*2530*/  LOP3.LUT R2, R12, 0xf800, RZ, 0xc0, !PT ;  /* 0x0000f8000c027812 */ /* 0x000fe400078ec0ff */
[----:B------:R-:W-:-:S03]  /*2540*/  LOP3.LUT R3, R3, 0x1, RZ, 0xc0, !PT ;  /* 0x0000000103037812 */ /* 0x000fc600078ec0ff */
[----:B------:R-:W-:Y:S01]  /*2550*/  IMAD.IADD R7, R13, 0x1, R2 ;  /* 0x000000010d077824 */ /* 0x000fe200078e0202 */
[----:B------:R-:W-:-:S07]  /*2560*/  SHF.L.U32 R3, R3, 0x1f, RZ ;  /* 0x0000001f03037819 */ /* 0x000fce00000006ff */
.L_x_836:
[----:B------:R-:W-:Y:S05]  /*2570*/  YIELD ;  /* 0x0000000000007946 */ /* 0x000fea0003800000 */
[----:B------:R-:W0:Y:S02]  /*2580*/  SYNCS.PHASECHK.TRANS64.TRYWAIT P0, [R6+URZ], R3 ;  /* 0x00000003060075a7 */ /* 0x000e2400080011ff */
[----:B0-----:R-:W-:Y:S05]  /*2590*/  @!P0 BRA `(.L_x_836) ;  /* 0xfffffffc00f48947 */ /* 0x001fea000383ffff */
[----:B------:R-:W-:Y:S05]  /*25a0*/  BSYNC B1 ;  /* 0x0000000000017941 */ /* 0x000fea0003800000 */
.L_x_835:
        /* <DEDUP_REMOVED lines=16> */
.L_x_834:
[----:B------:R-:W-:Y:S05]  /*26b0*/  BSYNC B0 ;  /* 0x0000000000007941 */ /* 0x000fea0003800000 */
.L_x_833:
[----:B------:R-:W-:-:S07]  /*26c0*/  SHF.R.S32.HI R9, RZ, 0x1f, R8 ;  /* 0x0000001fff097819 */ /* 0x000fce0000011408 */
.L_x_819:
[----:B------:R-:W0:Y:S01]  /*26d0*/  LDCU.64 UR6, c[0x0][0x388] ;  /* 0x00007100ff0677ac */ /* 0x000e220008000a00 */
[----:B------:R-:W-:Y:S02]  /*26e0*/  R2UR UR8, R18 ;  /* 0x00000000120872ca */ /* 0x000fe400000e0000 */
[----:B------:R-:W-:Y:S02]  /*26f0*/  R2UR UR9, R19 ;  /* 0x00000000130972ca */ /* 0x000fe400000e0000 */
[----:B0-----:R-:W-:-:S04]  /*2700*/  LEA R2, P0, R0, UR6, 0x3 ;  /* 0x0000000600027c11 */ /* 0x001fc8000f8018ff */
[----:B------:R-:W-:-:S07]  /*2710*/  LEA.HI.X R3, R0, UR7, RZ, 0x3, P0 ;  /* 0x0000000700037c11 */ /* 0x000fce00080f1cff */
[----:B------:R-:W-:Y:S01]  /*2720*/  STG.E.64 desc[UR8][R2.64], R8 ;  /* 0x0000000802007986 */ /* 0x000fe2000c101b08 */
[----:B------:R-:W-:Y:S05]  /*2730*/  EXIT ;  /* 0x000000000000794d */ /* 0x000fea0003800000 */
        .weak           $__internal_18_$__cuda_sm20_div_u64
        .type           $__internal_18_$__cuda_sm20_div_u64,@function
        .size           $__internal_18_$__cuda_sm20_div_u64,(.L_x_1873 - $__internal_18_$__cuda_sm20_div_u64)
$__internal_18_$__cuda_sm20_div_u64:
        /* <DEDUP_REMOVED lines=68> */
[----:B------:R-:W-:Y:S06]  /*2b80*/  RET.REL.NODEC R4 `(_Z13tma_bw_kernelILi32ELi2048EEvPKhPym) ;  /* 0xffffffd4041c7950 */ /* 0x000fec0003c3ffff */
.L_x_838:
        /* <DEDUP_REMOVED lines=15> */
.L_x_1873:


//--------------------- .text._Z13tma_bw_kernelILi16ELi2048EEvPKhPym --------------------------
	.section	.text._Z13tma_bw_kernelILi16ELi2048EEvPKhPym,"ax",@progbits
	.align	128
        .global         _Z13tma_bw_kernelILi16ELi2048EEvPKhPym
        .type           _Z13tma_bw_kernelILi16ELi2048EEvPKhPym,@function
        .size           _Z13tma_bw_kernelILi16ELi2048EEvPKhPym,(.L_x_1874 - _Z13tma_bw_kernelILi16ELi2048EEvPKhPym)
        .other          _Z13tma_bw_kernelILi16ELi2048EEvPKhPym,@"STO_CUDA_ENTRY STV_DEFAULT"
_Z13tma_bw_kernelILi16ELi2048EEvPKhPym:
.text._Z13tma_bw_kernelILi16ELi2048EEvPKhPym:
        /* <DEDUP_REMOVED lines=49> */
.L_x_840:
[----:B0-----:R-:W-:Y:S05]  /*0310*/  BSYNC.RECONVERGENT B0 ;  /* 0x0000000000007941 */ /* 0x001fea0003800200 */
.L_x_839:
        /* <DEDUP_REMOVED lines=45> */
.L_x_842:
[----:B------:R-:W-:Y:S01]  /*05f0*/  IMAD.MOV.U32 R3, RZ, RZ, R10 ;  /* 0x000000ffff037224 */ /* 0x000fe200078e000a */
[----:B------:R-:W-:-:S07]  /*0600*/  MOV R4, 0x620 ;  /* 0x0000062000047802 */ /* 0x000fce0000000f00 */
[----:B------:R-:W-:Y:S05]  /*0610*/  CALL.REL.NOINC `($__internal_19_$__cuda_sm20_div_u64) ;  /* 0x0000001c00c87944 */ /* 0x000fea0003c00000 */
[----:B------:R-:W-:-:S07]  /*0620*/  IMAD.MOV.U32 R2, RZ, RZ, R6 ;  /* 0x000000ffff027224 */ /* 0x000fce00078e0006 */
.L_x_843:
        /* <DEDUP_REMOVED lines=34> */
.L_x_858:
        /* <DEDUP_REMOVED lines=16> */
.L_x_847:
[----:B------:R-:W-:Y:S05]  /*0950*/  YIELD ;  /* 0x0000000000007946 */ /* 0x000fea0003800000 */
[----:B------:R-:W0:Y:S02]  /*0960*/  SYNCS.PHASECHK.TRANS64.TRYWAIT P0, [R17+URZ], R16 ;  /* 0x00000010110075a7 */ /* 0x000e2400080011ff */
[----:B0-----:R-:W-:Y:S05]  /*0970*/  @!P0 BRA `(.L_x_847) ;  /* 0xfffffffc00f48947 */ /* 0x001fea000383ffff */
[----:B------:R-:W-:Y:S05]  /*0980*/  BSYNC B1 ;  /* 0x0000000000017941 */ /* 0x000fea0003800000 */
.L_x_846:
        /* <DEDUP_REMOVED lines=14> */
.L_x_848:
        /* <DEDUP_REMOVED lines=23> */
.L_x_850:
[----:B------:R-:W-:Y:S05]  /*0be0*/  YIELD ;  /* 0x0000000000007946 */ /* 0x000fea0003800000 */
[----:B------:R-:W0:Y:S02]  /*0bf0*/  SYNCS.PHASECHK.TRANS64.TRYWAIT P0, [R35+URZ], R24 ;  /* 0x00000018230075a7 */ /* 0x000e2400080011ff */
[----:B0-----:R-:W-:Y:S05]  /*0c00*/  @!P0 BRA `(.L_x_850) ;  /* 0xfffffffc00f48947 */ /* 0x001fea000383ffff */
[----:B------:R-:W-:Y:S05]  /*0c10*/  BSYNC B1 ;  /* 0x0000000000017941 */ /* 0x000fea0003800000 */
.L_x_849:
        /* <DEDUP_REMOVED lines=11> */
.L_x_851:
        /* <DEDUP_REMOVED lines=25> */
.L_x_853:
[----:B------:R-:W-:Y:S05]  /*0e60*/  YIELD ;  /* 0x0000000000007946 */ /* 0x000fea0003800000 */
[----:B------:R-:W0:Y:S02]  /*0e70*/  SYNCS.PHASECHK.TRANS64.TRYWAIT P0, [R41+URZ], R38 ;  /* 0x00000026290075a7 */ /* 0x000e2400080011ff */
[----:B0-----:R-:W-:Y:S05]  /*0e80*/  @!P0 BRA `(.L_x_853) ;  /* 0xfffffffc00f48947 */ /* 0x001fea000383ffff */
[----:B------:R-:W-:Y:S05]  /*0e90*/  BSYNC B1 ;  /* 0x0000000000017941 */ /* 0x000fea0003800000 */
.L_x_852:
        /* <DEDUP_REMOVED lines=11> */
.L_x_854:
        /* <DEDUP_REMOVED lines=19> */
.L_x_856:
[----:B------:R-:W-:Y:S05]  /*1080*/  YIELD ;  /* 0x0000000000007946 */ /* 0x000fea0003800000 */
[----:B------:R-:W0:Y:S02]  /*1090*/  SYNCS.PHASECHK.TRANS64.TRYWAIT P0, [R35+URZ+0x10], R26 ;  /* 0x0000101a230075a7 */ /* 0x000e2400080011ff */
[----:B0-----:R-:W-:Y:S05]  /*10a0*/  @!P0 BRA `(.L_x_856) ;  /* 0xfffffffc00f48947 */ /* 0x001fea000383ffff */
[----:B------:R-:W-:Y:S05]  /*10b0*/  BSYNC B1 ;  /* 0x0000000000017941 */ /* 0x000fea0003800000 */
.L_x_855:
        /* <DEDUP_REMOVED lines=8> */
.L_x_857:
        /* <DEDUP_REMOVED lines=21> */
.L_x_845:
[----:B------:R-:W-:Y:S05]  /*1290*/  BSYNC B0 ;  /* 0x0000000000007941 */ /* 0x000fea0003800000 */
.L_x_844:
        /* <DEDUP_REMOVED lines=24> */
.L_x_862:
        /* <DEDUP_REMOVED lines=10> */
.L_x_860:
[----:B------:R-:W-:Y:S05]  /*14c0*/  YIELD ;  /* 0x0000000000007946 */ /* 0x000fea0003800000 */
[----:B------:R-:W1:Y:S02]  /*14d0*/  SYNCS.PHASECHK.TRANS64.TRYWAIT P0, [R0+URZ], R5 ;  /* 0x00000005000075a7 */ /* 0x000e6400080011ff */
[----:B-1----:R-:W-:Y:S05]  /*14e0*/  @!P0 BRA `(.L_x_860) ;  /* 0xfffffffc00f48947 */ /* 0x002fea000383ffff */
[----:B------:R-:W-:Y:S05]  /*14f0*/  BSYNC B0 ;  /* 0x0000000000007941 */ /* 0x000fea0003800000 */
.L_x_859:
        /* <DEDUP_REMOVED lines=10> */
.L_x_861:
        /* <DEDUP_REMOVED lines=23> */
.L_x_841:
        /* <DEDUP_REMOVED lines=42> */
.L_x_864:
[----:B------:R-:W-:Y:S01]  /*19b0*/  IMAD.MOV.U32 R3, RZ, RZ, R6 ;  /* 0x000000ffff037224 */ /* 0x000fe200078e0006 */
[----:B------:R-:W-:-:S07]  /*19c0*/  MOV R4, 0x19e0 ;  /* 0x000019e000047802 */ /* 0x000fce0000000f00 */
[----:B------:R-:W-:Y:S05]  /*19d0*/  CALL.REL.NOINC `($__internal_19_$__cuda_sm20_div_u64) ;  /* 0x0000000800d87944 */ /* 0x000fea0003c00000 */
[----:B------:R-:W-:Y:S02]  /*19e0*/  IMAD.MOV.U32 R4, RZ, RZ, R6 ;  /* 0x000000ffff047224 */ /* 0x000fe400078e0006 */
[----:B------:R-:W-:-:S07]  /*19f0*/  IMAD.MOV.U32 R5, RZ, RZ, R3 ;  /* 0x000000ffff057224 */ /* 0x000fce00078e0003 */
.L_x_865:
        /* <DEDUP_REMOVED lines=22> */
.L_x_876:
        /* <DEDUP_REMOVED lines=12> */
.L_x_869:
[----:B------:R-:W-:Y:S05]  /*1c20*/  YIELD ;  /* 0x0000000000007946 */ /* 0x000fea0003800000 */
[----:B------:R-:W0:Y:S02]  /*1c30*/  SYNCS.PHASECHK.TRANS64.TRYWAIT P0, [R3+URZ], R2 ;  /* 0x00000002030075a7 */ /* 0x000e2400080011ff */
[----:B0-----:R-:W-:Y:S05]  /*1c40*/  @!P0 BRA `(.L_x_869) ;  /* 0xfffffffc00f48947 */ /* 0x001fea000383ffff */
[----:B------:R-:W-:Y:S05]  /*1c50*/  BSYNC B1 ;  /* 0x0000000000017941 */ /* 0x000fea0003800000 */
.L_x_868:
        /* <DEDUP_REMOVED lines=26> */
.L_x_871:
[----:B------:R-:W-:Y:S05]  /*1e00*/  YIELD ;  /* 0x0000000000007946 */ /* 0x000fea0003800000 */
[----:B------:R-:W0:Y:S02]  /*1e10*/  SYNCS.PHASECHK.TRANS64.TRYWAIT P0, [R16+URZ], R7 ;  /* 0x00000007100075a7 */ /* 0x000e2400080011ff */
[----:B0-----:R-:W-:Y:S05]  /*1e20*/  @!P0 BRA `(.L_x_871) ;  /* 0xfffffffc00f48947 */ /* 0x001fea000383ffff */
[----:B------:R-:W-:Y:S05]  /*1e30*/  BSYNC B1 ;  /* 0x0000000000017941 */ /* 0x000fea0003800000 */
.L_x_870:
        /* <DEDUP_REMOVED lines=19> */
.L_x_873:
[----:B------:R-:W-:Y:S05]  /*1f70*/  YIELD ;  /* 0x0000000000007946 */ /* 0x000fea0003800000 */
[----:B------:R-:W0:Y:S02]  /*1f80*/  SYNCS.PHASECHK.TRANS64.TRYWAIT P0, [R29+URZ], R8 ;  /* 0x000000081d0075a7 */ /* 0x000e2400080011ff */
[----:B0-----:R-:W-:Y:S05]  /*1f90*/  @!P0 BRA `(.L_x_873) ;  /* 0xfffffffc00f48947 */ /* 0x001fea000383ffff */
[----:B------:R-:W-:Y:S05]  /*1fa0*/  BSYNC B1 ;  /* 0x0000000000017941 */ /* 0x000fea0003800000 */
.L_x_872:
        /* <DEDUP_REMOVED lines=13> */
.L_x_875:
[----:B------:R-:W-:Y:S05]  /*2080*/  YIELD ;  /* 0x0000000000007946 */ /* 0x000fea0003800000 */
[----:B------:R-:W2:Y:S02]  /*2090*/  SYNCS.PHASECHK.TRANS64.TRYWAIT P0, [R16+URZ+0x10], R3 ;  /* 0x00001003100075a7 */ /* 0x000ea400080011ff */
[----:B--2---:R-:W-:Y:S05]  /*20a0*/  @!P0 BRA `(.L_x_875) ;  /* 0xfffffffc00f48947 */ /* 0x004fea000383ffff */
[----:B------:R-:W-:Y:S05]  /*20b0*/  BSYNC B1 ;  /* 0x0000000000017941 */ /* 0x000fea0003800000 */
.L_x_874:
        /* <DEDUP_REMOVED lines=15> */
.L_x_867:
[----:B------:R-:W-:Y:S05]  /*21b0*/  BSYNC B0 ;  /* 0x0000000000007941 */ /* 0x000fea0003800000 */
.L_x_866:
        /* <DEDUP_REMOVED lines=21> */
.L_x_881:
[----:B------:R-:W-:Y:S01]  /*2310*/  SHF.R.U32.HI R3, RZ, 0x4, R9 ;  /* 0x00000004ff037819 */ /* 0x000fe20000011609 */
[----:B------:R-:W-:Y:S01]  /*2320*/  BSSY B1, `(.L_x_879) ;  /* 0x0000008000017945 */ /* 0x000fe20003800000 */
[----:B------:R-:W-:Y:S02]  /*2330*/  LOP3.LUT R2, R12, 0x7800, RZ, 0xc0, !PT ;  /* 0x000078000c027812 */ /* 0x000fe400078ec0ff */
[----:B------:R-:W-:-:S03]  /*2340*/  LOP3.LUT R3, R3, 0x1, RZ, 0xc0, !PT ;  /* 0x0000000103037812 */ /* 0x000fc600078ec0ff */
[----:B------:R-:W-:Y:S01]  /*2350*/  IMAD.IADD R7, R13, 0x1, R2 ;  /* 0x000000010d077824 */ /* 0x000fe200078e0202 */
[----:B------:R-:W-:-:S07]  /*2360*/  SHF.L.U32 R3, R3, 0x1f, RZ ;  /* 0x0000001f03037819 */ /* 0x000fce00000006ff */
.L_x_880:
[----:B------:R-:W-:Y:S05]  /*2370*/  YIELD ;  /* 0x0000000000007946 */ /* 0x000fea0003800000 */
[----:B------:R-:W0:Y:S02]  /*2380*/  SYNCS.PHASECHK.TRANS64.TRYWAIT P0, [R6+URZ], R3 ;  /* 0x00000003060075a7 */ /* 0x000e2400080011ff */
[----:B0-----:R-:W-:Y:S05]  /*2390*/  @!P0 BRA `(.L_x_880) ;  /* 0xfffffffc00f48947 */ /* 0x001fea000383ffff */
[----:B------:R-:W-:Y:S05]  /*23a0*/  BSYNC B1 ;  /* 0x0000000000017941 */ /* 0x000fea0003800000 */
.L_x_879:
        /* <DEDUP_REMOVED lines=16> */
.L_x_878:
[----:B------:R-:W-:Y:S05]  /*24b0*/  BSYNC B0 ;  /* 0x0000000000007941 */ /* 0x000fea0003800000 */
.L_x_877:
[----:B------:R-:W-:-:S07]  /*24c0*/  SHF.R.S32.HI R9, RZ, 0x1f, R8 ;  /* 0x0000001fff097819 */ /* 0x000fce0000011408 */
.L_x_863:
[----:B------:R-:W0:Y:S01]  /*24d0*/  LDCU.64 UR6, c[0x0][0x388] ;  /* 0x00007100ff0677ac */ /* 0x000e220008000a00 */
[----:B------:R-:W-:Y:S02]  /*24e0*/  R2UR UR8, R18 ;  /* 0x00000000120872ca */ /* 0x000fe400000e0000 */
[----:B------:R-:W-:Y:S02]  /*24f0*/  R2UR UR9, R19 ;  /* 0x00000000130972ca */ /* 0x000fe400000e0000 */
[----:B0-----:R-:W-:-:S04]  /*2500*/  LEA R2, P0, R0, UR6, 0x3 ;  /* 0x0000000600027c11 */ /* 0x001fc8000f8018ff */
[----:B------:R-:W-:-:S07]  /*2510*/  LEA.HI.X R3, R0, UR7, RZ, 0x3, P0 ;  /* 0x0000000700037c11 */ /* 0x000fce00080f1cff */
[----:B------:R-:W-:Y:S01]  /*2520*/  STG.E.64 desc[UR8][R2.64], R8 ;  /* 0x0000000802007986 */ /* 0x000fe2000c101b08 */
[----:B------:R-:W-:Y:S05]  /*2530*/  EXIT ;  /* 0x000000000000794d */ /* 0x000fea0003800000 */
        .weak           $__internal_19_$__cuda_sm20_div_u64
        .type           $__internal_19_$__cuda_sm20_div_u64,@function
        .size           $__internal_19_$__cuda_sm20_div_u64,(.L_x_1874 - $__internal_19_$__cuda_sm20_div_u64)
$__internal_19_$__cuda_sm20_div_u64:
        /* <DEDUP_REMOVED lines=68> */
[----:B------:R-:W-:Y:S06]  /*2980*/  RET.REL.NODEC R4 `(_Z13tma_bw_kernelILi16ELi2048EEvPKhPym) ;  /* 0xffffffd4049c7950 */ /* 0x000fec0003c3ffff */
.L_x_882:
        /* <DEDUP_REMOVED lines=15> */
.L_x_1874:


//--------------------- .text._Z13tma_bw_kernelILi8ELi2048EEvPKhPym --------------------------
	.section	.text._Z13tma_bw_kernelILi8ELi2048EEvPKhPym,"ax",@progbits
	.align	128
        .global         _Z13tma_bw_kernelILi8ELi2048EEvPKhPym
        .type           _Z13tma_bw_kernelILi8ELi2048EEvPKhPym,@function
        .size           _Z13tma_bw_kernelILi8ELi2048EEvPKhPym,(.L_x_1875 - _Z13tma_bw_kernelILi8ELi2048EEvPKhPym)
        .other          _Z13tma_bw_kernelILi8ELi2048EEvPKhPym,@"STO_CUDA_ENTRY STV_DEFAULT"
_Z13tma_bw_kernelILi8ELi2048EEvPKhPym:
.text._Z13tma_bw_kernelILi8ELi2048EEvPKhPym:
        /* <DEDUP_REMOVED lines=33> */
.L_x_884:
[----:B0-----:R-:W-:Y:S05]  /*0210*/  BSYNC.RECONVERGENT B0 ;  /* 0x0000000000007941 */ /* 0x001fea0003800200 */
.L_x_883:
        /* <DEDUP_REMOVED lines=45> */
.L_x_886:
[----:B------:R-:W-:Y:S01]  /*04f0*/  IMAD.MOV.U32 R3, RZ, RZ, R10 ;  /* 0x000000ffff037224 */ /* 0x000fe200078e000a */
[----:B------:R-:W-:-:S07]  /*0500*/  MOV R4, 0x520 ;  /* 0x0000052000047802 */ /* 0x000fce0000000f00 */
[----:B------:R-:W-:Y:S05]  /*0510*/  CALL.REL.NOINC `($__internal_20_$__cuda_sm20_div_u64) ;  /* 0x0000001c00c87944 */ /* 0x000fea0003c00000 */
[----:B------:R-:W-:-:S07]  /*0520*/  IMAD.MOV.U32 R2, RZ, RZ, R6 ;  /* 0x000000ffff027224 */ /* 0x000fce00078e0006 */
.L_x_887:
        /* <DEDUP_REMOVED lines=34> */
.L_x_902:
        /* <DEDUP_REMOVED lines=16> */
.L_x_891:
[----:B------:R-:W-:Y:S05]  /*0850*/  YIELD ;  /* 0x0000000000007946 */ /* 0x000fea0003800000 */
[----:B------:R-:W0:Y:S02]  /*0860*/  SYNCS.PHASECHK.TRANS64.TRYWAIT P0, [R17+URZ], R16 ;  /* 0x00000010110075a7 */ /* 0x000e2400080011ff */
[----:B0-----:R-:W-:Y:S05]  /*0870*/  @!P0 BRA `(.L_x_891) ;  /* 0xfffffffc00f48947 */ /* 0x001fea000383ffff */
[----:B------:R-:W-:Y:S05]  /*0880*/  BSYNC B1 ;  /* 0x0000000000017941 */ /* 0x000fea0003800000 */
.L_x_890:
        /* <DEDUP_REMOVED lines=14> */
.L_x_892:
        /* <DEDUP_REMOVED lines=23> */
.L_x_894:
[----:B------:R-:W-:Y:S05]  /*0ae0*/  YIELD ;  /* 0x0000000000007946 */ /* 0x000fea0003800000 */
[----:B------:R-:W0:Y:S02]  /*0af0*/  SYNCS.PHASECHK.TRANS64.TRYWAIT P0, [R35+URZ], R24 ;  /* 0x00000018230075a7 */ /* 0x000e2400080011ff */
[----:B0-----:R-:W-:Y:S05]  /*0b00*/  @!P0 BRA `(.L_x_894) ;  /* 0xfffffffc00f48947 */ /* 0x001fea000383ffff */
[----:B------:R-:W-:Y:S05]  /*0b10*/  BSYNC B1 ;  /* 0x0000000000017941 */ /* 0x000fea0003800000 */
.L_x_893:
        /* <DEDUP_REMOVED lines=11> */
.L_x_895:
        /* <DEDUP_REMOVED lines=25> */
.L_x_897:
[----:B------:R-:W-:Y:S05]  /*0d60*/  YIELD ;  /* 0x0000000000007946 */ /* 0x000fea0003800000 */
[----:B------:R-:W0:Y:S02]  /*0d70*/  SYNCS.PHASECHK.TRANS64.TRYWAIT P0, [R41+URZ], R38 ;  /* 0x00000026290075a7 */ /* 0x000e2400080011ff */
[----:B0-----:R-:W-:Y:S05]  /*0d80*/  @!P0 BRA `(.L_x_897) ;  /* 0xfffffffc00f48947 */ /* 0x001fea000383ffff */
[----:B------:R-:W-:Y:S05]  /*0d90*/  BSYNC B1 ;  /* 0x0000000000017941 */ /* 0x000fea0003800000 */
.L_x_896:
        /* <DEDUP_REMOVED lines=11> */
.L_x_898:
        /* <DEDUP_REMOVED lines=19> */
.L_x_900:
[----:B------:R-:W-:Y:S05]  /*0f80*/  YIELD ;  /* 0x0000000000007946 */ /* 0x000fea0003800000 */
[----:B------:R-:W0:Y:S02]  /*0f90*/  SYNCS.PHASECHK.TRANS64.TRYWAIT P0, [R35+URZ+0x10], R26 ;  /* 0x0000101a230075a7 */ /* 0x000e2400080011ff */
[----:B0-----:R-:W-:Y:S05]  /*0fa0*/  @!P0 BRA `(.L_x_900) ;  /* 0xfffffffc00f48947 */ /* 0x001fea000383ffff */
[----:B------:R-:W-:Y:S05]  /*0fb0*/  BSYNC B1 ;  /* 0x0000000000017941 */ /* 0x000fea0003800000 */
.L_x_899:
        /* <DEDUP_REMOVED lines=8> */
.L_x_901:
        /* <DEDUP_REMOVED lines=21> */
.L_x_889:
[----:B------:R-:W-:Y:S05]  /*1190*/  BSYNC B0 ;  /* 0x0000000000007941 */ /* 0x000fea0003800000 */
.L_x_888:
        /* <DEDUP_REMOVED lines=24> */
.L_x_906:
        /* <DEDUP_REMOVED lines=10> */
.L_x_904:
[----:B------:R-:W-:Y:S05]  /*13c0*/  YIELD ;  /* 0x0000000000007946 */ /* 0x000fea0003800000 */
[----:B------:R-:W1:Y:S02]  /*13d0*/  SYNCS.PHASECHK.TRANS64.TRYWAIT P0, [R0+URZ], R5 ;  /* 0x00000005000075a7 */ /* 0x000e6400080011ff */
[----:B-1----:R-:W-:Y:S05]  /*13e0*/  @!P0 BRA `(.L_x_904) ;  /* 0xfffffffc00f48947 */ /* 0x002fea000383ffff */
[----:B------:R-:W-:Y:S05]  /*13f0*/  BSYNC B0 ;  /* 0x0000000000007941 */ /* 0x000fea0003800000 */
.L_x_903:
        /* <DEDUP_REMOVED lines=10> */
.L_x_905:
        /* <DEDUP_REMOVED lines=23> */
.L_x_885:
        /* <DEDUP_REMOVED lines=42> */
.L_x_908:
[----:B------:R-:W-:Y:S01]  /*18b0*/  IMAD.MOV.U32 R3, RZ, RZ, R6 ;  /* 0x000000ffff037224 */ /* 0x000fe200078e0006 */
[----:B------:R-:W-:-:S07]  /*18c0*/  MOV R4, 0x18e0 ;  /* 0x000018e000047802 */ /* 0x000fce0000000f00 */
[----:B------:R-:W-:Y:S05]  /*18d0*/  CALL.REL.NOINC `($__internal_20_$__cuda_sm20_div_u64) ;  /* 0x0000000800d87944 */ /* 0x000fea0003c00000 */
[----:B------:R-:W-:Y:S02]  /*18e0*/  IMAD.MOV.U32 R4, RZ, RZ, R6 ;  /* 0x000000ffff047224 */ /* 0x000fe400078e0006 */
[----:B------:R-:W-:-:S07]  /*18f0*/  IMAD.MOV.U32 R5, RZ, RZ, R3 ;  /* 0x000000ffff057224 */ /* 0x000fce00078e0003 */
.L_x_909:
        /* <DEDUP_REMOVED lines=22> */
.L_x_920:
        /* <DEDUP_REMOVED lines=12> */
.L_x_913:
[----:B------:R-:W-:Y:S05]  /*1b20*/  YIELD ;  /* 0x0000000000007946 */ /* 0x000fea0003800000 */
[----:B------:R-:W0:Y:S02]  /*1b30*/  SYNCS.PHASECHK.TRANS64.TRYWAIT P0, [R3+URZ], R2 ;  /* 0x00000002030075a7 */ /* 0x000e2400080011ff */
[----:B0-----:R-:W-:Y:S05]  /*1b40*/  @!P0 BRA `(.L_x_913) ;  /* 0xfffffffc00f48947 */ /* 0x001fea000383ffff */
[----:B------:R-:W-:Y:S05]  /*1b50*/  BSYNC B1 ;  /* 0x0000000000017941 */ /* 0x000fea0003800000 */
.L_x_912:
        /* <DEDUP_REMOVED lines=26> */
.L_x_915:
[----:B------:R-:W-:Y:S05]  /*1d00*/  YIELD ;  /* 0x0000000000007946 */ /* 0x000fea0003800000 */
[----:B------:R-:W0:Y:S02]  /*1d10*/  SYNCS.PHASECHK.TRANS64.TRYWAIT P0, [R16+URZ], R7 ;  /* 0x00000007100075a7 */ /* 0x000e2400080011ff */
[----:B0-----:R-:W-:Y:S05]  /*1d20*/  @!P0 BRA `(.L_x_915) ;  /* 0xfffffffc00f48947 */ /* 0x001fea000383ffff */
[----:B------:R-:W-:Y:S05]  /*1d30*/  BSYNC B1 ;  /* 0x0000000000017941 */ /* 0x000fea0003800000 */
.L_x_914:
        /* <DEDUP_REMOVED lines=19> */
.L_x_917:
[----:B------:R-:W-:Y:S05]  /*1e70*/  YIELD ;  /* 0x0000000000007946 */ /* 0x000fea0003800000 */
[----:B------:R-:W0:Y:S02]  /*1e80*/  SYNCS.PHASECHK.TRANS64.TRYWAIT P0, [R29+URZ], R8 ;  /* 0x000000081d0075a7 */ /* 0x000e2400080011ff */
[----:B0-----:R-:W-:Y:S05]  /*1e90*/  @!P0 BRA `(.L_x_917) ;  /* 0xfffffffc00f48947 */ /* 0x001fea000383ffff */
[----:B------:R-:W-:Y:S05]  /*1ea0*/  BSYNC B1 ;  /* 0x0000000000017941 */ /* 0x000fea0003800000 */
.L_x_916:
        /* <DEDUP_REMOVED lines=13> */
.L_x_919:
[----:B------:R-:W-:Y:S05]  /*1f80*/  YIELD ;  /* 0x0000000000007946 */ /* 0x000fea0003800000 */
[----:B------:R-:W2:Y:S02]  /*1f90*/  SYNCS.PHASECHK.TRANS64.TRYWAIT P0, [R16+URZ+0x10], R3 ;  /* 0x00001003100075a7 */ /* 0x000ea400080011ff */
[----:B--2---:R-:W-:Y:S05]  /*1fa0*/  @!P0 BRA `(.L_x_919) ;  /* 0xfffffffc00f48947 */ /* 0x004fea000383ffff */
[----:B------:R-:W-:Y:S05]  /*1fb0*/  BSYNC B1 ;  /* 0x0000000000017941 */ /* 0x000fea0003800000 */
.L_x_918:
        /* <DEDUP_REMOVED lines=15> */
.L_x_911:
[----:B------:R-:W-:Y:S05]  /*20b0*/  BSYNC B0 ;  /* 0x0000000000007941 */ /* 0x000fea0003800000 */
.L_x_910:
        /* <DEDUP_REMOVED lines=21> */
.L_x_925:
[----:B------:R-:W-:Y:S01]  /*2210*/  SHF.R.U32.HI R3, RZ, 0x3, R9 ;  /* 0x00000003ff037819 */ /* 0x000fe20000011609 */
[----:B------:R-:W-:Y:S01]  /*2220*/  BSSY B1, `(.L_x_923) ;  /* 0x0000008000017945 */ /* 0x000fe20003800000 */
[----:B------:R-:W-:Y:S02]  /*2230*/  LOP3.LUT R2, R12, 0x3800, RZ, 0xc0, !PT ;  /* 0x000038000c027812 */ /* 0x000fe400078ec0ff */
[----:B------:R-:W-:-:S03]  /*2240*/  LOP3.LUT R3, R3, 0x1, RZ, 0xc0, !PT ;  /* 0x0000000103037812 */ /* 0x000fc600078ec0ff */
[----:B------:R-:W-:Y:S01]  /*2250*/  IMAD.IADD R7, R13, 0x1, R2 ;  /* 0x000000010d077824 */ /* 0x000fe200078e0202 */
[----:B------:R-:W-:-:S07]  /*2260*/  SHF.L.U32 R3, R3, 0x1f, RZ ;  /* 0x0000001f03037819 */ /* 0x000fce00000006ff */
.L_x_924:
[----:B------:R-:W-:Y:S05]  /*2270*/  YIELD ;  /* 0x0000000000007946 */ /* 0x000fea0003800000 */
[----:B------:R-:W0:Y:S02]  /*2280*/  SYNCS.PHASECHK.TRANS64.TRYWAIT P0, [R6+URZ], R3 ;  /* 0x00000003060075a7 */ /* 0x000e2400080011ff */
[----:B0-----:R-:W-:Y:S05]  /*2290*/  @!P0 BRA `(.L_x_924) ;  /* 0xfffffffc00f48947 */ /* 0x001fea000383ffff */
[----:B------:R-:W-:Y:S05]  /*22a0*/  BSYNC B1 ;  /* 0x0000000000017941 */ /* 0x000fea0003800000 */
.L_x_923:
        /* <DEDUP_REMOVED lines=16> */
.L_x_922:
[----:B------:R-:W-:Y:S05]  /*23b0*/  BSYNC B0 ;  /* 0x0000000000007941 */ /* 0x000fea0003800000 */
.L_x_921:
[----:B------:R-:W-:-:S07]  /*23c0*/  SHF.R.S32.HI R9, RZ, 0x1f, R8 ;  /* 0x0000001fff097819 */ /* 0x000fce0000011408 */
.L_x_907:
[----:B------:R-:W0:Y:S01]  /*23d0*/  LDCU.64 UR6, c[0x0][0x388] ;  /* 0x00007100ff0677ac */ /* 0x000e220008000a00 */
[----:B------:R-:W-:Y:S02]  /*23e0*/  R2UR UR8, R18 ;  /* 0x00000000120872ca */ /* 0x000fe400000e0000 */
[----:B------:R-:W-:Y:S02]  /*23f0*/  R2UR UR9, R19 ;  /* 0x00000000130972ca */ /* 0x000fe400000e0000 */
[----:B0-----:R-:W-:-:S04]  /*2400*/  LEA R2, P0, R0, UR6, 0x3 ;  /* 0x0000000600027c11 */ /* 0x001fc8000f8018ff */
[----:B------:R-:W-:-:S07]  /*2410*/  LEA.HI.X R3, R0, UR7, RZ, 0x3, P0 ;  /* 0x0000000700037c11 */ /* 0x000fce00080f1cff */
[----:B------:R-:W-:Y:S01]  /*2420*/  STG.E.64 desc[UR8][R2.64], R8 ;  /* 0x0000000802007986 */ /* 0x000fe2000c101b08 */
[----:B------:R-:W-:Y:S05]  /*2430*/  EXIT ;  /* 0x000000000000794d */ /* 0x000fea0003800000 */
        .weak           $__internal_20_$__cuda_sm20_div_u64
        .type           $__internal_20_$__cuda_sm20_div_u64,@function
        .size           $__internal_20_$__cuda_sm20_div_u64,(.L_x_1875 - $__internal_20_$__cuda_sm20_div_u64)
$__internal_20_$__cuda_sm20_div_u64:
        /* <DEDUP_REMOVED lines=68> */
[----:B------:R-:W-:Y:S06]  /*2880*/  RET.REL.NODEC R4 `(_Z13tma_bw_kernelILi8ELi2048EEvPKhPym) ;  /* 0xffffffd404dc7950 */ /* 0x000fec0003c3ffff */
.L_x_926:
        /* <DEDUP_REMOVED lines=15> */
.L_x_1875:


//--------------------- .text._Z13tma_bw_kernelILi4ELi2048EEvPKhPym --------------------------
	.section	.text._Z13tma_bw_kernelILi4ELi2048EEvPKhPym,"ax",@progbits
	.align	128
        .global         _Z13tma_bw_kernelILi4ELi2048EEvPKhPym
        .type           _Z13tma_bw_kernelILi4ELi2048EEvPKhPym,@function
        .size           _Z13tma_bw_kernelILi4ELi2048EEvPKhPym,(.L_x_1876 - _Z13tma_bw_kernelILi4ELi2048EEvPKhPym)
        .other          _Z13tma_bw_kernelILi4ELi2048EEvPKhPym,@"STO_CUDA_ENTRY STV_DEFAULT"
_Z13tma_bw_kernelILi4ELi2048EEvPKhPym:
.text._Z13tma_bw_kernelILi4ELi2048EEvPKhPym:
        /* <DEDUP_REMOVED lines=25> */
.L_x_928:
[----:B0-----:R-:W-:Y:S05]  /*0190*/  BSYNC.RECONVERGENT B0 ;  /* 0x0000000000007941 */ /* 0x001fea0003800200 */
.L_x_927:
        /* <DEDUP_REMOVED lines=46> */
.L_x_930:
[----:B------:R-:W-:Y:S01]  /*0480*/  IMAD.MOV.U32 R3, RZ, RZ, R8 ;  /* 0x000000ffff037224 */ /* 0x000fe200078e0008 */
[----:B------:R-:W-:-:S07]  /*0490*/  MOV R4, 0x4b0 ;  /* 0x000004b000047802 */ /* 0x000fce0000000f00 */
[----:B------:R-:W-:Y:S05]  /*04a0*/  CALL.REL.NOINC `($__internal_21_$__cuda_sm20_div_u64) ;  /* 0x0000001800d47944 */ /* 0x000fea0003c00000 */
[----:B------:R-:W-:-:S07]  /*04b0*/  IMAD.MOV.U32 R2, RZ, RZ, R6 ;  /* 0x000000ffff027224 */ /* 0x000fce00078e0006 */
.L_x_931:
        /* <DEDUP_REMOVED lines=33> */
.L_x_946:
[----:B------:R-:W-:Y:S01]  /*06d0*/  LOP3.LUT P0, RZ, R10, 0x4, RZ, 0xc0, !PT ;  /* 0x000000040aff7812 */ /* 0x000fe2000780c0ff */
[----:B------:R-:W-:Y:S01]  /*06e0*/  BSSY B1, `(.L_x_934) ;  /* 0x0000008000017945 */ /* 0x000fe20003800000 */
[----:B------:R-:W-:Y:S02]  /*06f0*/  IADD3 R24, P1, PT, R16, R2, RZ ;  /* 0x0000000210187210 */ /* 0x000fe40007f3e0ff */
[----:B------:R-:W-:-:S03]  /*0700*/  SEL R21, RZ, 0x1, P0 ;  /* 0x00000001ff157807 */ /* 0x000fc60000000000 */
[----:B------:R-:W-:Y:S01]  /*0710*/  IMAD.X R25, R17, 0x1, R0, P1 ;  /* 0x0000000111197824 */ /* 0x000fe200008e0600 */
[----:B------:R-:W-:-:S07]  /*0720*/  SHF.L.U32 R21, R21, 0x1f, RZ ;  /* 0x0000001f15157819 */ /* 0x000fce00000006ff */
.L_x_935:
[----:B------:R-:W-:Y:S05]  /*0730*/  YIELD ;  /* 0x0000000000007946 */ /* 0x000fea0003800000 */
[----:B------:R-:W0:Y:S02]  /*0740*/  SYNCS.PHASECHK.TRANS64.TRYWAIT P0, [R4+URZ], R21 ;  /* 0x00000015040075a7 */ /* 0x000e2400080011ff */
[----:B0-----:R-:W-:Y:S05]  /*0750*/  @!P0 BRA `(.L_x_935) ;  /* 0xfffffffc00f48947 */ /* 0x001fea000383ffff */
[----:B------:R-:W-:Y:S05]  /*0760*/  BSYNC B1 ;  /* 0x0000000000017941 */ /* 0x000fea0003800000 */
.L_x_934:
        /* <DEDUP_REMOVED lines=15> */
.L_x_936:
        /* <DEDUP_REMOVED lines=14> */
.L_x_938:
[----:B------:R-:W-:Y:S05]  /*0940*/  YIELD ;  /* 0x0000000000007946 */ /* 0x000fea0003800000 */
[----:B------:R-:W0:Y:S02]  /*0950*/  SYNCS.PHASECHK.TRANS64.TRYWAIT P0, [R4+URZ+0x8], R27 ;  /* 0x0000081b040075a7 */ /* 0x000e2400080011ff */
[----:B0-----:R-:W-:Y:S05]  /*0960*/  @!P0 BRA `(.L_x_938) ;  /* 0xfffffffc00f48947 */ /* 0x001fea000383ffff */
[----:B------:R-:W-:Y:S05]  /*0970*/  BSYNC B1 ;  /* 0x0000000000017941 */ /* 0x000fea0003800000 */
.L_x_937:
        /* <DEDUP_REMOVED lines=14> */
.L_x_939:
        /* <DEDUP_REMOVED lines=16> */
.L_x_941:
[----:B------:R-:W-:Y:S05]  /*0b60*/  YIELD ;  /* 0x0000000000007946 */ /* 0x000fea0003800000 */
[----:B------:R-:W0:Y:S02]  /*0b70*/  SYNCS.PHASECHK.TRANS64.TRYWAIT P0, [R4+URZ+0x10], R27 ;  /* 0x0000101b040075a7 */ /* 0x000e2400080011ff */
[----:B0-----:R-:W-:Y:S05]  /*0b80*/  @!P0 BRA `(.L_x_941) ;  /* 0xfffffffc00f48947 */ /* 0x001fea000383ffff */
[----:B------:R-:W-:Y:S05]  /*0b90*/  BSYNC B1 ;  /* 0x0000000000017941 */ /* 0x000fea0003800000 */
.L_x_940:
        /* <DEDUP_REMOVED lines=14> */
.L_x_942:
        /* <DEDUP_REMOVED lines=14> */
.L_x_944:
[----:B------:R-:W-:Y:S05]  /*0d60*/  YIELD ;  /* 0x0000000000007946 */ /* 0x000fea0003800000 */
[----:B------:R-:W0:Y:S02]  /*0d70*/  SYNCS.PHASECHK.TRANS64.TRYWAIT P0, [R4+URZ+0x18], R27 ;  /* 0x0000181b040075a7 */ /* 0x000e2400080011ff */
[----:B0-----:R-:W-:Y:S05]  /*0d80*/  @!P0 BRA `(.L_x_944) ;  /* 0xfffffffc00f48947 */ /* 0x001fea000383ffff */
[----:B------:R-:W-:Y:S05]  /*0d90*/  BSYNC B1 ;  /* 0x0000000000017941 */ /* 0x000fea0003800000 */
.L_x_943:
        /* <DEDUP_REMOVED lines=14> */
.L_x_945:
        /* <DEDUP_REMOVED lines=18> */
.L_x_933:
[----:B------:R-:W-:Y:S05]  /*0fa0*/  BSYNC B0 ;  /* 0x0000000000007941 */ /* 0x000fea0003800000 */
.L_x_932:
        /* <DEDUP_REMOVED lines=19> */
.L_x_950:
        /* <DEDUP_REMOVED lines=10> */
.L_x_948:
[----:B------:R-:W-:Y:S05]  /*1180*/  YIELD ;  /* 0x0000000000007946 */ /* 0x000fea0003800000 */
[----:B------:R-:W0:Y:S02]  /*1190*/  SYNCS.PHASECHK.TRANS64.TRYWAIT P0, [R4+URZ], R5 ;  /* 0x00000005040075a7 */ /* 0x000e2400080011ff */
[----:B0-----:R-:W-:Y:S05]  /*11a0*/  @!P0 BRA `(.L_x_948) ;  /* 0xfffffffc00f48947 */ /* 0x001fea000383ffff */
[----:B------:R-:W-:Y:S05]  /*11b0*/  BSYNC B0 ;  /* 0x0000000000007941 */ /* 0x000fea0003800000 */
.L_x_947:
        /* <DEDUP_REMOVED lines=10> */
.L_x_949:
        /* <DEDUP_REMOVED lines=23> */
.L_x_929:
        /* <DEDUP_REMOVED lines=41> */
.L_x_952:
[----:B------:R-:W-:Y:S01]  /*1660*/  IMAD.MOV.U32 R3, RZ, RZ, R6 ;  /* 0x000000ffff037224 */ /* 0x000fe200078e0006 */
[----:B------:R-:W-:-:S07]  /*1670*/  MOV R4, 0x1690 ;  /* 0x0000169000047802 */ /* 0x000fce0000000f00 */
[----:B------:R-:W-:Y:S05]  /*1680*/  CALL.REL.NOINC `($__internal_21_$__cuda_sm20_div_u64) ;  /* 0x00000008005c7944 */ /* 0x000fea0003c00000 */
[----:B------:R-:W-:Y:S02]  /*1690*/  IMAD.MOV.U32 R4, RZ, RZ, R6 ;  /* 0x000000ffff047224 */ /* 0x000fe400078e0006 */
[----:B------:R-:W-:-:S07]  /*16a0*/  IMAD.MOV.U32 R5, RZ, RZ, R3 ;  /* 0x000000ffff057224 */ /* 0x000fce00078e0003 */
.L_x_953:
        /* <DEDUP_REMOVED lines=21> */
.L_x_964:
[----:B------:R-:W-:Y:S01]  /*1800*/  VIADD R2, R10, 0xffffffff ;  /* 0xffffffff0a027836 */ /* 0x000fe20000000000 */
[----:B------:R-:W-:Y:S04]  /*1810*/  BSSY B1, `(.L_x_956) ;  /* 0x0000007000017945 */ /* 0x000fe80003800000 */
[----:B------:R-:W-:-:S04]  /*1820*/  SHF.R.U32.HI R2, RZ, 0x2, R2 ;  /* 0x00000002ff027819 */ /* 0x000fc80000011602 */
[----:B------:R-:W-:-:S04]  /*1830*/  LOP3.LUT R2, R2, 0x1, RZ, 0xc0, !PT ;  /* 0x0000000102027812 */ /* 0x000fc800078ec0ff */
[----:B------:R-:W-:-:S07]  /*1840*/  SHF.L.U32 R2, R2, 0x1f, RZ ;  /* 0x0000001f02027819 */ /* 0x000fce00000006ff */
.L_x_957:
[----:B------:R-:W-:Y:S05]  /*1850*/  YIELD ;  /* 0x0000000000007946 */ /* 0x000fea0003800000 */
[----:B------:R-:W0:Y:S02]  /*1860*/  SYNCS.PHASECHK.TRANS64.TRYWAIT P0, [R15+URZ], R2 ;  /* 0x000000020f0075a7 */ /* 0x000e2400080011ff */
[----:B0-----:R-:W-:Y:S05]  /*1870*/  @!P0 BRA `(.L_x_957) ;  /* 0xfffffffc00f48947 */ /* 0x001fea000383ffff */
[----:B------:R-:W-:Y:S05]  /*1880*/  BSYNC B1 ;  /* 0x0000000000017941 */ /* 0x000fea0003800000 */
.L_x_956:
        /* <DEDUP_REMOVED lines=14> */
.L_x_959:
[----:B------:R-:W-:Y:S05]  /*1970*/  YIELD ;  /* 0x0000000000007946 */ /* 0x000fea0003800000 */
[----:B------:R-:W0:Y:S02]  /*1980*/  SYNCS.PHASECHK.TRANS64.TRYWAIT P0, [R13+URZ+0x8], R12 ;  /* 0x0000080c0d0075a7 */ /* 0x000e2400080011ff */
[----:B0-----:R-:W-:Y:S05]  /*1990*/  @!P0 BRA `(.L_x_959) ;  /* 0xfffffffc00f48947 */ /* 0x001fea000383ffff */
[----:B------:R-:W-:Y:S05]  /*19a0*/  BSYNC B1 ;  /* 0x0000000000017941 */ /* 0x000fea0003800000 */
.L_x_958:
        /* <DEDUP_REMOVED lines=14> */
.L_x_961:
[----:B------:R-:W-:Y:S05]  /*1a90*/  YIELD ;  /* 0x0000000000007946 */ /* 0x000fea0003800000 */
[----:B------:R-:W0:Y:S02]  /*1aa0*/  SYNCS.PHASECHK.TRANS64.TRYWAIT P0, [R17+URZ+0x10], R8 ;  /* 0x00001008110075a7 */ /* 0x000e2400080011ff */
[----:B0-----:R-:W-:Y:S05]  /*1ab0*/  @!P0 BRA `(.L_x_961) ;  /* 0xfffffffc00f48947 */ /* 0x001fea000383ffff */
[----:B------:R-:W-:Y:S05]  /*1ac0*/  BSYNC B1 ;  /* 0x0000000000017941 */ /* 0x000fea0003800000 */
.L_x_960:
        /* <DEDUP_REMOVED lines=12> */
.L_x_963:
[----:B------:R-:W-:Y:S05]  /*1b90*/  YIELD ;  /* 0x0000000000007946 */ /* 0x000fea0003800000 */
[----:B------:R-:W0:Y:S02]  /*1ba0*/  SYNCS.PHASECHK.TRANS64.TRYWAIT P0, [R15+URZ+0x18], R12 ;  /* 0x0000180c0f0075a7 */ /* 0x000e2400080011ff */
[----:B0-----:R-:W-:Y:S05]  /*1bb0*/  @!P0 BRA `(.L_x_963) ;  /* 0xfffffffc00f48947 */ /* 0x001fea000383ffff */
[----:B------:R-:W-:Y:S05]  /*1bc0*/  BSYNC B1 ;  /* 0x0000000000017941 */ /* 0x000fea0003800000 */
.L_x_962:
        /* <DEDUP_REMOVED lines=16> */
.L_x_955:
[----:B------:R-:W-:Y:S05]  /*1cd0*/  BSYNC B0 ;  /* 0x0000000000007941 */ /* 0x000fea0003800000 */
.L_x_954:
        /* <DEDUP_REMOVED lines=17> */
.L_x_969:
[----:B------:R-:W-:Y:S01]  /*1df0*/  SHF.R.U32.HI R3, RZ, 0x2, R6 ;  /* 0x00000002ff037819 */ /* 0x000fe20000011606 */
[----:B------:R-:W-:Y:S01]  /*1e00*/  BSSY B1, `(.L_x_967) ;  /* 0x0000008000017945 */ /* 0x000fe20003800000 */
[----:B------:R-:W-:Y:S02]  /*1e10*/  LOP3.LUT R2, R12, 0x1800, RZ, 0xc0, !PT ;  /* 0x000018000c027812 */ /* 0x000fe400078ec0ff */
[----:B------:R-:W-:-:S03]  /*1e20*/  LOP3.LUT R3, R3, 0x1, RZ, 0xc0, !PT ;  /* 0x0000000103037812 */ /* 0x000fc600078ec0ff */
[----:B------:R-:W-:Y:S01]  /*1e30*/  IMAD.IADD R9, R13, 0x1, R2 ;  /* 0x000000010d097824 */ /* 0x000fe200078e0202 */
[----:B------:R-:W-:-:S07]  /*1e40*/  SHF.L.U32 R2, R3, 0x1f, RZ ;  /* 0x0000001f03027819 */ /* 0x000fce00000006ff */
.L_x_968:
[----:B------:R-:W-:Y:S05]  /*1e50*/  YIELD ;  /* 0x0000000000007946 */ /* 0x000fea0003800000 */
[----:B------:R-:W0:Y:S02]  /*1e60*/  SYNCS.PHASECHK.TRANS64.TRYWAIT P0, [R7+URZ], R2 ;  /* 0x00000002070075a7 */ /* 0x000e2400080011ff */
[----:B0-----:R-:W-:Y:S05]  /*1e70*/  @!P0 BRA `(.L_x_968) ;  /* 0xfffffffc00f48947 */ /* 0x001fea000383ffff */
[----:B------:R-:W-:Y:S05]  /*1e80*/  BSYNC B1 ;  /* 0x0000000000017941 */ /* 0x000fea0003800000 */
.L_x_967:
        /* <DEDUP_REMOVED lines=16> */
.L_x_966:
[----:B------:R-:W-:Y:S05]  /*1f90*/  BSYNC B0 ;  /* 0x0000000000007941 */ /* 0x000fea0003800000 */
.L_x_965:
[----:B------:R-:W-:-:S07]  /*1fa0*/  SHF.R.S32.HI R9, RZ, 0x1f, R8 ;  /* 0x0000001fff097819 */ /* 0x000fce0000011408 */
.L_x_951:
[----:B------:R-:W0:Y:S02]  /*1fb0*/  LDCU.64 UR6, c[0x0][0x388] ;  /* 0x00007100ff0677ac */ /* 0x000e240008000a00 */
[----:B0-----:R-:W-:-:S04]  /*1fc0*/  LEA R2, P0, R0, UR6, 0x3 ;  /* 0x0000000600027c11 */ /* 0x001fc8000f8018ff */
[----:B------:R-:W-:-:S05]  /*1fd0*/  LEA.HI.X R3, R0, UR7, RZ, 0x3, P0 ;  /* 0x0000000700037c11 */ /* 0x000fca00080f1cff */
[----:B------:R-:W-:Y:S01]  /*1fe0*/  STG.E.64 desc[UR10][R2.64], R8 ;  /* 0x0000000802007986 */ /* 0x000fe2000c101b0a */
[----:B------:R-:W-:Y:S05]  /*1ff0*/  EXIT ;  /* 0x000000000000794d */ /* 0x000fea0003800000 */
        .weak           $__internal_21_$__cuda_sm20_div_u64
        .type           $__internal_21_$__cuda_sm20_div_u64,@function
        .size           $__internal_21_$__cuda_sm20_div_u64,(.L_x_1876 - $__internal_21_$__cuda_sm20_div_u64)
$__internal_21_$__cuda_sm20_div_u64:
        /* <DEDUP_REMOVED lines=68> */
[----:B------:R-:W-:Y:S06]  /*2440*/  RET.REL.NODEC R4 `(_Z13tma_bw_kernelILi4ELi2048EEvPKhPym) ;  /* 0xffffffd804ec7950 */ /* 0x000fec0003c3ffff */
.L_x_970:
        /* <DEDUP_REMOVED lines=11> */
.L_x_1876:


//--------------------- .text._Z13tma_bw_kernelILi2ELi2048EEvPKhPym --------------------------
	.section	.text._Z13tma_bw_kernelILi2ELi2048EEvPKhPym,"ax",@progbits
	.align	128
        .global         _Z13tma_bw_kernelILi2ELi2048EEvPKhPym
        .type           _Z13tma_bw_kernelILi2ELi2048EEvPKhPym,@function
        .size           _Z13tma_bw_kernelILi2ELi2048EEvPKhPym,(.L_x_1877 - _Z13tma_bw_kernelILi2ELi2048EEvPKhPym)
        .other          _Z13tma_bw_kernelILi2ELi2048EEvPKhPym,@"STO_CUDA_ENTRY STV_DEFAULT"
_Z13tma_bw_kernelILi2ELi2048EEvPKhPym:
.text._Z13tma_bw_kernelILi2ELi2048EEvPKhPym:
        /* <DEDUP_REMOVED lines=21> */
.L_x_972:
[----:B0-----:R-:W-:Y:S05]  /*0150*/  BSYNC.RECONVERGENT B0 ;  /* 0x0000000000007941 */ /* 0x001fea0003800200 */
.L_x_971:
        /* <DEDUP_REMOVED lines=46> */
.L_x_974:
[----:B------:R-:W-:Y:S01]  /*0440*/  IMAD.MOV.U32 R3, RZ, RZ, R8 ;  /* 0x000000ffff037224 */ /* 0x000fe200078e0008 */
[----:B------:R-:W-:-:S07]  /*0450*/  MOV R4, 0x470 ;  /* 0x0000047000047802 */ /* 0x000fce0000000f00 */
[----:B------:R-:W-:Y:S05]  /*0460*/  CALL.REL.NOINC `($__internal_22_$__cuda_sm20_div_u64) ;  /* 0x0000001400ec7944 */ /* 0x000fea0003c00000 */
[----:B------:R-:W-:Y:S02]  /*0470*/  IMAD.MOV.U32 R4, RZ, RZ, R3 ;  /* 0x000000ffff047224 */ /* 0x000fe400078e0003 */
[----:B------:R-:W-:-:S07]  /*0480*/  IMAD.MOV.U32 R5, RZ, RZ, R6 ;  /* 0x000000ffff057224 */ /* 0x000fce00078e0006 */
.L_x_975:
        /* <DEDUP_REMOVED lines=31> */
.L_x_986:
        /* <DEDUP_REMOVED lines=13> */
.L_x_1004:
        /* <DEDUP_REMOVED lines=9> */
.L_x_979:
        /* <DEDUP_REMOVED lines=13> */
.L_x_1005:
        /* <DEDUP_REMOVED lines=9> */
.L_x_981:
        /* <DEDUP_REMOVED lines=10> */
.L_x_1006:
        /* <DEDUP_REMOVED lines=9> */
.L_x_983:
        /* <DEDUP_REMOVED lines=9> */
.L_x_1007:
[----:B------:R0:W-:Y:S01]  /*0b00*/  SYNCS.ARRIVE.TRANS64 RZ, [R16+URZ+0x8], R21 ;  /* 0x0000081510ff79a7 */ /* 0x0001e200080000ff */
[----:B------:R-:W-:Y:S01]  /*0b10*/  R2UR UR7, R8 ;  /* 0x00000000080772ca */ /* 0x000fe200000e0000 */
[----:B------:R-:W-:Y:S01]  /*0b20*/  UMOV UR5, 0x80 ;  /* 0x0000008000057882 */ /* 0x000fe20000000000 */
[----:B------:R-:W-:Y:S02]  /*0b30*/  R2UR UR6, R6 ;  /* 0x00000000060672ca */ /* 0x000fe400000e0000 */
[----:B------:R-:W-:Y:S02]  /*0b40*/  IADD3 R4, P1, PT, R23, R2, RZ ;  /* 0x0000000217047210 */ /* 0x000fe40007f3e0ff */
[----:B------:R-:W-:-:S03]  /*0b50*/  PLOP3.LUT P0, PT, PT, PT, PT, 0x80, 0x8 ;  /* 0x000000000008781c */ /* 0x000fc60003f0f070 */
[----:B0-----:R-:W-:-:S10]  /*0b60*/  IMAD.X R5, R24, 0x1, R20, P1 ;  /* 0x0000000118057824 */ /* 0x001fd400008e0614 */
.L_x_985:
        /* <DEDUP_REMOVED lines=16> */
.L_x_977:
[----:B------:R-:W-:Y:S05]  /*0c70*/  BSYNC B0 ;  /* 0x0000000000007941 */ /* 0x000fea0003800000 */
.L_x_976:
        /* <DEDUP_REMOVED lines=14> */
.L_x_989:
        /* <DEDUP_REMOVED lines=12> */
.L_x_1008:
        /* <DEDUP_REMOVED lines=16> */
.L_x_988:
        /* <DEDUP_REMOVED lines=19> */
.L_x_973:
        /* <DEDUP_REMOVED lines=41> */
.L_x_991:
[----:B------:R-:W-:Y:S01]  /*12e0*/  IMAD.MOV.U32 R3, RZ, RZ, R6 ;  /* 0x000000ffff037224 */ /* 0x000fe200078e0006 */
[----:B------:R-:W-:-:S07]  /*12f0*/  MOV R4, 0x1310 ;  /* 0x0000131000047802 */ /* 0x000fce0000000f00 */
[----:B------:R-:W-:Y:S05]  /*1300*/  CALL.REL.NOINC `($__internal_22_$__cuda_sm20_div_u64) ;  /* 0x0000000800447944 */ /* 0x000fea0003c00000 */
[----:B------:R-:W-:Y:S02]  /*1310*/  IMAD.MOV.U32 R4, RZ, RZ, R3 ;  /* 0x000000ffff047224 */ /* 0x000fe400078e0003 */
[----:B------:R-:W-:-:S07]  /*1320*/  IMAD.MOV.U32 R5, RZ, RZ, R6 ;  /* 0x000000ffff057224 */ /* 0x000fce00078e0006 */
.L_x_992:
        /* <DEDUP_REMOVED lines=20> */
.L_x_999:
[----:B------:R-:W0:Y:S01]  /*1470*/  SYNCS.PHASECHK.TRANS64.TRYWAIT P0, [R12+URZ], R15 ;  /* 0x0000000f0c0075a7 */ /* 0x000e2200080011ff */
[----:B------:R-:W1:Y:S02]  /*1480*/  S2R R14, SR_SWINHI ;  /* 0x00000000000e7919 */ /* 0x000e640000002f00 */
[----:B01----:R-:W-:Y:S05]  /*1490*/  @!P0 BRA `(.L_x_995) ;  /* 0x0000000400908947 */ /* 0x003fea0003800000 */
.L_x_1009:
        /* <DEDUP_REMOVED lines=16> */
.L_x_1010:
[----:B------:R0:W1:Y:S01]  /*15a0*/  LDS R7, [R12+0x820] ;  /* 0x000820000c077984 */ /* 0x0000620000000800 */
[----:B------:R0:W-:Y:S01]  /*15b0*/  SYNCS.ARRIVE.TRANS64.A1T0 RZ, [R9+URZ], RZ ;  /* 0x000000ff09ff79a7 */ /* 0x0001e200081000ff */
[----:B------:R-:W2:Y:S02]  /*15c0*/  SYNCS.PHASECHK.TRANS64.TRYWAIT P0, [R12+URZ], R17 ;  /* 0x000000110c0075a7 */ /* 0x000ea400080011ff */
[----:B012---:R-:W-:Y:S05]  /*15d0*/  @!P0 BRA `(.L_x_997) ;  /* 0x0000000400608947 */ /* 0x007fea0003800000 */
.L_x_1011:
[----:B------:R-:W0:Y:S01]  /*15e0*/  LDS R8, [R12+0x20] ;  /* 0x000020000c087984 */ /* 0x000e220000000800 */
[----:B------:R1:W-:Y:S01]  /*15f0*/  SYNCS.ARRIVE.TRANS64.A1T0 RZ, [R14+URZ], RZ ;  /* 0x000000ff0eff79a7 */ /* 0x0003e200081000ff */
[----:B------:R-:W-:Y:S01]  /*1600*/  IMAD.IADD R5, R6, 0x1, R5 ;  /* 0x0000000106057824 */ /* 0x000fe200078e0205 */
[----:B------:R-:W2:Y:S04]  /*1610*/  SYNCS.PHASECHK.TRANS64.TRYWAIT P0, [R12+URZ+0x8], R17 ;  /* 0x000008110c0075a7 */ /* 0x000ea800080011ff */
[----:B0-----:R-:W-:Y:S01]  /*1620*/  IADD3 R5, PT, PT, R8, R7, R5 ;  /* 0x0000000708057210 */ /* 0x001fe20007ffe005 */
[----:B-12---:R-:W-:Y:S06]  /*1630*/  @!P0 BRA `(.L_x_998) ;  /* 0x0000000400588947 */ /* 0x006fec0003800000 */
.L_x_1012:
        /* <DEDUP_REMOVED lines=8> */
.L_x_994:
[----:B------:R-:W-:Y:S05]  /*16c0*/  BSYNC B0 ;  /* 0x0000000000007941 */ /* 0x000fea0003800000 */
.L_x_993:
        /* <DEDUP_REMOVED lines=12> */
.L_x_1003:
        /* <DEDUP_REMOVED lines=11> */
.L_x_1013:
        /* <DEDUP_REMOVED lines=15> */
.L_x_1001:
[----:B------:R-:W-:Y:S05]  /*1930*/  BSYNC B0 ;  /* 0x0000000000007941 */ /* 0x000fea0003800000 */
.L_x_1000:
[----:B------:R-:W-:-:S07]  /*1940*/  SHF.R.S32.HI R7, RZ, 0x1f, R6 ;  /* 0x0000001fff077819 */ /* 0x000fce0000011406 */
.L_x_990:
[----:B------:R-:W0:Y:S02]  /*1950*/  LDCU.64 UR6, c[0x0][0x388] ;  /* 0x00007100ff0677ac */ /* 0x000e240008000a00 */
[----:B0-----:R-:W-:-:S04]  /*1960*/  LEA R2, P0, R0, UR6, 0x3 ;  /* 0x0000000600027c11 */ /* 0x001fc8000f8018ff */
[----:B------:R-:W-:-:S05]  /*1970*/  LEA.HI.X R3, R0, UR7, RZ, 0x3, P0 ;  /* 0x0000000700037c11 */ /* 0x000fca00080f1cff */
[----:B------:R-:W-:Y:S01]  /*1980*/  STG.E.64 desc[UR8][R2.64], R6 ;  /* 0x0000000602007986 */ /* 0x000fe2000c101b08 */
[----:B------:R-:W-:Y:S05]  /*1990*/  EXIT ;  /* 0x000000000000794d */ /* 0x000fea0003800000 */
.L_x_978:
[----:B------:R-:W-:Y:S05]  /*19a0*/  YIELD ;  /* 0x0000000000007946 */ /* 0x000fea0003800000 */
[----:B------:R-:W0:Y:S02]  /*19b0*/  SYNCS.PHASECHK.TRANS64.TRYWAIT P0, [R12+URZ], R31 ;  /* 0x0000001f0c0075a7 */ /* 0x000e2400080011ff */
[----:B0-----:R-:W-:Y:S05]  /*19c0*/  @!P0 BRA `(.L_x_978) ;  /* 0xfffffffc00f48947 */ /* 0x001fea000383ffff */
[----:B------:R-:W-:Y:S05]  /*19d0*/  BRA `(.L_x_1004) ;  /* 0xffffffec005c7947 */ /* 0x000fea000383ffff */
.L_x_980:
[----:B------:R-:W-:Y:S05]  /*19e0*/  YIELD ;  /* 0x0000000000007946 */ /* 0x000fea0003800000 */
[----:B------:R-:W0:Y:S02]  /*19f0*/  SYNCS.PHASECHK.TRANS64.TRYWAIT P0, [R12+URZ+0x8], R31 ;  /* 0x0000081f0c0075a7 */ /* 0x000e2400080011ff */
[----:B0-----:R-:W-:Y:S05]  /*1a00*/  @!P0 BRA `(.L_x_980) ;  /* 0xfffffffc00f48947 */ /* 0x001fea000383ffff */
[----:B------:R-:W-:Y:S05]  /*1a10*/  BRA `(.L_x_1005) ;  /* 0xffffffec00a47947 */ /* 0x000fea000383ffff */
.L_x_982:
[----:B------:R-:W-:Y:S05]  /*1a20*/  YIELD ;  /* 0x0000000000007946 */ /* 0x000fea0003800000 */
[----:B------:R-:W0:Y:S02]  /*1a30*/  SYNCS.PHASECHK.TRANS64.TRYWAIT P0, [R12+URZ], R7 ;  /* 0x000000070c0075a7 */ /* 0x000e2400080011ff */
[----:B0-----:R-:W-:Y:S05]  /*1a40*/  @!P0 BRA `(.L_x_982) ;  /* 0xfffffffc00f48947 */ /* 0x001fea000383ffff */
[----:B------:R-:W-:Y:S05]  /*1a50*/  BRA `(.L_x_1006) ;  /* 0xffffffec00e07947 */ /* 0x000fea000383ffff */
.L_x_984:
[----:B------:R-:W-:Y:S05]  /*1a60*/  YIELD ;  /* 0x0000000000007946 */ /* 0x000fea0003800000 */
[----:B------:R-:W0:Y:S02]  /*1a70*/  SYNCS.PHASECHK.TRANS64.TRYWAIT P0, [R12+URZ+0x8], R7 ;  /* 0x000008070c0075a7 */ /* 0x000e2400080011ff */
[----:B0-----:R-:W-:Y:S05]  /*1a80*/  @!P0 BRA `(.L_x_984) ;  /* 0xfffffffc00f48947 */ /* 0x001fea000383ffff */
[----:B------:R-:W-:Y:S05]  /*1a90*/  BRA `(.L_x_1007) ;  /* 0xfffffff000187947 */ /* 0x000fea000383ffff */
.L_x_987:
[----:B------:R-:W-:Y:S05]  /*1aa0*/  YIELD ;  /* 0x0000000000007946 */ /* 0x000fea0003800000 */
[----:B------:R-:W0:Y:S02]  /*1ab0*/  SYNCS.PHASECHK.TRANS64.TRYWAIT P0, [R3+URZ], R2 ;  /* 0x00000002030075a7 */ /* 0x000e2400080011ff */
[----:B0-----:R-:W-:Y:S05]  /*1ac0*/  @!P0 BRA `(.L_x_987) ;  /* 0xfffffffc00f48947 */ /* 0x001fea000383ffff */
[----:B------:R-:W-:Y:S05]  /*1ad0*/  BRA `(.L_x_1008) ;  /* 0xfffffff000d07947 */ /* 0x000fea000383ffff */
.L_x_995:
[----:B------:R-:W-:Y:S05]  /*1ae0*/  YIELD ;  /* 0x0000000000007946 */ /* 0x000fea0003800000 */
[----:B------:R-:W0:Y:S02]  /*1af0*/  SYNCS.PHASECHK.TRANS64.TRYWAIT P0, [R12+URZ], R15 ;  /* 0x0000000f0c0075a7 */ /* 0x000e2400080011ff */
[----:B0-----:R-:W-:Y:S05]  /*1b00*/  @!P0 BRA `(.L_x_995) ;  /* 0xfffffffc00f48947 */ /* 0x001fea000383ffff */
[----:B------:R-:W-:Y:S05]  /*1b10*/  BRA `(.L_x_1009) ;  /* 0xfffffff800607947 */ /* 0x000fea000383ffff */
.L_x_996:
[----:B------:R-:W-:Y:S05]  /*1b20*/  YIELD ;  /* 0x0000000000007946 */ /* 0x000fea0003800000 */
[----:B------:R-:W0:Y:S02]  /*1b30*/  SYNCS.PHASECHK.TRANS64.TRYWAIT P0, [R12+URZ+0x8], R15 ;  /* 0x0000080f0c0075a7 */ /* 0x000e2400080011ff */
[----:B0-----:R-:W-:Y:S05]  /*1b40*/  @!P0 BRA `(.L_x_996) ;  /* 0xfffffffc00f48947 */ /* 0x001fea000383ffff */
[----:B------:R-:W-:Y:S05]  /*1b50*/  BRA `(.L_x_1010) ;  /* 0xfffffff800907947 */ /* 0x000fea000383ffff */
.L_x_997:
[----:B------:R-:W-:Y:S05]  /*1b60*/  YIELD ;  /* 0x0000000000007946 */ /* 0x000fea0003800000 */
[----:B------:R-:W0:Y:S02]  /*1b70*/  SYNCS.PHASECHK.TRANS64.TRYWAIT P0, [R12+URZ], R17 ;  /* 0x000000110c0075a7 */ /* 0x000e2400080011ff */
[----:B0-----:R-:W-:Y:S05]  /*1b80*/  @!P0 BRA `(.L_x_997) ;  /* 0xfffffffc00f48947 */ /* 0x001fea000383ffff */
[----:B------:R-:W-:Y:S05]  /*1b90*/  BRA `(.L_x_1011) ;  /* 0xfffffff800907947 */ /* 0x000fea000383ffff */
.L_x_998:
[----:B------:R-:W-:Y:S05]  /*1ba0*/  YIELD ;  /* 0x0000000000007946 */ /* 0x000fea0003800000 */
[----:B------:R-:W0:Y:S02]  /*1bb0*/  SYNCS.PHASECHK.TRANS64.TRYWAIT P0, [R12+URZ+0x8], R17 ;  /* 0x000008110c0075a7 */ /* 0x000e2400080011ff */
[----:B0-----:R-:W-:Y:S05]  /*1bc0*/  @!P0 BRA `(.L_x_998) ;  /* 0xfffffffc00f48947 */ /* 0x001fea000383ffff */
[----:B------:R-:W-:Y:S05]  /*1bd0*/  BRA `(.L_x_1012) ;  /* 0xfffffff800987947 */ /* 0x000fea000383ffff */
.L_x_1002:
[----:B------:R-:W-:Y:S05]  /*1be0*/  YIELD ;  /* 0x0000000000007946 */ /* 0x000fea0003800000 */
[----:B------:R-:W0:Y:S02]  /*1bf0*/  SYNCS.PHASECHK.TRANS64.TRYWAIT P0, [R9+URZ], R8 ;  /* 0x00000008090075a7 */ /* 0x000e2400080011ff */
[----:B0-----:R-:W-:Y:S05]  /*1c00*/  @!P0 BRA `(.L_x_1002) ;  /* 0xfffffffc00f48947 */ /* 0x001fea000383ffff */
[----:B------:R-:W-:Y:S05]  /*1c10*/  BRA `(.L_x_1013) ;  /* 0xfffffffc00087947 */ /* 0x000fea000383ffff */
        .weak           $__internal_22_$__cuda_sm20_div_u64
        .type           $__internal_22_$__cuda_sm20_div_u64,@function
        .size           $__internal_22_$__cuda_sm20_div_u64,(.L_x_1877 - $__internal_22_$__cuda_sm20_div_u64)
$__internal_22_$__cuda_sm20_div_u64:
        /* <DEDUP_REMOVED lines=68> */
[----:B------:R-:W-:Y:S06]  /*2060*/  RET.REL.NODEC R4 `(_Z13tma_bw_kernelILi2ELi2048EEvPKhPym) ;  /* 0xffffffdc04e47950 */ /* 0x000fec0003c3ffff */
.L_x_1014:
        /* <DEDUP_REMOVED lines=9> */
.L_x_1877:


//--------------------- .text._Z13tma_bw_kernelILi1ELi2048EEvPKhPym --------------------------
	.section	.text._Z13tma_bw_kernelILi1ELi2048EEvPKhPym,"ax",@progbits
	.align	128
        .global         _Z13tma_bw_kernelILi1ELi2048EEvPKhPym
        .type           _Z13tma_bw_kernelILi1ELi2048EEvPKhPym,@function
        .size           _Z13tma_bw_kernelILi1ELi2048EEvPKhPym,(.L_x_1878 - _Z13tma_bw_kernelILi1ELi2048EEvPKhPym)
        .other          _Z13tma_bw_kernelILi1ELi2048EEvPKhPym,@"STO_CUDA_ENTRY STV_DEFAULT"
_Z13tma_bw_kernelILi1ELi2048EEvPKhPym:
.text._Z13tma_bw_kernelILi1ELi2048EEvPKhPym:
        /* <DEDUP_REMOVED lines=64> */
.L_x_1016:
[----:B------:R-:W-:Y:S01]  /*0400*/  IMAD.MOV.U32 R5, RZ, RZ, R6 ;  /* 0x000000ffff057224 */ /* 0x000fe200078e0006 */
[----:B------:R-:W-:Y:S01]  /*0410*/  MOV R4, 0x440 ;  /* 0x0000044000047802 */ /* 0x000fe20000000f00 */
[----:B------:R-:W-:-:S07]  /*0420*/  IMAD.MOV.U32 R6, RZ, RZ, R2 ;  /* 0x000000ffff067224 */ /* 0x000fce00078e0002 */
[----:B------:R-:W-:Y:S05]  /*0430*/  CALL.REL.NOINC `($__internal_23_$__cuda_sm20_div_u64) ;  /* 0x0000001400787944 */ /* 0x000fea0003c00000 */
.L_x_1017:
        /* <DEDUP_REMOVED lines=30> */
.L_x_1028:
        /* <DEDUP_REMOVED lines=17> */
.L_x_1049:
[----:B------:R0:W-:Y:S01]  /*0730*/  SYNCS.ARRIVE.TRANS64 RZ, [R20+URZ], R19 ;  /* 0x0000001314ff79a7 */ /* 0x0001e200080000ff */
[----:B------:R-:W-:Y:S01]  /*0740*/  R2UR UR7, R18 ;  /* 0x00000000120772ca */ /* 0x000fe200000e0000 */
[----:B------:R-:W-:Y:S01]  /*0750*/  UMOV UR5, 0x80 ;  /* 0x0000008000057882 */ /* 0x000fe20000000000 */
[----:B------:R-:W-:Y:S02]  /*0760*/  R2UR UR6, R0 ;  /* 0x00000000000672ca */ /* 0x000fe400000e0000 */
[----:B------:R-:W-:-:S13]  /*0770*/  PLOP3.LUT P0, PT, PT, PT, PT, 0x80, 0x8 ;  /* 0x000000000008781c */ /* 0x000fda0003f0f070 */
.L_x_1021:
        /* <DEDUP_REMOVED lines=10> */
.L_x_1050:
[----:B------:R1:W-:Y:S01]  /*0820*/  SYNCS.ARRIVE.TRANS64 RZ, [R20+URZ], R19 ;  /* 0x0000001314ff79a7 */ /* 0x0003e200080000ff */
[----:B------:R-:W-:Y:S01]  /*0830*/  R2UR UR7, R18 ;  /* 0x00000000120772ca */ /* 0x000fe200000e0000 */
[----:B------:R-:W-:Y:S01]  /*0840*/  UMOV UR5, 0x80 ;  /* 0x0000008000057882 */ /* 0x000fe20000000000 */
[----:B------:R-:W-:Y:S02]  /*0850*/  R2UR UR6, R0 ;  /* 0x00000000000672ca */ /* 0x000fe400000e0000 */
[----:B------:R-:W-:Y:S02]  /*0860*/  IADD3 R16, P1, PT, R5, R10, RZ ;  /* 0x0000000a05107210 */ /* 0x000fe40007f3e0ff */
[----:B------:R-:W-:-:S03]  /*0870*/  PLOP3.LUT P0, PT, PT, PT, PT, 0x80, 0x8 ;  /* 0x000000000008781c */ /* 0x000fc60003f0f070 */
[----:B-1----:R-:W-:-:S10]  /*0880*/  IMAD.X R17, R6, 0x1, R9, P1 ;  /* 0x0000000106117824 */ /* 0x002fd400008e0609 */
.L_x_1023:
        /* <DEDUP_REMOVED lines=9> */
.L_x_1051:
        /* <DEDUP_REMOVED lines=9> */
.L_x_1025:
        /* <DEDUP_REMOVED lines=9> */
.L_x_1052:
[----:B------:R1:W-:Y:S01]  /*0a40*/  SYNCS.ARRIVE.TRANS64 RZ, [R20+URZ], R19 ;  /* 0x0000001314ff79a7 */ /* 0x0003e200080000ff */
[----:B------:R-:W-:Y:S01]  /*0a50*/  R2UR UR7, R18 ;  /* 0x00000000120772ca */ /* 0x000fe200000e0000 */
[----:B------:R-:W-:Y:S01]  /*0a60*/  UMOV UR5, 0x80 ;  /* 0x0000008000057882 */ /* 0x000fe20000000000 */
[----:B------:R-:W-:Y:S02]  /*0a70*/  R2UR UR6, R0 ;  /* 0x00000000000672ca */ /* 0x000fe400000e0000 */
[----:B------:R-:W-:Y:S02]  /*0a80*/  IADD3 R16, P1, PT, R5, R14, RZ ;  /* 0x0000000e05107210 */ /* 0x000fe40007f3e0ff */
[----:B------:R-:W-:-:S03]  /*0a90*/  PLOP3.LUT P0, PT, PT, PT, PT, 0x80, 0x8 ;  /* 0x000000000008781c */ /* 0x000fc60003f0f070 */
[----:B-1----:R-:W-:-:S10]  /*0aa0*/  IMAD.X R17, R6, 0x1, R3, P1 ;  /* 0x0000000106117824 */ /* 0x002fd400008e0603 */
.L_x_1027:
        /* <DEDUP_REMOVED lines=16> */
.L_x_1019:
[----:B------:R-:W-:Y:S05]  /*0bb0*/  BSYNC B0 ;  /* 0x0000000000007941 */ /* 0x000fea0003800000 */
.L_x_1018:
        /* <DEDUP_REMOVED lines=21> */
.L_x_1032:
[----:B------:R-:W-:Y:S01]  /*0d10*/  LOP3.LUT R0, R22, 0x1, RZ, 0xc, !PT ;  /* 0x0000000116007812 */ /* 0x000fe200078e0cff */
[----:B------:R-:W-:Y:S05]  /*0d20*/  YIELD ;  /* 0x0000000000007946 */ /* 0x000fea0003800000 */
[----:B------:R-:W-:Y:S01]  /*0d30*/  SHF.L.U32 R0, R0, 0x1f, RZ ;  /* 0x0000001f00007819 */ /* 0x000fe200000006ff */
[----:B------:R-:W-:Y:S03]  /*0d40*/  BSSY B0, `(.L_x_1029) ;  /* 0x0000003000007945 */ /* 0x000fe60003800000 */
[----:B-1----:R-:W1:Y:S02]  /*0d50*/  SYNCS.PHASECHK.TRANS64.TRYWAIT P0, [R9+URZ], R0 ;  /* 0x00000000090075a7 */ /* 0x002e6400080011ff */
[----:B-1----:R-:W-:Y:S05]  /*0d60*/  @!P0 BRA `(.L_x_1030) ;  /* 0x0000000800cc8947 */ /* 0x002fea0003800000 */
.L_x_1053:
[----:B------:R-:W-:Y:S05]  /*0d70*/  BSYNC B0 ;  /* 0x0000000000007941 */ /* 0x000fea0003800000 */
.L_x_1029:
[----:B------:R1:W-:Y:S01]  /*0d80*/  SYNCS.ARRIVE.TRANS64 RZ, [R6+URZ], R5 ;  /* 0x0000000506ff79a7 */ /* 0x0003e200080000ff */
[----:B------:R-:W-:Y:S01]  /*0d90*/  R2UR UR7, R8 ;  /* 0x00000000080772ca */ /* 0x000fe200000e0000 */
[----:B------:R-:W-:Y:S01]  /*0da0*/  IMAD.MOV.U32 R2, RZ, RZ, R7 ;  /* 0x000000ffff027224 */ /* 0x000fe200078e0007 */
[----:B------:R-:W-:Y:S01]  /*0db0*/  R2UR UR6, R4 ;  /* 0x00000000040672ca */ /* 0x000fe200000e0000 */
[----:B------:R-:W-:Y:S01]  /*0dc0*/  IMAD.MOV.U32 R3, RZ, RZ, R24 ;  /* 0x000000ffff037224 */ /* 0x000fe200078e0018 */
[----:B------:R-:W-:Y:S01]  /*0dd0*/  PLOP3.LUT P0, PT, PT, PT, PT, 0x80, 0x8 ;  /* 0x000000000008781c */ /* 0x000fe20003f0f070 */
[----:B------:R-:W-:-:S12]  /*0de0*/  UMOV UR5, 0x80 ;  /* 0x0000008000057882 */ /* 0x000fd80000000000 */
.L_x_1031:
        /* <DEDUP_REMOVED lines=16> */
.L_x_1015:
        /* <DEDUP_REMOVED lines=41> */
.L_x_1034:
[----:B------:R-:W-:-:S07]  /*1180*/  MOV R4, 0x11a0 ;  /* 0x000011a000047802 */ /* 0x000fce0000000f00 */
[----:B------:R-:W-:Y:S05]  /*1190*/  CALL.REL.NOINC `($__internal_23_$__cuda_sm20_div_u64) ;  /* 0x0000000800207944 */ /* 0x000fea0003c00000 */
.L_x_1035:
        /* <DEDUP_REMOVED lines=20> */
.L_x_1043:
[----:B------:R-:W0:Y:S01]  /*12e0*/  SYNCS.PHASECHK.TRANS64.TRYWAIT P0, [R12+URZ], R15 ;  /* 0x0000000f0c0075a7 */ /* 0x000e2200080011ff */
[----:B------:R-:W1:Y:S01]  /*12f0*/  S2R R8, SR_SWINHI ;  /* 0x0000000000087919 */ /* 0x000e620000002f00 */
[----:B------:R-:W-:Y:S04]  /*1300*/  BSSY B1, `(.L_x_1038) ;  /* 0x0000002000017945 */ /* 0x000fe80003800000 */
[----:B01----:R-:W-:Y:S05]  /*1310*/  @!P0 BRA `(.L_x_1039) ;  /* 0x0000000400708947 */ /* 0x003fea0003800000 */
.L_x_1054:
[----:B------:R-:W-:Y:S05]  /*1320*/  BSYNC B1 ;  /* 0x0000000000017941 */ /* 0x000fea0003800000 */
.L_x_1038:
        /* <DEDUP_REMOVED lines=13> */
.L_x_1055:
[----:B------:R0:W1:Y:S01]  /*1400*/  LDS R6, [R12+0x10] ;  /* 0x000010000c067984 */ /* 0x0000620000000800 */
[----:B------:R0:W-:Y:S01]  /*1410*/  SYNCS.ARRIVE.TRANS64.A1T0 RZ, [R8+URZ], RZ ;  /* 0x000000ff08ff79a7 */ /* 0x0001e200081000ff */
[----:B------:R-:W2:Y:S02]  /*1420*/  SYNCS.PHASECHK.TRANS64.TRYWAIT P0, [R12+URZ], R15 ;  /* 0x0000000f0c0075a7 */ /* 0x000ea400080011ff */
[----:B012---:R-:W-:Y:S05]  /*1430*/  @!P0 BRA `(.L_x_1041) ;  /* 0x0000000400488947 */ /* 0x007fea0003800000 */
.L_x_1056:
[----:B------:R-:W0:Y:S01]  /*1440*/  LDS R9, [R12+0x10] ;  /* 0x000010000c097984 */ /* 0x000e220000000800 */
[----:B------:R1:W-:Y:S01]  /*1450*/  SYNCS.ARRIVE.TRANS64.A1T0 RZ, [R8+URZ], RZ ;  /* 0x000000ff08ff79a7 */ /* 0x0003e200081000ff */
[----:B------:R-:W-:Y:S01]  /*1460*/  IMAD.IADD R7, R4, 0x1, R7 ;  /* 0x0000000104077824 */ /* 0x000fe200078e0207 */
[----:B------:R-:W2:Y:S04]  /*1470*/  SYNCS.PHASECHK.TRANS64.TRYWAIT P0, [R12+URZ], R17 ;  /* 0x000000110c0075a7 */ /* 0x000ea800080011ff */
[----:B0-----:R-:W-:Y:S01]  /*1480*/  IADD3 R7, PT, PT, R9, R6, R7 ;  /* 0x0000000609077210 */ /* 0x001fe20007ffe007 */
[----:B-12---:R-:W-:Y:S06]  /*1490*/  @!P0 BRA `(.L_x_1042) ;  /* 0x0000000400408947 */ /* 0x006fec0003800000 */
.L_x_1057:
        /* <DEDUP_REMOVED lines=8> */
.L_x_1037:
[----:B------:R-:W-:Y:S05]  /*1520*/  BSYNC B0 ;  /* 0x0000000000007941 */ /* 0x000fea0003800000 */
.L_x_1036:
        /* <DEDUP_REMOVED lines=16> */
.L_x_1048:
[----:B------:R-:W-:Y:S01]  /*1630*/  LOP3.LUT R6, R5, 0x1, RZ, 0xc0, !PT ;  /* 0x0000000105067812 */ /* 0x000fe200078ec0ff */
[----:B------:R-:W-:Y:S03]  /*1640*/  BSSY B1, `(.L_x_1046) ;  /* 0x0000004000017945 */ /* 0x000fe60003800000 */
[----:B------:R-:W-:-:S04]  /*1650*/  SHF.L.U32 R6, R6, 0x1f, RZ ;  /* 0x0000001f06067819 */ /* 0x000fc800000006ff */
[----:B------:R-:W0:Y:S02]  /*1660*/  SYNCS.PHASECHK.TRANS64.TRYWAIT P0, [R9+URZ], R6 ;  /* 0x00000006090075a7 */ /* 0x000e2400080011ff */
[----:B0-----:R-:W-:Y:S05]  /*1670*/  @!P0 BRA `(.L_x_1047) ;  /* 0x0000000000d88947 */ /* 0x001fea0003800000 */
.L_x_1058:
[----:B------:R-:W-:Y:S05]  /*1680*/  BSYNC B1 ;  /* 0x0000000000017941 */ /* 0x000fea0003800000 */
.L_x_1046:
        /* <DEDUP_REMOVED lines=10> */
.L_x_1045:
[----:B------:R-:W-:Y:S05]  /*1730*/  BSYNC B0 ;  /* 0x0000000000007941 */ /* 0x000fea0003800000 */
.L_x_1044:
[----:B------:R-:W-:-:S07]  /*1740*/  SHF.R.S32.HI R5, RZ, 0x1f, R4 ;  /* 0x0000001fff057819 */ /* 0x000fce0000011404 */
.L_x_1033:
[----:B------:R-:W0:Y:S02]  /*1750*/  LDCU.64 UR6, c[0x0][0x388] ;  /* 0x00007100ff0677ac */ /* 0x000e240008000a00 */
[----:B0-----:R-:W-:-:S04]  /*1760*/  LEA R2, P0, R0, UR6, 0x3 ;  /* 0x0000000600027c11 */ /* 0x001fc8000f8018ff */
[----:B------:R-:W-:-:S05]  /*1770*/  LEA.HI.X R3, R0, UR7, RZ, 0x3, P0 ;  /* 0x0000000700037c11 */ /* 0x000fca00080f1cff */
[----:B------:R-:W-:Y:S01]  /*1780*/  STG.E.64 desc[UR8][R2.64], R4 ;  /* 0x0000000402007986 */ /* 0x000fe2000c101b08 */
[----:B------:R-:W-:Y:S05]  /*1790*/  EXIT ;  /* 0x000000000000794d */ /* 0x000fea0003800000 */
.L_x_1020:
[----:B------:R-:W-:Y:S05]  /*17a0*/  YIELD ;  /* 0x0000000000007946 */ /* 0x000fea0003800000 */
[----:B------:R-:W0:Y:S02]  /*17b0*/  SYNCS.PHASECHK.TRANS64.TRYWAIT P0, [R13+URZ], R2 ;  /* 0x000000020d0075a7 */ /* 0x000e2400080011ff */
[----:B0-----:R-:W-:Y:S05]  /*17c0*/  @!P0 BRA `(.L_x_1020) ;  /* 0xfffffffc00f48947 */ /* 0x001fea000383ffff */
[----:B------:R-:W-:Y:S05]  /*17d0*/  BRA `(.L_x_1049) ;  /* 0xffffffec00d47947 */ /* 0x000fea000383ffff */
.L_x_1022:
[----:B------:R-:W-:Y:S05]  /*17e0*/  YIELD ;  /* 0x0000000000007946 */ /* 0x000fea0003800000 */
[----:B------:R-:W1:Y:S02]  /*17f0*/  SYNCS.PHASECHK.TRANS64.TRYWAIT P0, [R13+URZ], R28 ;  /* 0x0000001c0d0075a7 */ /* 0x000e6400080011ff */
[----:B-1----:R-:W-:Y:S05]  /*1800*/  @!P0 BRA `(.L_x_1022) ;  /* 0xfffffffc00f48947 */ /* 0x002fea000383ffff */
[----:B------:R-:W-:Y:S05]  /*1810*/  BRA `(.L_x_1050) ;  /* 0xfffffff000007947 */ /* 0x000fea000383ffff */
.L_x_1024:
[----:B------:R-:W-:Y:S05]  /*1820*/  YIELD ;  /* 0x0000000000007946 */ /* 0x000fea0003800000 */
[----:B------:R-:W1:Y:S02]  /*1830*/  SYNCS.PHASECHK.TRANS64.TRYWAIT P0, [R13+URZ], R2 ;  /* 0x000000020d0075a7 */ /* 0x000e6400080011ff */
[----:B-1----:R-:W-:Y:S05]  /*1840*/  @!P0 BRA `(.L_x_1024) ;  /* 0xfffffffc00f48947 */ /* 0x002fea000383ffff */
[----:B------:R-:W-:Y:S05]  /*1850*/  BRA `(.L_x_1051) ;  /* 0xfffffff000307947 */ /* 0x000fea000383ffff */
.L_x_1026:
[----:B------:R-:W-:Y:S05]  /*1860*/  YIELD ;  /* 0x0000000000007946 */ /* 0x000fea0003800000 */
[----:B------:R-:W1:Y:S02]  /*1870*/  SYNCS.PHASECHK.TRANS64.TRYWAIT P0, [R13+URZ], R28 ;  /* 0x0000001c0d0075a7 */ /* 0x000e6400080011ff */
[----:B-1----:R-:W-:Y:S05]  /*1880*/  @!P0 BRA `(.L_x_1026) ;  /* 0xfffffffc00f48947 */ /* 0x002fea000383ffff */
[----:B------:R-:W-:Y:S05]  /*1890*/  BRA `(.L_x_1052) ;  /* 0xfffffff000687947 */ /* 0x000fea000383ffff */
.L_x_1030:
[----:B------:R-:W-:Y:S05]  /*18a0*/  YIELD ;  /* 0x0000000000007946 */ /* 0x000fea0003800000 */
[----:B------:R-:W1:Y:S02]  /*18b0*/  SYNCS.PHASECHK.TRANS64.TRYWAIT P0, [R9+URZ], R0 ;  /* 0x00000000090075a7 */ /* 0x000e6400080011ff */
[----:B-1----:R-:W-:Y:S05]  /*18c0*/  @!P0 BRA `(.L_x_1030) ;  /* 0xfffffffc00f48947 */ /* 0x002fea000383ffff */
[----:B------:R-:W-:Y:S05]  /*18d0*/  BRA `(.L_x_1053) ;  /* 0xfffffff400247947 */ /* 0x000fea000383ffff */
.L_x_1039:
[----:B------:R-:W-:Y:S05]  /*18e0*/  YIELD ;  /* 0x0000000000007946 */ /* 0x000fea0003800000 */
[----:B------:R-:W0:Y:S02]  /*18f0*/  SYNCS.PHASECHK.TRANS64.TRYWAIT P0, [R12+URZ], R15 ;  /* 0x0000000f0c0075a7 */ /* 0x000e2400080011ff */
[----:B0-----:R-:W-:Y:S05]  /*1900*/  @!P0 BRA `(.L_x_1039) ;  /* 0xfffffffc00f48947 */ /* 0x001fea000383ffff */
[----:B------:R-:W-:Y:S05]  /*1910*/  BRA `(.L_x_1054) ;  /* 0xfffffff800807947 */ /* 0x000fea000383ffff */
.L_x_1040:
[----:B------:R-:W-:Y:S05]  /*1920*/  YIELD ;  /* 0x0000000000007946 */ /* 0x000fea0003800000 */
[----:B------:R-:W0:Y:S02]  /*1930*/  SYNCS.PHASECHK.TRANS64.TRYWAIT P0, [R12+URZ], R17 ;  /* 0x000000110c0075a7 */ /* 0x000e2400080011ff */
[----:B0-----:R-:W-:Y:S05]  /*1940*/  @!P0 BRA `(.L_x_1040) ;  /* 0xfffffffc00f48947 */ /* 0x001fea000383ffff */
[----:B------:R-:W-:Y:S05]  /*1950*/  BRA `(.L_x_1055) ;  /* 0xfffffff800a87947 */ /* 0x000fea000383ffff */
.L_x_1041:
[----:B------:R-:W-:Y:S05]  /*1960*/  YIELD ;  /* 0x0000000000007946 */ /* 0x000fea0003800000 */
[----:B------:R-:W0:Y:S02]  /*1970*/  SYNCS.PHASECHK.TRANS64.TRYWAIT P0, [R12+URZ], R15 ;  /* 0x0000000f0c0075a7 */ /* 0x000e2400080011ff */
[----:B0-----:R-:W-:Y:S05]  /*1980*/  @!P0 BRA `(.L_x_1041) ;  /* 0xfffffffc00f48947 */ /* 0x001fea000383ffff */
[----:B------:R-:W-:Y:S05]  /*1990*/  BRA `(.L_x_1056) ;  /* 0xfffffff800a87947 */ /* 0x000fea000383ffff */
.L_x_1042:
[----:B------:R-:W-:Y:S05]  /*19a0*/  YIELD ;  /* 0x0000000000007946 */ /* 0x000fea0003800000 */
[----:B------:R-:W0:Y:S02]  /*19b0*/  SYNCS.PHASECHK.TRANS64.TRYWAIT P0, [R12+URZ], R17 ;  /* 0x000000110c0075a7 */ /* 0x000e2400080011ff */
[----:B0-----:R-:W-:Y:S05]  /*19c0*/  @!P0 BRA `(.L_x_1042) ;  /* 0xfffffffc00f48947 */ /* 0x001fea000383ffff */
[----:B------:R-:W-:Y:S05]  /*19d0*/  BRA `(.L_x_1057) ;  /* 0xfffffff800b07947 */ /* 0x000fea000383ffff */
.L_x_1047:
[----:B------:R-:W-:Y:S05]  /*19e0*/  YIELD ;  /* 0x0000000000007946 */ /* 0x000fea0003800000 */
[----:B------:R-:W0:Y:S02]  /*19f0*/  SYNCS.PHASECHK.TRANS64.TRYWAIT P0, [R9+URZ], R6 ;  /* 0x00000006090075a7 */ /* 0x000e2400080011ff */
[----:B0-----:R-:W-:Y:S05]  /*1a00*/  @!P0 BRA `(.L_x_1047) ;  /* 0xfffffffc00f48947 */ /* 0x001fea000383ffff */
[----:B------:R-:W-:Y:S05]  /*1a10*/  BRA `(.L_x_1058) ;  /* 0xfffffffc00187947 */ /* 0x000fea000383ffff */
        .weak           $__internal_23_$__cuda_sm20_div_u64
        .type           $__internal_23_$__cuda_sm20_div_u64,@function
        .size           $__internal_23_$__cuda_sm20_div_u64,(.L_x_1878 - $__internal_23_$__cuda_sm20_div_u64)
$__internal_23_$__cuda_sm20_div_u64:
        /* <DEDUP_REMOVED lines=68> */
[----:B------:R-:W-:Y:S06]  /*1e60*/  RET.REL.NODEC R4 `(_Z13tma_bw_kernelILi1ELi2048EEvPKhPym) ;  /* 0xffffffe004647950 */ /* 0x000fec0003c3ffff */
.L_x_1059:
        /* <DEDUP_REMOVED lines=9> */
.L_x_1878:


//--------------------- .text._Z13tma_bw_kernelILi32ELi1024EEvPKhPym --------------------------
	.section	.text._Z13tma_bw_kernelILi32ELi1024EEvPKhPym,"ax",@progbits
	.align	128
        .global         _Z13tma_bw_kernelILi32ELi1024EEvPKhPym
        .type           _Z13tma_bw_kernelILi32ELi1024EEvPKhPym,@function
        .size           _Z13tma_bw_kernelILi32ELi1024EEvPKhPym,(.L_x_1879 - _Z13tma_bw_kernelILi32ELi1024EEvPKhPym)
        .other          _Z13tma_bw_kernelILi32ELi1024EEvPKhPym,@"STO_CUDA_ENTRY STV_DEFAULT"
_Z13tma_bw_kernelILi32ELi1024EEvPKhPym:
.text._Z13tma_bw_kernelILi32ELi1024EEvPKhPym:
        /* <DEDUP_REMOVED lines=81> */
.L_x_1061:
[----:B0-----:R-:W-:Y:S05]  /*0510*/  BSYNC.RECONVERGENT B0 ;  /* 0x0000000000007941 */ /* 0x001fea0003800200 */
.L_x_1060:
        /* <DEDUP_REMOVED lines=45> */
.L_x_1063:
[----:B------:R-:W-:Y:S01]  /*07f0*/  IMAD.MOV.U32 R3, RZ, RZ, R10 ;  /* 0x000000ffff037224 */ /* 0x000fe200078e000a */
[----:B------:R-:W-:-:S07]  /*0800*/  MOV R4, 0x820 ;  /* 0x0000082000047802 */ /* 0x000fce0000000f00 */
[----:B------:R-:W-:Y:S05]  /*0810*/  CALL.REL.NOINC `($__internal_24_$__cuda_sm20_div_u64) ;  /* 0x0000001c00c87944 */ /* 0x000fea0003c00000 */
[----:B------:R-:W-:-:S07]  /*0820*/  IMAD.MOV.U32 R2, RZ, RZ, R6 ;  /* 0x000000ffff027224 */ /* 0x000fce00078e0006 */
.L_x_1064:
        /* <DEDUP_REMOVED lines=34> */
.L_x_1079:
        /* <DEDUP_REMOVED lines=16> */
.L_x_1068:
[----:B------:R-:W-:Y:S05]  /*0b50*/  YIELD ;  /* 0x0000000000007946 */ /* 0x000fea0003800000 */
[----:B------:R-:W0:Y:S02]  /*0b60*/  SYNCS.PHASECHK.TRANS64.TRYWAIT P0, [R17+URZ], R16 ;  /* 0x00000010110075a7 */ /* 0x000e2400080011ff */
[----:B0-----:R-:W-:Y:S05]  /*0b70*/  @!P0 BRA `(.L_x_1068) ;  /* 0xfffffffc00f48947 */ /* 0x001fea000383ffff */
[----:B------:R-:W-:Y:S05]  /*0b80*/  BSYNC B1 ;  /* 0x0000000000017941 */ /* 0x000fea0003800000 */
.L_x_1067:
        /* <DEDUP_REMOVED lines=14> */
.L_x_1069:
        /* <DEDUP_REMOVED lines=23> */
.L_x_1071:
[----:B------:R-:W-:Y:S05]  /*0de0*/  YIELD ;  /* 0x0000000000007946 */ /* 0x000fea0003800000 */
[----:B------:R-:W0:Y:S02]  /*0df0*/  SYNCS.PHASECHK.TRANS64.TRYWAIT P0, [R35+URZ], R24 ;  /* 0x00000018230075a7 */ /* 0x000e2400080011ff */
[----:B0-----:R-:W-:Y:S05]  /*0e00*/  @!P0 BRA `(.L_x_1071) ;  /* 0xfffffffc00f48947 */ /* 0x001fea000383ffff */
[----:B------:R-:W-:Y:S05]  /*0e10*/  BSYNC B1 ;  /* 0x0000000000017941 */ /* 0x000fea0003800000 */
.L_x_1070:
        /* <DEDUP_REMOVED lines=11> */
.L_x_1072:
        /* <DEDUP_REMOVED lines=25> */
.L_x_1074:
[----:B------:R-:W-:Y:S05]  /*1060*/  YIELD ;  /* 0x0000000000007946 */ /* 0x000fea0003800000 */
[----:B------:R-:W0:Y:S02]  /*1070*/  SYNCS.PHASECHK.TRANS64.TRYWAIT P0, [R41+URZ], R38 ;  /* 0x00000026290075a7 */ /* 0x000e2400080011ff */
[----:B0-----:R-:W-:Y:S05]  /*1080*/  @!P0 BRA `(.L_x_1074) ;  /* 0xfffffffc00f48947 */ /* 0x001fea000383ffff */
[----:B------:R-:W-:Y:S05]  /*1090*/  BSYNC B1 ;  /* 0x0000000000017941 */ /* 0x000fea0003800000 */
.L_x_1073:
        /* <DEDUP_REMOVED lines=11> */
.L_x_1075:
        /* <DEDUP_REMOVED lines=19> */
.L_x_1077:
[----:B------:R-:W-:Y:S05]  /*1280*/  YIELD ;  /* 0x0000000000007946 */ /* 0x000fea0003800000 */
[----:B------:R-:W0:Y:S02]  /*1290*/  SYNCS.PHASECHK.TRANS64.TRYWAIT P0, [R35+URZ+0x10], R26 ;  /* 0x0000101a230075a7 */ /* 0x000e2400080011ff */
[----:B0-----:R-:W-:Y:S05]  /*12a0*/  @!P0 BRA `(.L_x_1077) ;  /* 0xfffffffc00f48947 */ /* 0x001fea000383ffff */
[----:B------:R-:W-:Y:S05]  /*12b0*/  BSYNC B1 ;  /* 0x0000000000017941 */ /* 0x000fea0003800000 */
.L_x_1076:
        /* <DEDUP_REMOVED lines=8> */
.L_x_1078:
        /* <DEDUP_REMOVED lines=21> */
.L_x_1066:
[----:B------:R-:W-:Y:S05]  /*1490*/  BSYNC B0 ;  /* 0x0000000000007941 */ /* 0x000fea0003800000 */
.L_x_1065:
        /* <DEDUP_REMOVED lines=24> */
.L_x_1083:
        /* <DEDUP_REMOVED lines=10> */
.L_x_1081:
[----:B------:R-:W-:Y:S05]  /*16c0*/  YIELD ;  /* 0x0000000000007946 */ /* 0x000fea0003800000 */
[----:B------:R-:W1:Y:S02]  /*16d0*/  SYNCS.PHASECHK.TRANS64.TRYWAIT P0, [R0+URZ], R5 ;  /* 0x00000005000075a7 */ /* 0x000e6400080011ff */
[----:B-1----:R-:W-:Y:S05]  /*16e0*/  @!P0 BRA `(.L_x_1081) ;  /* 0xfffffffc00f48947 */ /* 0x002fea000383ffff */
[----:B------:R-:W-:Y:S05]  /*16f0*/  BSYNC B0 ;  /* 0x0000000000007941 */ /* 0x000fea0003800000 */
.L_x_1080:
        /* <DEDUP_REMOVED lines=10> */
.L_x_1082:
        /* <DEDUP_REMOVED lines=23> */
.L_x_1062:
        /* <DEDUP_REMOVED lines=42> */
.L_x_1085:
[----:B------:R-:W-:Y:S01]  /*1bb0*/  IMAD.MOV.U32 R3, RZ, RZ, R6 ;  /* 0x000000ffff037224 */ /* 0x000fe200078e0006 */
[----:B------:R-:W-:-:S07]  /*1bc0*/  MOV R4, 0x1be0 ;  /* 0x00001be000047802 */ /* 0x000fce0000000f00 */
[----:B------:R-:W-:Y:S05]  /*1bd0*/  CALL.REL.NOINC `($__internal_24_$__cuda_sm20_div_u64) ;  /* 0x0000000800d87944 */ /* 0x000fea0003c00000 */
[----:B------:R-:W-:Y:S02]  /*1be0*/  IMAD.MOV.U32 R4, RZ, RZ, R6 ;  /* 0x000000ffff047224 */ /* 0x000fe400078e0006 */
[----:B------:R-:W-:-:S07]  /*1bf0*/  IMAD.MOV.U32 R5, RZ, RZ, R3 ;  /* 0x000000ffff057224 */ /* 0x000fce00078e0003 */
.L_x_1086:
        /* <DEDUP_REMOVED lines=22> */
.L_x_1097:
        /* <DEDUP_REMOVED lines=12> */
.L_x_1090:
[----:B------:R-:W-:Y:S05]  /*1e20*/  YIELD ;  /* 0x0000000000007946 */ /* 0x000fea0003800000 */
[----:B------:R-:W0:Y:S02]  /*1e30*/  SYNCS.PHASECHK.TRANS64.TRYWAIT P0, [R3+URZ], R2 ;  /* 0x00000002030075a7 */ /* 0x000e2400080011ff */
[----:B0-----:R-:W-:Y:S05]  /*1e40*/  @!P0 BRA `(.L_x_1090) ;  /* 0xfffffffc00f48947 */ /* 0x001fea000383ffff */
[----:B------:R-:W-:Y:S05]  /*1e50*/  BSYNC B1 ;  /* 0x0000000000017941 */ /* 0x000fea0003800000 */
.L_x_1089:
        /* <DEDUP_REMOVED lines=26> */
.L_x_1092:
[----:B------:R-:W-:Y:S05]  /*2000*/  YIELD ;  /* 0x0000000000007946 */ /* 0x000fea0003800000 */
[----:B------:R-:W0:Y:S02]  /*2010*/  SYNCS.PHASECHK.TRANS64.TRYWAIT P0, [R16+URZ], R7 ;  /* 0x00000007100075a7 */ /* 0x000e2400080011ff */
[----:B0-----:R-:W-:Y:S05]  /*2020*/  @!P0 BRA `(.L_x_1092) ;  /* 0xfffffffc00f48947 */ /* 0x001fea000383ffff */
[----:B------:R-:W-:Y:S05]  /*2030*/  BSYNC B1 ;  /* 0x0000000000017941 */ /* 0x000fea0003800000 */
.L_x_1091:
        /* <DEDUP_REMOVED lines=19> */
.L_x_1094:
[----:B------:R-:W-:Y:S05]  /*2170*/  YIELD ;  /* 0x0000000000007946 */ /* 0x000fea0003800000 */
[----:B------:R-:W0:Y:S02]  /*2180*/  SYNCS.PHASECHK.TRANS64.TRYWAIT P0, [R29+URZ], R8 ;  /* 0x000000081d0075a7 */ /* 0x000e2400080011ff */
[----:B0-----:R-:W-:Y:S05]  /*2190*/  @!P0 BRA `(.L_x_1094) ;  /* 0xfffffffc00f48947 */ /* 0x001fea000383ffff */
[----:B------:R-:W-:Y:S05]  /*21a0*/  BSYNC B1 ;  /* 0x0000000000017941 */ /* 0x000fea0003800000 */
.L_x_1093:
        /* <DEDUP_REMOVED lines=13> */
.L_x_1096:
[----:B------:R-:W-:Y:S05]  /*2280*/  YIELD ;  /* 0x0000000000007946 */ /* 0x000fea0003800000 */
[----:B------:R-:W2:Y:S02]  /*2290*/  SYNCS.PHASECHK.TRANS64.TRYWAIT P0, [R16+URZ+0x10], R3 ;  /* 0x00001003100075a7 */ /* 0x000ea400080011ff */
[----:B--2---:R-:W-:Y:S05]  /*22a0*/  @!P0 BRA `(.L_x_1096) ;  /* 0xfffffffc00f48947 */ /* 0x004fea000383ffff */
[----:B------:R-:W-:Y:S05]  /*22b0*/  BSYNC B1 ;  /* 0x0000000000017941 */ /* 0x000fea0003800000 */
.L_x_1095:
        /* <DEDUP_REMOVED lines=15> */
.L_x_1088:
[----:B------:R-:W-:Y:S05]  /*23b0*/  BSYNC B0 ;  /* 0x0000000000007941 */ /* 0x000fea0003800000 */
.L_x_1087:
        /* <DEDUP_REMOVED lines=21> */
.L_x_1102:
[----:B------:R-:W-:Y:S01]  /*2510*/  SHF.R.U32.HI R3, RZ, 0x5, R9 ;  /* 0x00000005ff037819 */ /* 0x000fe20000011609 */
[----:B------:R-:W-:Y:S01]  /*2520*/  BSSY B1, `(.L_x_1100) ;  /* 0x0000008000017945 */ /* 0x000fe20003800000 */
[----:B------:R-:W-:Y:S02]  /*2530*/  LOP3.LUT R2, R12, 0x7c00, RZ, 0xc0, !PT ;  /* 0x00007c000c027812 */ /* 0x000fe400078ec0ff */
[----:B------:R-:W-:-:S03]  /*2540*/  LOP3.LUT R3, R3, 0x1, RZ, 0xc0, !PT ;  /* 0x0000000103037812 */ /* 0x000fc600078ec0ff */
[----:B------:R-:W-:Y:S01]  /*2550*/  IMAD.IADD R7, R13, 0x1, R2 ;  /* 0x000000010d077824 */ /* 0x000fe200078e0202 */
[----:B------:R-:W-:-:S07]  /*2560*/  SHF.L.U32 R3, R3, 0x1f, RZ ;  /* 0x0000001f03037819 */ /* 0x000fce00000006ff */
.L_x_1101:
[----:B------:R-:W-:Y:S05]  /*2570*/  YIELD ;  /* 0x0000000000007946 */ /* 0x000fea0003800000 */
[----:B------:R-:W0:Y:S02]  /*2580*/  SYNCS.PHASECHK.TRANS64.TRYWAIT P0, [R6+URZ], R3 ;  /* 0x00000003060075a7 */ /* 0x000e2400080011ff */
[----:B0-----:R-:W-:Y:S05]  /*2590*/  @!P0 BRA `(.L_x_1101) ;  /* 0xfffffffc00f48947 */ /* 0x001fea000383ffff */
[----:B------:R-:W-:Y:S05]  /*25a0*/  BSYNC B1 ;  /* 0x0000000000017941 */ /* 0x000fea0003800000 */
.L_x_1100:
        /* <DEDUP_REMOVED lines=16> */
.L_x_1099:
[----:B------:R-:W-:Y:S05]  /*26b0*/  BSYNC B0 ;  /* 0x0000000000007941 */ /* 0x000fea0003800000 */
.L_x_1098:
[----:B------:R-:W-:-:S07]  /*26c0*/  SHF.R.S32.HI R9, RZ, 0x1f, R8 ;  /* 0x0000001fff097819 */ /* 0x000fce0000011408 */
.L_x_1084:
[----:B------:R-:W0:Y:S01]  /*26d0*/  LDCU.64 UR6, c[0x0][0x388] ;  /* 0x00007100ff0677ac */ /* 0x000e220008000a00 */
[----:B------:R-:W-:Y:S02]  /*26e0*/  R2UR UR8, R18 ;  /* 0x00000000120872ca */ /* 0x000fe400000e0000 */
[----:B------:R-:W-:Y:S02]  /*26f0*/  R2UR UR9, R19 ;  /* 0x00000000130972ca */ /* 0x000fe400000e0000 */
[----:B0-----:R-:W-:-:S04]  /*2700*/  LEA R2, P0, R0, UR6, 0x3 ;  /* 0x0000000600027c11 */ /* 0x001fc8000f8018ff */
[----:B------:R-:W-:-:S07]  /*2710*/  LEA.HI.X R3, R0, UR7, RZ, 0x3, P0 ;  /* 0x0000000700037c11 */ /* 0x000fce00080f1cff */
[----:B------:R-:W-:Y:S01]  /*2720*/  STG.E.64 desc[UR8][R2.64], R8 ;  /* 0x0000000802007986 */ /* 0x000fe2000c101b08 */
[----:B------:R-:W-:Y:S05]  /*2730*/  EXIT ;  /* 0x000000000000794d */ /* 0x000fea0003800000 */
        .weak           $__internal_24_$__cuda_sm20_div_u64
        .type           $__internal_24_$__cuda_sm20_div_u64,@function
        .size           $__internal_24_$__cuda_sm20_div_u64,(.L_x_1879 - $__internal_24_$__cuda_sm20_div_u64)
$__internal_24_$__cuda_sm20_div_u64:
        /* <DEDUP_REMOVED lines=68> */
[----:B------:R-:W-:Y:S06]  /*2b80*/  RET.REL.NODEC R4 `(_Z13tma_bw_kernelILi32ELi1024EEvPKhPym) ;  /* 0xffffffd4041c7950 */ /* 0x000fec0003c3ffff */
.L_x_1103:
        /* <DEDUP_REMOVED lines=15> */
.L_x_1879:


//--------------------- .text._Z13tma_bw_kernelILi16ELi1024EEvPKhPym --------------------------
	.section	.text._Z13tma_bw_kernelILi16ELi1024EEvPKhPym,"ax",@progbits
	.align	128
        .global         _Z13tma_bw_kernelILi16ELi1024EEvPKhPym
        .type           _Z13tma_bw_kernelILi16ELi1024EEvPKhPym,@function
        .size           _Z13tma_bw_kernelILi16ELi1024EEvPKhPym,(.L_x_1880 - _Z13tma_bw_kernelILi16ELi1024EEvPKhPym)
        .other          _Z13tma_bw_kernelILi16ELi1024EEvPKhPym,@"STO_CUDA_ENTRY STV_DEFAULT"
_Z13tma_bw_kernelILi16ELi1024EEvPKhPym:
.text._Z13tma_bw_kernelILi16ELi1024EEvPKhPym:
        /* <DEDUP_REMOVED lines=49> */
.L_x_1105:
[----:B0-----:R-:W-:Y:S05]  /*0310*/  BSYNC.RECONVERGENT B0 ;  /* 0x0000000000007941 */ /* 0x001fea0003800200 */
.L_x_1104:
        /* <DEDUP_REMOVED lines=45> */
.L_x_1107:
[----:B------:R-:W-:Y:S01]  /*05f0*/  IMAD.MOV.U32 R3, RZ, RZ, R10 ;  /* 0x000000ffff037224 */ /* 0x000fe200078e000a */
[----:B------:R-:W-:-:S07]  /*0600*/  MOV R4, 0x620 ;  /* 0x0000062000047802 */ /* 0x000fce0000000f00 */
[----:B------:R-:W-:Y:S05]  /*0610*/  CALL.REL.NOINC `($__internal_25_$__cuda_sm20_div_u64) ;  /* 0x0000001c00c87944 */ /* 0x000fea0003c00000 */
[----:B------:R-:W-:-:S07]  /*0620*/  IMAD.MOV.U32 R2, RZ, RZ, R6 ;  /* 0x000000ffff027224 */ /* 0x000fce00078e0006 */
.L_x_1108:
        /* <DEDUP_REMOVED lines=34> */
.L_x_1123:
        /* <DEDUP_REMOVED lines=16> */
.L_x_1112:
[----:B------:R-:W-:Y:S05]  /*0950*/  YIELD ;  /* 0x0000000000007946 */ /* 0x000fea0003800000 */
[----:B------:R-:W0:Y:S02]  /*0960*/  SYNCS.PHASECHK.TRANS64.TRYWAIT P0, [R17+URZ], R16 ;  /* 0x00000010110075a7 */ /* 0x000e2400080011ff */
[----:B0-----:R-:W-:Y:S05]  /*0970*/  @!P0 BRA `(.L_x_1112) ;  /* 0xfffffffc00f48947 */ /* 0x001fea000383ffff */
[----:B------:R-:W-:Y:S05]  /*0980*/  BSYNC B1 ;  /* 0x0000000000017941 */ /* 0x000fea0003800000 */
.L_x_1111:
        /* <DEDUP_REMOVED lines=14> */
.L_x_1113:
        /* <DEDUP_REMOVED lines=23> */
.L_x_1115:
[----:B------:R-:W-:Y:S05]  /*0be0*/  YIELD ;  /* 0x0000000000007946 */ /* 0x000fea0003800000 */
[----:B------:R-:W0:Y:S02]  /*0bf0*/  SYNCS.PHASECHK.TRANS64.TRYWAIT P0, [R35+URZ], R24 ;  /* 0x00000018230075a7 */ /* 0x000e2400080011ff */
[----:B0-----:R-:W-:Y:S05]  /*0c00*/  @!P0 BRA `(.L_x_1115) ;  /* 0xfffffffc00f48947 */ /* 0x001fea000383ffff */
[----:B------:R-:W-:Y:S05]  /*0c10*/  BSYNC B1 ;  /* 0x0000000000017941 */ /* 0x000fea0003800000 */
.L_x_1114:
        /* <DEDUP_REMOVED lines=11> */
.L_x_1116:
        /* <DEDUP_REMOVED lines=25> */
.L_x_1118:
[----:B------:R-:W-:Y:S05]  /*0e60*/  YIELD ;  /* 0x0000000000007946 */ /* 0x000fea0003800000 */
[----:B------:R-:W0:Y:S02]  /*0e70*/  SYNCS.PHASECHK.TRANS64.TRYWAIT P0, [R41+URZ], R38 ;  /* 0x00000026290075a7 */ /* 0x000e2400080011ff */
[----:B0-----:R-:W-:Y:S05]  /*0e80*/  @!P0 BRA `(.L_x_1118) ;  /* 0xfffffffc00f48947 */ /* 0x001fea000383ffff */
[----:B------:R-:W-:Y:S05]  /*0e90*/  BSYNC B1 ;  /* 0x0000000000017941 */ /* 0x000fea0003800000 */
.L_x_1117:
        /* <DEDUP_REMOVED lines=11> */
.L_x_1119:
        /* <DEDUP_REMOVED lines=19> */
.L_x_1121:
[----:B------:R-:W-:Y:S05]  /*1080*/  YIELD ;  /* 0x0000000000007946 */ /* 0x000fea0003800000 */
[----:B------:R-:W0:Y:S02]  /*1090*/  SYNCS.PHASECHK.TRANS64.TRYWAIT P0, [R35+URZ+0x10], R26 ;  /* 0x0000101a230075a7 */ /* 0x000e2400080011ff */
[----:B0-----:R-:W-:Y:S05]  /*10a0*/  @!P0 BRA `(.L_x_1121) ;  /* 0xfffffffc00f48947 */ /* 0x001fea000383ffff */
[----:B------:R-:W-:Y:S05]  /*10b0*/  BSYNC B1 ;  /* 0x0000000000017941 */ /* 0x000fea0003800000 */
.L_x_1120:
        /* <DEDUP_REMOVED lines=8> */
.L_x_1122:
        /* <DEDUP_REMOVED lines=21> */
.L_x_1110:
[----:B------:R-:W-:Y:S05]  /*1290*/  BSYNC B0 ;  /* 0x0000000000007941 */ /* 0x000fea0003800000 */
.L_x_1109:
        /* <DEDUP_REMOVED lines=24> */
.L_x_1127:
        /* <DEDUP_REMOVED lines=10> */
.L_x_1125:
[----:B------:R-:W-:Y:S05]  /*14c0*/  YIELD ;  /* 0x0000000000007946 */ /* 0x000fea0003800000 */
[----:B------:R-:W1:Y:S02]  /*14d0*/  SYNCS.PHASECHK.TRANS64.TRYWAIT P0, [R0+URZ], R5 ;  /* 0x00000005000075a7 */ /* 0x000e6400080011ff */
[----:B-1----:R-:W-:Y:S05]  /*14e0*/  @!P0 BRA `(.L_x_1125) ;  /* 0xfffffffc00f48947 */ /* 0x002fea000383ffff */
[----:B------:R-:W-:Y:S05]  /*14f0*/  BSYNC B0 ;  /* 0x0000000000007941 */ /* 0x000fea0003800000 */
.L_x_1124:
        /* <DEDUP_REMOVED lines=10> */
.L_x_1126:
        /* <DEDUP_REMOVED lines=23> */
.L_x_1106:
        /* <DEDUP_REMOVED lines=42> */
.L_x_1129:
[----:B------:R-:W-:Y:S01]  /*19b0*/  IMAD.MOV.U32 R3, RZ, RZ, R6 ;  /* 0x000000ffff037224 */ /* 0x000fe200078e0006 */
[----:B------:R-:W-:-:S07]  /*19c0*/  MOV R4, 0x19e0 ;  /* 0x000019e000047802 */ /* 0x000fce0000000f00 */
[----:B------:R-:W-:Y:S05]  /*19d0*/  CALL.REL.NOINC `($__internal_25_$__cuda_sm20_div_u64) ;  /* 0x0000000800d87944 */ /* 0x000fea0003c00000 */
[----:B------:R-:W-:Y:S02]  /*19e0*/  IMAD.MOV.U32 R4, RZ, RZ, R6 ;  /* 0x000000ffff047224 */ /* 0x000fe400078e0006 */
[----:B------:R-:W-:-:S07]  /*19f0*/  IMAD.MOV.U32 R5, RZ, RZ, R3 ;  /* 0x000000ffff057224 */ /* 0x000fce00078e0003 */
.L_x_1130:
        /* <DEDUP_REMOVED lines=22> */
.L_x_1141:
        /* <DEDUP_REMOVED lines=12> */
.L_x_1134:
[----:B------:R-:W-:Y:S05]  /*1c20*/  YIELD ;  /* 0x0000000000007946 */ /* 0x000fea0003800000 */
[----:B------:R-:W0:Y:S02]  /*1c30*/  SYNCS.PHASECHK.TRANS64.TRYWAIT P0, [R3+URZ], R2 ;  /* 0x00000002030075a7 */ /* 0x000e2400080011ff */
[----:B0-----:R-:W-:Y:S05]  /*1c40*/  @!P0 BRA `(.L_x_1134) ;  /* 0xfffffffc00f48947 */ /* 0x001fea000383ffff */
[----:B------:R-:W-:Y:S05]  /*1c50*/  BSYNC B1 ;  /* 0x0000000000017941 */ /* 0x000fea0003800000 */
.L_x_1133:
        /* <DEDUP_REMOVED lines=26> */
.L_x_1136:
[----:B------:R-:W-:Y:S05]  /*1e00*/  YIELD ;  /* 0x0000000000007946 */ /* 0x000fea0003800000 */
[----:B------:R-:W0:Y:S02]  /*1e10*/  SYNCS.PHASECHK.TRANS64.TRYWAIT P0, [R16+URZ], R7 ;  /* 0x00000007100075a7 */ /* 0x000e2400080011ff */
[----:B0-----:R-:W-:Y:S05]  /*1e20*/  @!P0 BRA `(.L_x_1136) ;  /* 0xfffffffc00f48947 */ /* 0x001fea000383ffff */
[----:B------:R-:W-:Y:S05]  /*1e30*/  BSYNC B1 ;  /* 0x0000000000017941 */ /* 0x000fea0003800000 */
.L_x_1135:
        /* <DEDUP_REMOVED lines=19> */
.L_x_1138:
[----:B------:R-:W-:Y:S05]  /*1f70*/  YIELD ;  /* 0x0000000000007946 */ /* 0x000fea0003800000 */
[----:B------:R-:W0:Y:S02]  /*1f80*/  SYNCS.PHASECHK.TRANS64.TRYWAIT P0, [R29+URZ], R8 ;  /* 0x000000081d0075a7 */ /* 0x000e2400080011ff */
[----:B0-----:R-:W-:Y:S05]  /*1f90*/  @!P0 BRA `(.L_x_1138) ;  /* 0xfffffffc00f48947 */ /* 0x001fea000383ffff */
[----:B------:R-:W-:Y:S05]  /*1fa0*/  BSYNC B1 ;  /* 0x0000000000017941 */ /* 0x000fea0003800000 */
.L_x_1137:
        /* <DEDUP_REMOVED lines=13> */
.L_x_1140:
[----:B------:R-:W-:Y:S05]  /*2080*/  YIELD ;  /* 0x0000000000007946 */ /* 0x000fea0003800000 */
[----:B------:R-:W2:Y:S02]  /*2090*/  SYNCS.PHASECHK.TRANS64.TRYWAIT P0, [R16+URZ+0x10], R3 ;  /* 0x00001003100075a7 */ /* 0x000ea400080011ff */
[----:B--2---:R-:W-:Y:S05]  /*20a0*/  @!P0 BRA `(.L_x_1140) ;  /* 0xfffffffc00f48947 */ /* 0x004fea000383ffff */
[----:B------:R-:W-:Y:S05]  /*20b0*/  BSYNC B1 ;  /* 0x0000000000017941 */ /* 0x000fea0003800000 */
.L_x_1139:
        /* <DEDUP_REMOVED lines=15> */
.L_x_1132:
[----:B------:R-:W-:Y:S05]  /*21b0*/  BSYNC B0 ;  /* 0x0000000000007941 */ /* 0x000fea0003800000 */
.L_x_1131:
        /* <DEDUP_REMOVED lines=21> */
.L_x_1146:
[----:B------:R-:W-:Y:S01]  /*2310*/  SHF.R.U32.HI R3, RZ, 0x4, R9 ;  /* 0x00000004ff037819 */ /* 0x000fe20000011609 */
[----:B------:R-:W-:Y:S01]  /*2320*/  BSSY B1, `(.L_x_1144) ;  /* 0x0000008000017945 */ /* 0x000fe20003800000 */
[----:B------:R-:W-:Y:S02]  /*2330*/  LOP3.LUT R2, R12, 0x3c00, RZ, 0xc0, !PT ;  /* 0x00003c000c027812 */ /* 0x000fe400078ec0ff */
[----:B------:R-:W-:-:S03]  /*2340*/  LOP3.LUT R3, R3, 0x1, RZ, 0xc0, !PT ;  /* 0x0000000103037812 */ /* 0x000fc600078ec0ff */
[----:B------:R-:W-:Y:S01]  /*2350*/  IMAD.IADD R7, R13, 0x1, R2 ;  /* 0x000000010d077824 */ /* 0x000fe200078e0202 */
[----:B------:R-:W-:-:S07]  /*2360*/  SHF.L.U32 R3, R3, 0x1f, RZ ;  /* 0x0000001f03037819 */ /* 0x000fce00000006ff */
.L_x_1145:
[----:B------:R-:W-:Y:S05]  /*2370*/  YIELD ;  /* 0x0000000000007946 */ /* 0x000fea0003800000 */
[----:B------:R-:W0:Y:S02]  /*2380*/  SYNCS.PHASECHK.TRANS64.TRYWAIT P0, [R6+URZ], R3 ;  /* 0x00000003060075a7 */ /* 0x000e2400080011ff */
[----:B0-----:R-:W-:Y:S05]  /*2390*/  @!P0 BRA `(.L_x_1145) ;  /* 0xfffffffc00f48947 */ /* 0x001fea000383ffff */
[----:B------:R-:W-:Y:S05]  /*23a0*/  BSYNC B1 ;  /* 0x0000000000017941 */ /* 0x000fea0003800000 */
.L_x_1144:
        /* <DEDUP_REMOVED lines=16> */
.L_x_1143:
[----:B------:R-:W-:Y:S05]  /*24b0*/  BSYNC B0 ;  /* 0x0000000000007941 */ /* 0x000fea0003800000 */
.L_x_1142:
[----:B------:R-:W-:-:S07]  /*24c0*/  SHF.R.S32.HI R9, RZ, 0x1f, R8 ;  /* 0x0000001fff097819 */ /* 0x000fce0000011408 */
.L_x_1128:
[----:B------:R-:W0:Y:S01]  /*24d0*/  LDCU.64 UR6, c[0x0][0x388] ;  /* 0x00007100ff0677ac */ /* 0x000e220008000a00 */
[----:B------:R-:W-:Y:S02]  /*24e0*/  R2UR UR8, R18 ;  /* 0x00000000120872ca */ /* 0x000fe400000e0000 */
[----:B------:R-:W-:Y:S02]  /*24f0*/  R2UR UR9, R19 ;  /* 0x00000000130972ca */ /* 0x000fe400000e0000 */
[----:B0-----:R-:W-:-:S04]  /*2500*/  LEA R2, P0, R0, UR6, 0x3 ;  /* 0x0000000600027c11 */ /* 0x001fc8000f8018ff */
[----:B------:R-:W-:-:S07]  /*2510*/  LEA.HI.X R3, R0, UR7, RZ, 0x3, P0 ;  /* 0x0000000700037c11 */ /* 0x000fce00080f1cff */
[----:B------:R-:W-:Y:S01]  /*2520*/  STG.E.64 desc[UR8][R2.64], R8 ;  /* 0x0000000802007986 */ /* 0x000fe2000c101b08 */
[----:B------:R-:W-:Y:S05]  /*2530*/  EXIT ;  /* 0x000000000000794d */ /* 0x000fea0003800000 */
        .weak           $__internal_25_$__cuda_sm20_div_u64
        .type           $__internal_25_$__cuda_sm20_div_u64,@function
        .size           $__internal_25_$__cuda_sm20_div_u64,(.L_x_1880 - $__internal_25_$__cuda_sm20_div_u64)
$__internal_25_$__cuda_sm20_div_u64:
        /* <DEDUP_REMOVED lines=68> */
[----:B------:R-:W-:Y:S06]  /*2980*/  RET.REL.NODEC R4 `(_Z13tma_bw_kernelILi16ELi1024EEvPKhPym) ;  /* 0xffffffd4049c7950 */ /* 0x000fec0003c3ffff */
.L_x_1147:
        /* <DEDUP_REMOVED lines=15> */
.L_x_1880:


//--------------------- .text._Z13tma_bw_kernelILi8ELi1024EEvPKhPym --------------------------
	.section	.text._Z13tma_bw_kernelILi8ELi1024EEvPKhPym,"ax",@progbits
	.align	128
        .global         _Z13tma_bw_kernelILi8ELi1024EEvPKhPym
        .type           _Z13tma_bw_kernelILi8ELi1024EEvPKhPym,@function
        .size           _Z13tma_bw_kernelILi8ELi1024EEvPKhPym,(.L_x_1881 - _Z13tma_bw_kernelILi8ELi1024EEvPKhPym)
        .other          _Z13tma_bw_kernelILi8ELi1024EEvPKhPym,@"STO_CUDA_ENTRY STV_DEFAULT"
_Z13tma_bw_kernelILi8ELi1024EEvPKhPym:
.text._Z13tma_bw_kernelILi8ELi1024EEvPKhPym:
        /* <DEDUP_REMOVED lines=33> */
.L_x_1149:
[----:B0-----:R-:W-:Y:S05]  /*0210*/  BSYNC.RECONVERGENT B0 ;  /* 0x0000000000007941 */ /* 0x001fea0003800200 */
.L_x_1148:
        /* <DEDUP_REMOVED lines=45> */
.L_x_1151:
[----:B------:R-:W-:Y:S01]  /*04f0*/  IMAD.MOV.U32 R3, RZ, RZ, R10 ;  /* 0x000000ffff037224 */ /* 0x000fe200078e000a */
[----:B------:R-:W-:-:S07]  /*0500*/  MOV R4, 0x520 ;  /* 0x0000052000047802 */ /* 0x000fce0000000f00 */
[----:B------:R-:W-:Y:S05]  /*0510*/  CALL.REL.NOINC `($__internal_26_$__cuda_sm20_div_u64) ;  /* 0x0000001c00c87944 */ /* 0x000fea0003c00000 */
[----:B------:R-:W-:-:S07]  /*0520*/  IMAD.MOV.U32 R2, RZ, RZ, R6 ;  /* 0x000000ffff027224 */ /* 0x000fce00078e0006 */
.L_x_1152:
        /* <DEDUP_REMOVED lines=34> */
.L_x_1167:
        /* <DEDUP_REMOVED lines=16> */
.L_x_1156:
[----:B------:R-:W-:Y:S05]  /*0850*/  YIELD ;  /* 0x0000000000007946 */ /* 0x000fea0003800000 */
[----:B------:R-:W0:Y:S02]  /*0860*/  SYNCS.PHASECHK.TRANS64.TRYWAIT P0, [R17+URZ], R16 ;  /* 0x00000010110075a7 */ /* 0x000e2400080011ff */
[----:B0-----:R-:W-:Y:S05]  /*0870*/  @!P0 BRA `(.L_x_1156) ;  /* 0xfffffffc00f48947 */ /* 0x001fea000383ffff */
[----:B------:R-:W-:Y:S05]  /*0880*/  BSYNC B1 ;  /* 0x0000000000017941 */ /* 0x000fea0003800000 */
.L_x_1155:
        /* <DEDUP_REMOVED lines=14> */
.L_x_1157:
        /* <DEDUP_REMOVED lines=23> */
.L_x_1159:
[----:B------:R-:W-:Y:S05]  /*0ae0*/  YIELD ;  /* 0x0000000000007946 */ /* 0x000fea0003800000 */
[----:B------:R-:W0:Y:S02]  /*0af0*/  SYNCS.PHASECHK.TRANS64.TRYWAIT P0, [R35+URZ], R24 ;  /* 0x00000018230075a7 */ /* 0x000e2400080011ff */
[----:B0-----:R-:W-:Y:S05]  /*0b00*/  @!P0 BRA `(.L_x_1159) ;  /* 0xfffffffc00f48947 */ /* 0x001fea000383ffff */
[----:B------:R-:W-:Y:S05]  /*0b10*/  BSYNC B1 ;  /* 0x0000000000017941 */ /* 0x000fea0003800000 */
.L_x_1158:
        /* <DEDUP_REMOVED lines=11> */
.L_x_1160:
        /* <DEDUP_REMOVED lines=25> */
.L_x_1162:
[----:B------:R-:W-:Y:S05]  /*0d60*/  YIELD ;  /* 0x0000000000007946 */ /* 0x000fea0003800000 */
[----:B------:R-:W0:Y:S02]  /*0d70*/  SYNCS.PHASECHK.TRANS64.TRYWAIT P0, [R41+URZ], R38 ;  /* 0x00000026290075a7 */ /* 0x000e2400080011ff */
[----:B0-----:R-:W-:Y:S05]  /*0d80*/  @!P0 BRA `(.L_x_1162) ;  /* 0xfffffffc00f48947 */ /* 0x001fea000383ffff */
[----:B------:R-:W-:Y:S05]  /*0d90*/  BSYNC B1 ;  /* 0x0000000000017941 */ /* 0x000fea0003800000 */
.L_x_1161:
        /* <DEDUP_REMOVED lines=11> */
.L_x_1163:
        /* <DEDUP_REMOVED lines=19> */
.L_x_1165:
[----:B------:R-:W-:Y:S05]  /*0f80*/  YIELD ;  /* 0x0000000000007946 */ /* 0x000fea0003800000 */
[----:B------:R-:W0:Y:S02]  /*0f90*/  SYNCS.PHASECHK.TRANS64.TRYWAIT P0, [R35+URZ+0x10], R26 ;  /* 0x0000101a230075a7 */ /* 0x000e2400080011ff */
[----:B0-----:R-:W-:Y:S05]  /*0fa0*/  @!P0 BRA `(.L_x_1165) ;  /* 0xfffffffc00f48947 */ /* 0x001fea000383ffff */
[----:B------:R-:W-:Y:S05]  /*0fb0*/  BSYNC B1 ;  /* 0x0000000000017941 */ /* 0x000fea0003800000 */
.L_x_1164:
        /* <DEDUP_REMOVED lines=8> */
.L_x_1166:
        /* <DEDUP_REMOVED lines=21> */
.L_x_1154:
[----:B------:R-:W-:Y:S05]  /*1190*/  BSYNC B0 ;  /* 0x0000000000007941 */ /* 0x000fea0003800000 */
.L_x_1153:
        /* <DEDUP_REMOVED lines=24> */
.L_x_1171:
        /* <DEDUP_REMOVED lines=10> */
.L_x_1169:
[----:B------:R-:W-:Y:S05]  /*13c0*/  YIELD ;  /* 0x0000000000007946 */ /* 0x000fea0003800000 */
[----:B------:R-:W1:Y:S02]  /*13d0*/  SYNCS.PHASECHK.TRANS64.TRYWAIT P0, [R0+URZ], R5 ;  /* 0x00000005000075a7 */ /* 0x000e6400080011ff */
[----:B-1----:R-:W-:Y:S05]  /*13e0*/  @!P0 BRA `(.L_x_1169) ;  /* 0xfffffffc00f48947 */ /* 0x002fea000383ffff */
[----:B------:R-:W-:Y:S05]  /*13f0*/  BSYNC B0 ;  /* 0x0000000000007941 */ /* 0x000fea0003800000 */
.L_x_1168:
        /* <DEDUP_REMOVED lines=10> */
.L_x_1170:
        /* <DEDUP_REMOVED lines=23> */
.L_x_1150:
        /* <DEDUP_REMOVED lines=42> */
.L_x_1173:
[----:B------:R-:W-:Y:S01]  /*18b0*/  IMAD.MOV.U32 R3, RZ, RZ, R6 ;  /* 0x000000ffff037224 */ /* 0x000fe200078e0006 */
[----:B------:R-:W-:-:S07]  /*18c0*/  MOV R4, 0x18e0 ;  /* 0x000018e000047802 */ /* 0x000fce0000000f00 */
[----:B------:R-:W-:Y:S05]  /*18d0*/  CALL.REL.NOINC `($__internal_26_$__cuda_sm20_div_u64) ;  /* 0x0000000800d87944 */ /* 0x000fea0003c00000 */
[----:B------:R-:W-:Y:S02]  /*18e0*/  IMAD.MOV.U32 R4, RZ, RZ, R6 ;  /* 0x000000ffff047224 */ /* 0x000fe400078e0006 */
[----:B------:R-:W-:-:S07]  /*18f0*/  IMAD.MOV.U32 R5, RZ, RZ, R3 ;  /* 0x000000ffff057224 */ /* 0x000fce00078e0003 */
.L_x_1174:
        /* <DEDUP_REMOVED lines=22> */
.L_x_1185:
        /* <DEDUP_REMOVED lines=12> */
.L_x_1178:
[----:B------:R-:W-:Y:S05]  /*1b20*/  YIELD ;  /* 0x0000000000007946 */ /* 0x000fea0003800000 */
[----:B------:R-:W0:Y:S02]  /*1b30*/  SYNCS.PHASECHK.TRANS64.TRYWAIT P0, [R3+URZ], R2 ;  /* 0x00000002030075a7 */ /* 0x000e2400080011ff */
[----:B0-----:R-:W-:Y:S05]  /*1b40*/  @!P0 BRA `(.L_x_1178) ;  /* 0xfffffffc00f48947 */ /* 0x001fea000383ffff */
[----:B------:R-:W-:Y:S05]  /*1b50*/  BSYNC B1 ;  /* 0x0000000000017941 */ /* 0x000fea0003800000 */
.L_x_1177:
        /* <DEDUP_REMOVED lines=26> */
.L_x_1180:
[----:B------:R-:W-:Y:S05]  /*1d00*/  YIELD ;  /* 0x0000000000007946 */ /* 0x000fea0003800000 */
[----:B------:R-:W0:Y:S02]  /*1d10*/  SYNCS.PHASECHK.TRANS64.TRYWAIT P0, [R16+URZ], R7 ;  /* 0x00000007100075a7 */ /* 0x000e2400080011ff */
[----:B0-----:R-:W-:Y:S05]  /*1d20*/  @!P0 BRA `(.L_x_1180) ;  /* 0xfffffffc00f48947 */ /* 0x001fea000383ffff */
[----:B------:R-:W-:Y:S05]  /*1d30*/  BSYNC B1 ;  /* 0x0000000000017941 */ /* 0x000fea0003800000 */
.L_x_1179:
        /* <DEDUP_REMOVED lines=19> */
.L_x_1182:
[----:B------:R-:W-:Y:S05]  /*1e70*/  YIELD ;  /* 0x0000000000007946 */ /* 0x000fea0003800000 */
[----:B------:R-:W0:Y:S02]  /*1e80*/  SYNCS.PHASECHK.TRANS64.TRYWAIT P0, [R29+URZ], R8 ;  /* 0x000000081d0075a7 */ /* 0x000e2400080011ff */
[----:B0-----:R-:W-:Y:S05]  /*1e90*/  @!P0 BRA `(.L_x_1182) ;  /* 0xfffffffc00f48947 */ /* 0x001fea000383ffff */
[----:B------:R-:W-:Y:S05]  /*1ea0*/  BSYNC B1 ;  /* 0x0000000000017941 */ /* 0x000fea0003800000 */
.L_x_1181:
        /* <DEDUP_REMOVED lines=13> */
.L_x_1184:
[----:B------:R-:W-:Y:S05]  /*1f80*/  YIELD ;  /* 0x0000000000007946 */ /* 0x000fea0003800000 */
[----:B------:R-:W2:Y:S02]  /*1f90*/  SYNCS.PHASECHK.TRANS64.TRYWAIT P0, [R16+URZ+0x10], R3 ;  /* 0x00001003100075a7 */ /* 0x000ea400080011ff */
[----:B--2---:R-:W-:Y:S05]  /*1fa0*/  @!P0 BRA `(.L_x_1184) ;  /* 0xfffffffc00f48947 */ /* 0x004fea000383ffff */
[----:B------:R-:W-:Y:S05]  /*1fb0*/  BSYNC B1 ;  /* 0x0000000000017941 */ /* 0x000fea0003800000 */
.L_x_1183:
        /* <DEDUP_REMOVED lines=15> */
.L_x_1176:
[----:B------:R-:W-:Y:S05]  /*20b0*/  BSYNC B0 ;  /* 0x0000000000007941 */ /* 0x000fea0003800000 */
.L_x_1175:
        /* <DEDUP_REMOVED lines=21> */
.L_x_1190:
[----:B------:R-:W-:Y:S01]  /*2210*/  SHF.R.U32.HI R3, RZ, 0x3, R9 ;  /* 0x00000003ff037819 */ /* 0x000fe20000011609 */
[----:B------:R-:W-:Y:S01]  /*2220*/  BSSY B1, `(.L_x_1188) ;  /* 0x0000008000017945 */ /* 0x000fe20003800000 */
[----:B------:R-:W-:Y:S02]  /*2230*/  LOP3.LUT R2, R12, 0x1c00, RZ, 0xc0, !PT ;  /* 0x00001c000c027812 */ /* 0x000fe400078ec0ff */
[----:B------:R-:W-:-:S03]  /*2240*/  LOP3.LUT R3, R3, 0x1, RZ, 0xc0, !PT ;  /* 0x0000000103037812 */ /* 0x000fc600078ec0ff */
[----:B------:R-:W-:Y:S01]  /*2250*/  IMAD.IADD R7, R13, 0x1, R2 ;  /* 0x000000010d077824 */ /* 0x000fe200078e0202 */
[----:B------:R-:W-:-:S07]  /*2260*/  SHF.L.U32 R3, R3, 0x1f, RZ ;  /* 0x0000001f03037819 */ /* 0x000fce00000006ff */
.L_x_1189:
[----:B------:R-:W-:Y:S05]  /*2270*/  YIELD ;  /* 0x0000000000007946 */ /* 0x000fea0003800000 */
[----:B------:R-:W0:Y:S02]  /*2280*/  SYNCS.PHASECHK.TRANS64.TRYWAIT P0, [R6+URZ], R3 ;  /* 0x00000003060075a7 */ /* 0x000e2400080011ff */
[----:B0-----:R-:W-:Y:S05]  /*2290*/  @!P0 BRA `(.L_x_1189) ;  /* 0xfffffffc00f48947 */ /* 0x001fea000383ffff */
[----:B------:R-:W-:Y:S05]  /*22a0*/  BSYNC B1 ;  /* 0x0000000000017941 */ /* 0x000fea0003800000 */
.L_x_1188:
        /* <DEDUP_REMOVED lines=16> */
.L_x_1187:
[----:B------:R-:W-:Y:S05]  /*23b0*/  BSYNC B0 ;  /* 0x0000000000007941 */ /* 0x000fea0003800000 */
.L_x_1186:
[----:B------:R-:W-:-:S07]  /*23c0*/  SHF.R.S32.HI R9, RZ, 0x1f, R8 ;  /* 0x0000001fff097819 */ /* 0x000fce0000011408 */
.L_x_1172:
[----:B------:R-:W0:Y:S01]  /*23d0*/  LDCU.64 UR6, c[0x0][0x388] ;  /* 0x00007100ff0677ac */ /* 0x000e220008000a00 */
[----:B------:R-:W-:Y:S02]  /*23e0*/  R2UR UR8, R18 ;  /* 0x00000000120872ca */ /* 0x000fe400000e0000 */
[----:B------:R-:W-:Y:S02]  /*23f0*/  R2UR UR9, R19 ;  /* 0x00000000130972ca */ /* 0x000fe400000e0000 */
[----:B0-----:R-:W-:-:S04]  /*2400*/  LEA R2, P0, R0, UR6, 0x3 ;  /* 0x0000000600027c11 */ /* 0x001fc8000f8018ff */
[----:B------:R-:W-:-:S07]  /*2410*/  LEA.HI.X R3, R0, UR7, RZ, 0x3, P0 ;  /* 0x0000000700037c11 */ /* 0x000fce00080f1cff */
[----:B------:R-:W-:Y:S01]  /*2420*/  STG.E.64 desc[UR8][R2.64], R8 ;  /* 0x0000000802007986 */ /* 0x000fe2000c101b08 */
[----:B------:R-:W-:Y:S05]  /*2430*/  EXIT ;  /* 0x000000000000794d */ /* 0x000fea0003800000 */
        .weak           $__internal_26_$__cuda_sm20_div_u64
        .type           $__internal_26_$__cuda_sm20_div_u64,@function
        .size           $__internal_26_$__cuda_sm20_div_u64,(.L_x_1881 - $__internal_26_$__cuda_sm20_div_u64)
$__internal_26_$__cuda_sm20_div_u64:
        /* <DEDUP_REMOVED lines=68> */
[----:B------:R-:W-:Y:S06]  /*2880*/  RET.REL.NODEC R4 `(_Z13tma_bw_kernelILi8ELi1024EEvPKhPym) ;  /* 0xffffffd404dc7950 */ /* 0x000fec0003c3ffff */
.L_x_1191:
        /* <DEDUP_REMOVED lines=15> */
.L_x_1881:


//--------------------- .text._Z13tma_bw_kernelILi4ELi1024EEvPKhPym --------------------------
	.section	.text._Z13tma_bw_kernelILi4ELi1024EEvPKhPym,"ax",@progbits
	.align	128
        .global         _Z13tma_bw_kernelILi4ELi1024EEvPKhPym
        .type           _Z13tma_bw_kernelILi4ELi1024EEvPKhPym,@function
        .size           _Z13tma_bw_kernelILi4ELi1024EEvPKhPym,(.L_x_1882 - _Z13tma_bw_kernelILi4ELi1024EEvPKhPym)
        .other          _Z13tma_bw_kernelILi4ELi1024EEvPKhPym,@"STO_CUDA_ENTRY STV_DEFAULT"
_Z13tma_bw_kernelILi4ELi1024EEvPKhPym:
.text._Z13tma_bw_kernelILi4ELi1024EEvPKhPym:
        /* <DEDUP_REMOVED lines=25> */
.L_x_1193:
[----:B0-----:R-:W-:Y:S05]  /*0190*/  BSYNC.RECONVERGENT B0 ;  /* 0x0000000000007941 */ /* 0x001fea0003800200 */
.L_x_1192:
        /* <DEDUP_REMOVED lines=46> */
.L_x_1195:
[----:B------:R-:W-:Y:S01]  /*0480*/  IMAD.MOV.U32 R3, RZ, RZ, R8 ;  /* 0x000000ffff037224 */ /* 0x000fe200078e0008 */
[----:B------:R-:W-:-:S07]  /*0490*/  MOV R4, 0x4b0 ;  /* 0x000004b000047802 */ /* 0x000fce0000000f00 */
[----:B------:R-:W-:Y:S05]  /*04a0*/  CALL.REL.NOINC `($__internal_27_$__cuda_sm20_div_u64) ;  /* 0x0000001800d47944 */ /* 0x000fea0003c00000 */
[----:B------:R-:W-:-:S07]  /*04b0*/  IMAD.MOV.U32 R2, RZ, RZ, R6 ;  /* 0x000000ffff027224 */ /* 0x000fce00078e0006 */
.L_x_1196:
        /* <DEDUP_REMOVED lines=33> */
.L_x_1211:
[----:B------:R-:W-:Y:S01]  /*06d0*/  LOP3.LUT P0, RZ, R10, 0x4, RZ, 0xc0, !PT ;  /* 0x000000040aff7812 */ /* 0x000fe2000780c0ff */
[----:B------:R-:W-:Y:S01]  /*06e0*/  BSSY B1, `(.L_x_1199) ;  /* 0x0000008000017945 */ /* 0x000fe20003800000 */
[----:B------:R-:W-:Y:S02]  /*06f0*/  IADD3 R24, P1, PT, R16, R2, RZ ;  /* 0x0000000210187210 */ /* 0x000fe40007f3e0ff */
[----:B------:R-:W-:-:S03]  /*0700*/  SEL R21, RZ, 0x1, P0 ;  /* 0x00000001ff157807 */ /* 0x000fc60000000000 */
[----:B------:R-:W-:Y:S01]  /*0710*/  IMAD.X R25, R17, 0x1, R0, P1 ;  /* 0x0000000111197824 */ /* 0x000fe200008e0600 */
[----:B------:R-:W-:-:S07]  /*0720*/  SHF.L.U32 R21, R21, 0x1f, RZ ;  /* 0x0000001f15157819 */ /* 0x000fce00000006ff */
.L_x_1200:
[----:B------:R-:W-:Y:S05]  /*0730*/  YIELD ;  /* 0x0000000000007946 */ /* 0x000fea0003800000 */
[----:B------:R-:W0:Y:S02]  /*0740*/  SYNCS.PHASECHK.TRANS64.TRYWAIT P0, [R4+URZ], R21 ;  /* 0x00000015040075a7 */ /* 0x000e2400080011ff */
[----:B0-----:R-:W-:Y:S05]  /*0750*/  @!P0 BRA `(.L_x_1200) ;  /* 0xfffffffc00f48947 */ /* 0x001fea000383ffff */
[----:B------:R-:W-:Y:S05]  /*0760*/  BSYNC B1 ;  /* 0x0000000000017941 */ /* 0x000fea0003800000 */
.L_x_1199:
        /* <DEDUP_REMOVED lines=15> */
.L_x_1201:
        /* <DEDUP_REMOVED lines=14> */
.L_x_1203:
[----:B------:R-:W-:Y:S05]  /*0940*/  YIELD ;  /* 0x0000000000007946 */ /* 0x000fea0003800000 */
[----:B------:R-:W0:Y:S02]  /*0950*/  SYNCS.PHASECHK.TRANS64.TRYWAIT P0, [R4+URZ+0x8], R27 ;  /* 0x0000081b040075a7 */ /* 0x000e2400080011ff */
[----:B0-----:R-:W-:Y:S05]  /*0960*/  @!P0 BRA `(.L_x_1203) ;  /* 0xfffffffc00f48947 */ /* 0x001fea000383ffff */
[----:B------:R-:W-:Y:S05]  /*0970*/  BSYNC B1 ;  /* 0x0000000000017941 */ /* 0x000fea0003800000 */
.L_x_1202:
        /* <DEDUP_REMOVED lines=14> */
.L_x_1204:
        /* <DEDUP_REMOVED lines=16> */
.L_x_1206:
[----:B------:R-:W-:Y:S05]  /*0b60*/  YIELD ;  /* 0x0000000000007946 */ /* 0x000fea0003800000 */
[----:B------:R-:W0:Y:S02]  /*0b70*/  SYNCS.PHASECHK.TRANS64.TRYWAIT P0, [R4+URZ+0x10], R27 ;  /* 0x0000101b040075a7 */ /* 0x000e2400080011ff */
[----:B0-----:R-:W-:Y:S05]  /*0b80*/  @!P0 BRA `(.L_x_1206) ;  /* 0xfffffffc00f48947 */ /* 0x001fea000383ffff */
[----:B------:R-:W-:Y:S05]  /*0b90*/  BSYNC B1 ;  /* 0x0000000000017941 */ /* 0x000fea0003800000 */
.L_x_1205:
        /* <DEDUP_REMOVED lines=14> */
.L_x_1207:
        /* <DEDUP_REMOVED lines=14> */
.L_x_1209:
[----:B------:R-:W-:Y:S05]  /*0d60*/  YIELD ;  /* 0x0000000000007946 */ /* 0x000fea0003800000 */
[----:B------:R-:W0:Y:S02]  /*0d70*/  SYNCS.PHASECHK.TRANS64.TRYWAIT P0, [R4+URZ+0x18], R27 ;  /* 0x0000181b040075a7 */ /* 0x000e2400080011ff */
[----:B0-----:R-:W-:Y:S05]  /*0d80*/  @!P0 BRA `(.L_x_1209) ;  /* 0xfffffffc00f48947 */ /* 0x001fea000383ffff */
[----:B------:R-:W-:Y:S05]  /*0d90*/  BSYNC B1 ;  /* 0x0000000000017941 */ /* 0x000fea0003800000 */
.L_x_1208:
        /* <DEDUP_REMOVED lines=14> */
.L_x_1210:
        /* <DEDUP_REMOVED lines=18> */
.L_x_1198:
[----:B------:R-:W-:Y:S05]  /*0fa0*/  BSYNC B0 ;  /* 0x0000000000007941 */ /* 0x000fea0003800000 */
.L_x_1197:
        /* <DEDUP_REMOVED lines=19> */
.L_x_1215:
        /* <DEDUP_REMOVED lines=10> */
.L_x_1213:
[----:B------:R-:W-:Y:S05]  /*1180*/  YIELD ;  /* 0x0000000000007946 */ /* 0x000fea0003800000 */
[----:B------:R-:W0:Y:S02]  /*1190*/  SYNCS.PHASECHK.TRANS64.TRYWAIT P0, [R4+URZ], R5 ;  /* 0x00000005040075a7 */ /* 0x000e2400080011ff */
[----:B0-----:R-:W-:Y:S05]  /*11a0*/  @!P0 BRA `(.L_x_1213) ;  /* 0xfffffffc00f48947 */ /* 0x001fea000383ffff */
[----:B------:R-:W-:Y:S05]  /*11b0*/  BSYNC B0 ;  /* 0x0000000000007941 */ /* 0x000fea0003800000 */
.L_x_1212:
        /* <DEDUP_REMOVED lines=10> */
.L_x_1214:
        /* <DEDUP_REMOVED lines=23> */
.L_x_1194:
        /* <DEDUP_REMOVED lines=41> */
.L_x_1217:
[----:B------:R-:W-:Y:S01]  /*1660*/  IMAD.MOV.U32 R3, RZ, RZ, R6 ;  /* 0x000000ffff037224 */ /* 0x000fe200078e0006 */
[----:B------:R-:W-:-:S07]  /*1670*/  MOV R4, 0x1690 ;  /* 0x0000169000047802 */ /* 0x000fce0000000f00 */
[----:B------:R-:W-:Y:S05]  /*1680*/  CALL.REL.NOINC `($__internal_27_$__cuda_sm20_div_u64) ;  /* 0x00000008005c7944 */ /* 0x000fea0003c00000 */
[----:B------:R-:W-:Y:S02]  /*1690*/  IMAD.MOV.U32 R4, RZ, RZ, R6 ;  /* 0x000000ffff047224 */ /* 0x000fe400078e0006 */
[----:B------:R-:W-:-:S07]  /*16a0*/  IMAD.MOV.U32 R5, RZ, RZ, R3 ;  /* 0x000000ffff057224 */ /* 0x000fce00078e0003 */
.L_x_1218:
        /* <DEDUP_REMOVED lines=21> */
.L_x_1229:
[----:B------:R-:W-:Y:S01]  /*1800*/  VIADD R2, R10, 0xffffffff ;  /* 0xffffffff0a027836 */ /* 0x000fe20000000000 */
[----:B------:R-:W-:Y:S04]  /*1810*/  BSSY B1, `(.L_x_1221) ;  /* 0x0000007000017945 */ /* 0x000fe80003800000 */
[----:B------:R-:W-:-:S04]  /*1820*/  SHF.R.U32.HI R2, RZ, 0x2, R2 ;  /* 0x00000002ff027819 */ /* 0x000fc80000011602 */
[----:B------:R-:W-:-:S04]  /*1830*/  LOP3.LUT R2, R2, 0x1, RZ, 0xc0, !PT ;  /* 0x0000000102027812 */ /* 0x000fc800078ec0ff */
[----:B------:R-:W-:-:S07]  /*1840*/  SHF.L.U32 R2, R2, 0x1f, RZ ;  /* 0x0000001f02027819 */ /* 0x000fce00000006ff */
.L_x_1222:
[----:B------:R-:W-:Y:S05]  /*1850*/  YIELD ;  /* 0x0000000000007946 */ /* 0x000fea0003800000 */
[----:B------:R-:W0:Y:S02]  /*1860*/  SYNCS.PHASECHK.TRANS64.TRYWAIT P0, [R15+URZ], R2 ;  /* 0x000000020f0075a7 */ /* 0x000e2400080011ff */
[----:B0-----:R-:W-:Y:S05]  /*1870*/  @!P0 BRA `(.L_x_1222) ;  /* 0xfffffffc00f48947 */ /* 0x001fea000383ffff */
[----:B------:R-:W-:Y:S05]  /*1880*/  BSYNC B1 ;  /* 0x0000000000017941 */ /* 0x000fea0003800000 */
.L_x_1221:
        /* <DEDUP_REMOVED lines=14> */
.L_x_1224:
[----:B------:R-:W-:Y:S05]  /*1970*/  YIELD ;  /* 0x0000000000007946 */ /* 0x000fea0003800000 */
[----:B------:R-:W0:Y:S02]  /*1980*/  SYNCS.PHASECHK.TRANS64.TRYWAIT P0, [R13+URZ+0x8], R12 ;  /* 0x0000080c0d0075a7 */ /* 0x000e2400080011ff */
[----:B0-----:R-:W-:Y:S05]  /*1990*/  @!P0 BRA `(.L_x_1224) ;  /* 0xfffffffc00f48947 */ /* 0x001fea000383ffff */
[----:B------:R-:W-:Y:S05]  /*19a0*/  BSYNC B1 ;  /* 0x0000000000017941 */ /* 0x000fea0003800000 */
.L_x_1223:
        /* <DEDUP_REMOVED lines=14> */
.L_x_1226:
[----:B------:R-:W-:Y:S05]  /*1a90*/  YIELD ;  /* 0x0000000000007946 */ /* 0x000fea0003800000 */
[----:B------:R-:W0:Y:S02]  /*1aa0*/  SYNCS.PHASECHK.TRANS64.TRYWAIT P0, [R17+URZ+0x10], R8 ;  /* 0x00001008110075a7 */ /* 0x000e2400080011ff */
[----:B0-----:R-:W-:Y:S05]  /*1ab0*/  @!P0 BRA `(.L_x_1226) ;  /* 0xfffffffc00f48947 */ /* 0x001fea000383ffff */
[----:B------:R-:W-:Y:S05]  /*1ac0*/  BSYNC B1 ;  /* 0x0000000000017941 */ /* 0x000fea0003800000 */
.L_x_1225:
        /* <DEDUP_REMOVED lines=12> */
.L_x_1228:
[----:B------:R-:W-:Y:S05]  /*1b90*/  YIELD ;  /* 0x0000000000007946 */ /* 0x000fea0003800000 */
[----:B------:R-:W0:Y:S02]  /*1ba0*/  SYNCS.PHASECHK.TRANS64.TRYWAIT P0, [R15+URZ+0x18], R12 ;  /* 0x0000180c0f0075a7 */ /* 0x000e2400080011ff */
[----:B0-----:R-:W-:Y:S05]  /*1bb0*/  @!P0 BRA `(.L_x_1228) ;  /* 0xfffffffc00f48947 */ /* 0x001fea000383ffff */
[----:B------:R-:W-:Y:S05]  /*1bc0*/  BSYNC B1 ;  /* 0x0000000000017941 */ /* 0x000fea0003800000 */
.L_x_1227:
        /* <DEDUP_REMOVED lines=16> */
.L_x_1220:
[----:B------:R-:W-:Y:S05]  /*1cd0*/  BSYNC B0 ;  /* 0x0000000000007941 */ /* 0x000fea0003800000 */
.L_x_1219:
        /* <DEDUP_REMOVED lines=17> */
.L_x_1234:
[----:B------:R-:W-:Y:S01]  /*1df0*/  SHF.R.U32.HI R3, RZ, 0x2, R6 ;  /* 0x00000002ff037819 */ /* 0x000fe20000011606 */
[----:B------:R-:W-:Y:S01]  /*1e00*/  BSSY B1, `(.L_x_1232) ;  /* 0x0000008000017945 */ /* 0x000fe20003800000 */
[----:B------:R-:W-:Y:S02]  /*1e10*/  LOP3.LUT R2, R12, 0xc00, RZ, 0xc0, !PT ;  /* 0x00000c000c027812 */ /* 0x000fe400078ec0ff */
[----:B------:R-:W-:-:S03]  /*1e20*/  LOP3.LUT R3, R3, 0x1, RZ, 0xc0, !PT ;  /* 0x0000000103037812 */ /* 0x000fc600078ec0ff */
[----:B------:R-:W-:Y:S01]  /*1e30*/  IMAD.IADD R9, R13, 0x1, R2 ;  /* 0x000000010d097824 */ /* 0x000fe200078e0202 */
[----:B------:R-:W-:-:S07]  /*1e40*/  SHF.L.U32 R2, R3, 0x1f, RZ ;  /* 0x0000001f03027819 */ /* 0x000fce00000006ff */
.L_x_1233:
[----:B------:R-:W-:Y:S05]  /*1e50*/  YIELD ;  /* 0x0000000000007946 */ /* 0x000fea0003800000 */
[----:B------:R-:W0:Y:S02]  /*1e60*/  SYNCS.PHASECHK.TRANS64.TRYWAIT P0, [R7+URZ], R2 ;  /* 0x00000002070075a7 */ /* 0x000e2400080011ff */
[----:B0-----:R-:W-:Y:S05]  /*1e70*/  @!P0 BRA `(.L_x_1233) ;  /* 0xfffffffc00f48947 */ /* 0x001fea000383ffff */
[----:B------:R-:W-:Y:S05]  /*1e80*/  BSYNC B1 ;  /* 0x0000000000017941 */ /* 0x000fea0003800000 */
.L_x_1232:
        /* <DEDUP_REMOVED lines=16> */
.L_x_1231:
[----:B------:R-:W-:Y:S05]  /*1f90*/  BSYNC B0 ;  /* 0x0000000000007941 */ /* 0x000fea0003800000 */
.L_x_1230:
[----:B------:R-:W-:-:S07]  /*1fa0*/  SHF.R.S32.HI R9, RZ, 0x1f, R8 ;  /* 0x0000001fff097819 */ /* 0x000fce0000011408 */
.L_x_1216:
[----:B------:R-:W0:Y:S02]  /*1fb0*/  LDCU.64 UR6, c[0x0][0x388] ;  /* 0x00007100ff0677ac */ /* 0x000e240008000a00 */
[----:B0-----:R-:W-:-:S04]  /*1fc0*/  LEA R2, P0, R0, UR6, 0x3 ;  /* 0x0000000600027c11 */ /* 0x001fc8000f8018ff */
[----:B------:R-:W-:-:S05]  /*1fd0*/  LEA.HI.X R3, R0, UR7, RZ, 0x3, P0 ;  /* 0x0000000700037c11 */ /* 0x000fca00080f1cff */
[----:B------:R-:W-:Y:S01]  /*1fe0*/  STG.E.64 desc[UR10][R2.64], R8 ;  /* 0x0000000802007986 */ /* 0x000fe2000c101b0a */
[----:B------:R-:W-:Y:S05]  /*1ff0*/  EXIT ;  /* 0x000000000000794d */ /* 0x000fea0003800000 */
        .weak           $__internal_27_$__cuda_sm20_div_u64
        .type           $__internal_27_$__cuda_sm20_div_u64,@function
        .size           $__internal_27_$__cuda_sm20_div_u64,(.L_x_1882 - $__internal_27_$__cuda_sm20_div_u64)
$__internal_27_$__cuda_sm20_div_u64:
        /* <DEDUP_REMOVED lines=68> */
[----:B------:R-:W-:Y:S06]  /*2440*/  RET.REL.NODEC R4 `(_Z13tma_bw_kernelILi4ELi1024EEvPKhPym) ;  /* 0xffffffd804ec7950 */ /* 0x000fec0003c3ffff */
.L_x_1235:
        /* <DEDUP_REMOVED lines=11> */
.L_x_1882:


//--------------------- .text._Z13tma_bw_kernelILi2ELi1024EEvPKhPym --------------------------
	.section	.text._Z13tma_bw_kernelILi2ELi1024EEvPKhPym,"ax",@progbits
	.align	128
        .global         _Z13tma_bw_kernelILi2ELi1024EEvPKhPym
        .type           _Z13tma_bw_kernelILi2ELi1024EEvPKhPym,@function
        .size           _Z13tma_bw_kernelILi2ELi1024EEvPKhPym,(.L_x_1883 - _Z13tma_bw_kernelILi2ELi1024EEvPKhPym)
        .other          _Z13tma_bw_kernelILi2ELi1024EEvPKhPym,@"STO_CUDA_ENTRY STV_DEFAULT"
_Z13tma_bw_kernelILi2ELi1024EEvPKhPym:
.text._Z13tma_bw_kernelILi2ELi1024EEvPKhPym:
        /* <DEDUP_REMOVED lines=21> */
.L_x_1237:
[----:B0-----:R-:W-:Y:S05]  /*0150*/  BSYNC.RECONVERGENT B0 ;  /* 0x0000000000007941 */ /* 0x001fea0003800200 */
.L_x_1236:
        /* <DEDUP_REMOVED lines=46> */
.L_x_1239:
[----:B------:R-:W-:Y:S01]  /*0440*/  IMAD.MOV.U32 R3, RZ, RZ, R8 ;  /* 0x000000ffff037224 */ /* 0x000fe200078e0008 */
[----:B------:R-:W-:-:S07]  /*0450*/  MOV R4, 0x470 ;  /* 0x0000047000047802 */ /* 0x000fce0000000f00 */
[----:B------:R-:W-:Y:S05]  /*0460*/  CALL.REL.NOINC `($__internal_28_$__cuda_sm20_div_u64) ;  /* 0x0000001400ec7944 */ /* 0x000fea0003c00000 */
[----:B------:R-:W-:Y:S02]  /*0470*/  IMAD.MOV.U32 R4, RZ, RZ, R3 ;  /* 0x000000ffff047224 */ /* 0x000fe400078e0003 */
[----:B------:R-:W-:-:S07]  /*0480*/  IMAD.MOV.U32 R5, RZ, RZ, R6 ;  /* 0x000000ffff057224 */ /* 0x000fce00078e0006 */
.L_x_1240:
        /* <DEDUP_REMOVED lines=31> */
.L_x_1251:
        /* <DEDUP_REMOVED lines=13> */
.L_x_1269:
        /* <DEDUP_REMOVED lines=9> */
.L_x_1244:
        /* <DEDUP_REMOVED lines=13> */
.L_x_1270:
        /* <DEDUP_REMOVED lines=9> */
.L_x_1246:
        /* <DEDUP_REMOVED lines=10> */
.L_x_1271:
        /* <DEDUP_REMOVED lines=9> */
.L_x_1248:
        /* <DEDUP_REMOVED lines=9> */
.L_x_1272:
[----:B------:R0:W-:Y:S01]  /*0b00*/  SYNCS.ARRIVE.TRANS64 RZ, [R16+URZ+0x8], R21 ;  /* 0x0000081510ff79a7 */ /* 0x0001e200080000ff */
[----:B------:R-:W-:Y:S01]  /*0b10*/  R2UR UR7, R8 ;  /* 0x00000000080772ca */ /* 0x000fe200000e0000 */
[----:B------:R-:W-:Y:S01]  /*0b20*/  UMOV UR5, 0x40 ;  /* 0x0000004000057882 */ /* 0x000fe20000000000 */
[----:B------:R-:W-:Y:S02]  /*0b30*/  R2UR UR6, R6 ;  /* 0x00000000060672ca */ /* 0x000fe400000e0000 */
[----:B------:R-:W-:Y:S02]  /*0b40*/  IADD3 R4, P1, PT, R23, R2, RZ ;  /* 0x0000000217047210 */ /* 0x000fe40007f3e0ff */
[----:B------:R-:W-:-:S03]  /*0b50*/  PLOP3.LUT P0, PT, PT, PT, PT, 0x80, 0x8 ;  /* 0x000000000008781c */ /* 0x000fc60003f0f070 */
[----:B0-----:R-:W-:-:S10]  /*0b60*/  IMAD.X R5, R24, 0x1, R20, P1 ;  /* 0x0000000118057824 */ /* 0x001fd400008e0614 */
.L_x_1250:
        /* <DEDUP_REMOVED lines=16> */
.L_x_1242:
[----:B------:R-:W-:Y:S05]  /*0c70*/  BSYNC B0 ;  /* 0x0000000000007941 */ /* 0x000fea0003800000 */
.L_x_1241:
        /* <DEDUP_REMOVED lines=14> */
.L_x_1254:
        /* <DEDUP_REMOVED lines=12> */
.L_x_1273:
        /* <DEDUP_REMOVED lines=16> */
.L_x_1253:
        /* <DEDUP_REMOVED lines=19> */
.L_x_1238:
        /* <DEDUP_REMOVED lines=41> */
.L_x_1256:
[----:B------:R-:W-:Y:S01]  /*12e0*/  IMAD.MOV.U32 R3, RZ, RZ, R6 ;  /* 0x000000ffff037224 */ /* 0x000fe200078e0006 */
[----:B------:R-:W-:-:S07]  /*12f0*/  MOV R4, 0x1310 ;  /* 0x0000131000047802 */ /* 0x000fce0000000f00 */
[----:B------:R-:W-:Y:S05]  /*1300*/  CALL.REL.NOINC `($__internal_28_$__cuda_sm20_div_u64) ;  /* 0x0000000800447944 */ /* 0x000fea0003c00000 */
[----:B------:R-:W-:Y:S02]  /*1310*/  IMAD.MOV.U32 R4, RZ, RZ, R3 ;  /* 0x000000ffff047224 */ /* 0x000fe400078e0003 */
[----:B------:R-:W-:-:S07]  /*1320*/  IMAD.MOV.U32 R5, RZ, RZ, R6 ;  /* 0x000000ffff057224 */ /* 0x000fce00078e0006 */
.L_x_1257:
        /* <DEDUP_REMOVED lines=20> */
.L_x_1264:
[----:B------:R-:W0:Y:S01]  /*1470*/  SYNCS.PHASECHK.TRANS64.TRYWAIT P0, [R12+URZ], R15 ;  /* 0x0000000f0c0075a7 */ /* 0x000e2200080011ff */
[----:B------:R-:W1:Y:S02]  /*1480*/  S2R R14, SR_SWINHI ;  /* 0x00000000000e7919 */ /* 0x000e640000002f00 */
[----:B01----:R-:W-:Y:S05]  /*1490*/  @!P0 BRA `(.L_x_1260) ;  /* 0x0000000400908947 */ /* 0x003fea0003800000 */
.L_x_1274:
        /* <DEDUP_REMOVED lines=16> */
.L_x_1275:
[----:B------:R0:W1:Y:S01]  /*15a0*/  LDS R7, [R12+0x420] ;  /* 0x000420000c077984 */ /* 0x0000620000000800 */
[----:B------:R0:W-:Y:S01]  /*15b0*/  SYNCS.ARRIVE.TRANS64.A1T0 RZ, [R9+URZ], RZ ;  /* 0x000000ff09ff79a7 */ /* 0x0001e200081000ff */
[----:B------:R-:W2:Y:S02]  /*15c0*/  SYNCS.PHASECHK.TRANS64.TRYWAIT P0, [R12+URZ], R17 ;  /* 0x000000110c0075a7 */ /* 0x000ea400080011ff */
[----:B012---:R-:W-:Y:S05]  /*15d0*/  @!P0 BRA `(.L_x_1262) ;  /* 0x0000000400608947 */ /* 0x007fea0003800000 */
.L_x_1276:
[----:B------:R-:W0:Y:S01]  /*15e0*/  LDS R8, [R12+0x20] ;  /* 0x000020000c087984 */ /* 0x000e220000000800 */
[----:B------:R1:W-:Y:S01]  /*15f0*/  SYNCS.ARRIVE.TRANS64.A1T0 RZ, [R14+URZ], RZ ;  /* 0x000000ff0eff79a7 */ /* 0x0003e200081000ff */
[----:B------:R-:W-:Y:S01]  /*1600*/  IMAD.IADD R5, R6, 0x1, R5 ;  /* 0x0000000106057824 */ /* 0x000fe200078e0205 */
[----:B------:R-:W2:Y:S04]  /*1610*/  SYNCS.PHASECHK.TRANS64.TRYWAIT P0, [R12+URZ+0x8], R17 ;  /* 0x000008110c0075a7 */ /* 0x000ea800080011ff */
[----:B0-----:R-:W-:Y:S01]  /*1620*/  IADD3 R5, PT, PT, R8, R7, R5 ;  /* 0x0000000708057210 */ /* 0x001fe20007ffe005 */
[----:B-12---:R-:W-:Y:S06]  /*1630*/  @!P0 BRA `(.L_x_1263) ;  /* 0x0000000400588947 */ /* 0x006fec0003800000 */
.L_x_1277:
        /* <DEDUP_REMOVED lines=8> */
.L_x_1259:
[----:B------:R-:W-:Y:S05]  /*16c0*/  BSYNC B0 ;  /* 0x0000000000007941 */ /* 0x000fea0003800000 */
.L_x_1258:
        /* <DEDUP_REMOVED lines=12> */
.L_x_1268:
        /* <DEDUP_REMOVED lines=11> */
.L_x_1278:
        /* <DEDUP_REMOVED lines=15> */
.L_x_1266:
[----:B------:R-:W-:Y:S05]  /*1930*/  BSYNC B0 ;  /* 0x0000000000007941 */ /* 0x000fea0003800000 */
.L_x_1265:
[----:B------:R-:W-:-:S07]  /*1940*/  SHF.R.S32.HI R7, RZ, 0x1f, R6 ;  /* 0x0000001fff077819 */ /* 0x000fce0000011406 */
.L_x_1255:
[----:B------:R-:W0:Y:S02]  /*1950*/  LDCU.64 UR6, c[0x0][0x388] ;  /* 0x00007100ff0677ac */ /* 0x000e240008000a00 */
[----:B0-----:R-:W-:-:S04]  /*1960*/  LEA R2, P0, R0, UR6, 0x3 ;  /* 0x0000000600027c11 */ /* 0x001fc8000f8018ff */
[----:B------:R-:W-:-:S05]  /*1970*/  LEA.HI.X R3, R0, UR7, RZ, 0x3, P0 ;  /* 0x0000000700037c11 */ /* 0x000fca00080f1cff */
[----:B------:R-:W-:Y:S01]  /*1980*/  STG.E.64 desc[UR8][R2.64], R6 ;  /* 0x0000000602007986 */ /* 0x000fe2000c101b08 */
[----:B------:R-:W-:Y:S05]  /*1990*/  EXIT ;  /* 0x000000000000794d */ /* 0x000fea0003800000 */
.L_x_1243:
[----:B------:R-:W-:Y:S05]  /*19a0*/  YIELD ;  /* 0x0000000000007946 */ /* 0x000fea0003800000 */
[----:B------:R-:W0:Y:S02]  /*19b0*/  SYNCS.PHASECHK.TRANS64.TRYWAIT P0, [R12+URZ], R31 ;  /* 0x0000001f0c0075a7 */ /* 0x000e2400080011ff */
[----:B0-----:R-:W-:Y:S05]  /*19c0*/  @!P0 BRA `(.L_x_1243) ;  /* 0xfffffffc00f48947 */ /* 0x001fea000383ffff */
[----:B------:R-:W-:Y:S05]  /*19d0*/  BRA `(.L_x_1269) ;  /* 0xffffffec005c7947 */ /* 0x000fea000383ffff */
.L_x_1245:
[----:B------:R-:W-:Y:S05]  /*19e0*/  YIELD ;  /* 0x0000000000007946 */ /* 0x000fea0003800000 */
[----:B------:R-:W0:Y:S02]  /*19f0*/  SYNCS.PHASECHK.TRANS64.TRYWAIT P0, [R12+URZ+0x8], R31 ;  /* 0x0000081f0c0075a7 */ /* 0x000e2400080011ff */
[----:B0-----:R-:W-:Y:S05]  /*1a00*/  @!P0 BRA `(.L_x_1245) ;  /* 0xfffffffc00f48947 */ /* 0x001fea000383ffff */
[----:B------:R-:W-:Y:S05]  /*1a10*/  BRA `(.L_x_1270) ;  /* 0xffffffec00a47947 */ /* 0x000fea000383ffff */
.L_x_1247:
[----:B------:R-:W-:Y:S05]  /*1a20*/  YIELD ;  /* 0x0000000000007946 */ /* 0x000fea0003800000 */
[----:B------:R-:W0:Y:S02]  /*1a30*/  SYNCS.PHASECHK.TRANS64.TRYWAIT P0, [R12+URZ], R7 ;  /* 0x000000070c0075a7 */ /* 0x000e2400080011ff */
[----:B0-----:R-:W-:Y:S05]  /*1a40*/  @!P0 BRA `(.L_x_1247) ;  /* 0xfffffffc00f48947 */ /* 0x001fea000383ffff */
[----:B------:R-:W-:Y:S05]  /*1a50*/  BRA `(.L_x_1271) ;  /* 0xffffffec00e07947 */ /* 0x000fea000383ffff */
.L_x_1249:
[----:B------:R-:W-:Y:S05]  /*1a60*/  YIELD ;  /* 0x0000000000007946 */ /* 0x000fea0003800000 */
[----:B------:R-:W0:Y:S02]  /*1a70*/  SYNCS.PHASECHK.TRANS64.TRYWAIT P0, [R12+URZ+0x8], R7 ;  /* 0x000008070c0075a7 */ /* 0x000e2400080011ff */
[----:B0-----:R-:W-:Y:S05]  /*1a80*/  @!P0 BRA `(.L_x_1249) ;  /* 0xfffffffc00f48947 */ /* 0x001fea000383ffff */
[----:B------:R-:W-:Y:S05]  /*1a90*/  BRA `(.L_x_1272) ;  /* 0xfffffff000187947 */ /* 0x000fea000383ffff */
.L_x_1252:
[----:B------:R-:W-:Y:S05]  /*1aa0*/  YIELD ;  /* 0x0000000000007946 */ /* 0x000fea0003800000 */
[----:B------:R-:W0:Y:S02]  /*1ab0*/  SYNCS.PHASECHK.TRANS64.TRYWAIT P0, [R3+URZ], R2 ;  /* 0x00000002030075a7 */ /* 0x000e2400080011ff */
[----:B0-----:R-:W-:Y:S05]  /*1ac0*/  @!P0 BRA `(.L_x_1252) ;  /* 0xfffffffc00f48947 */ /* 0x001fea000383ffff */
[----:B------:R-:W-:Y:S05]  /*1ad0*/  BRA `(.L_x_1273) ;  /* 0xfffffff000d07947 */ /* 0x000fea000383ffff */
.L_x_1260:
[----:B------:R-:W-:Y:S05]  /*1ae0*/  YIELD ;  /* 0x0000000000007946 */ /* 0x000fea0003800000 */
[----:B------:R-:W0:Y:S02]  /*1af0*/  SYNCS.PHASECHK.TRANS64.TRYWAIT P0, [R12+URZ], R15 ;  /* 0x0000000f0c0075a7 */ /* 0x000e2400080011ff */
[----:B0-----:R-:W-:Y:S05]  /*1b00*/  @!P0 BRA `(.L_x_1260) ;  /* 0xfffffffc00f48947 */ /* 0x001fea000383ffff */
[----:B------:R-:W-:Y:S05]  /*1b10*/  BRA `(.L_x_1274) ;  /* 0xfffffff800607947 */ /* 0x000fea000383ffff */
.L_x_1261:
[----:B------:R-:W-:Y:S05]  /*1b20*/  YIELD ;  /* 0x0000000000007946 */ /* 0x000fea0003800000 */
[----:B------:R-:W0:Y:S02]  /*1b30*/  SYNCS.PHASECHK.TRANS64.TRYWAIT P0, [R12+URZ+0x8], R15 ;  /* 0x0000080f0c0075a7 */ /* 0x000e2400080011ff */
[----:B0-----:R-:W-:Y:S05]  /*1b40*/  @!P0 BRA `(.L_x_1261) ;  /* 0xfffffffc00f48947 */ /* 0x001fea000383ffff */
[----:B------:R-:W-:Y:S05]  /*1b50*/  BRA `(.L_x_1275) ;  /* 0xfffffff800907947 */ /* 0x000fea000383ffff */
.L_x_1262:
[----:B------:R-:W-:Y:S05]  /*1b60*/  YIELD ;  /* 0x0000000000007946 */ /* 0x000fea0003800000 */
[----:B------:R-:W0:Y:S02]  /*1b70*/  SYNCS.PHASECHK.TRANS64.TRYWAIT P0, [R12+URZ], R17 ;  /* 0x000000110c0075a7 */ /* 0x000e2400080011ff */
[----:B0-----:R-:W-:Y:S05]  /*1b80*/  @!P0 BRA `(.L_x_1262) ;  /* 0xfffffffc00f48947 */ /* 0x001fea000383ffff */
[----:B------:R-:W-:Y:S05]  /*1b90*/  BRA `(.L_x_1276) ;  /* 0xfffffff800907947 */ /* 0x000fea000383ffff */
.L_x_1263:
[----:B------:R-:W-:Y:S05]  /*1ba0*/  YIELD ;  /* 0x0000000000007946 */ /* 0x000fea0003800000 */
[----:B------:R-:W0:Y:S02]  /*1bb0*/  SYNCS.PHASECHK.TRANS64.TRYWAIT P0, [R12+URZ+0x8], R17 ;  /* 0x000008110c0075a7 */ /* 0x000e2400080011ff */
[----:B0-----:R-:W-:Y:S05]  /*1bc0*/  @!P0 BRA `(.L_x_1263) ;  /* 0xfffffffc00f48947 */ /* 0x001fea000383ffff */
[----:B------:R-:W-:Y:S05]  /*1bd0*/  BRA `(.L_x_1277) ;  /* 0xfffffff800987947 */ /* 0x000fea000383ffff */
.L_x_1267:
[----:B------:R-:W-:Y:S05]  /*1be0*/  YIELD ;  /* 0x0000000000007946 */ /* 0x000fea0003800000 */
[----:B------:R-:W0:Y:S02]  /*1bf0*/  SYNCS.PHASECHK.TRANS64.TRYWAIT P0, [R9+URZ], R8 ;  /* 0x00000008090075a7 */ /* 0x000e2400080011ff */
[----:B0-----:R-:W-:Y:S05]  /*1c00*/  @!P0 BRA `(.L_x_1267) ;  /* 0xfffffffc00f48947 */ /* 0x001fea000383ffff */
[----:B------:R-:W-:Y:S05]  /*1c10*/  BRA `(.L_x_1278) ;  /* 0xfffffffc00087947 */ /* 0x000fea000383ffff */
        .weak           $__internal_28_$__cuda_sm20_div_u64
        .type           $__internal_28_$__cuda_sm20_div_u64,@function
        .size           $__internal_28_$__cuda_sm20_div_u64,(.L_x_1883 - $__internal_28_$__cuda_sm20_div_u64)
$__internal_28_$__cuda_sm20_div_u64:
        /* <DEDUP_REMOVED lines=68> */
[----:B------:R-:W-:Y:S06]  /*2060*/  RET.REL.NODEC R4 `(_Z13tma_bw_kernelILi2ELi1024EEvPKhPym) ;  /* 0xffffffdc04e47950 */ /* 0x000fec0003c3ffff */
.L_x_1279:
        /* <DEDUP_REMOVED lines=9> */
.L_x_1883:


//--------------------- .text._Z13tma_bw_kernelILi1ELi1024EEvPKhPym --------------------------
	.section	.text._Z13tma_bw_kernelILi1ELi1024EEvPKhPym,"ax",@progbits
	.align	128
        .global         _Z13tma_bw_kernelILi1ELi1024EEvPKhPym
        .type           _Z13tma_bw_kernelILi1ELi1024EEvPKhPym,@function
        .size           _Z13tma_bw_kernelILi1ELi1024EEvPKhPym,(.L_x_1884 - _Z13tma_bw_kernelILi1ELi1024EEvPKhPym)
        .other          _Z13tma_bw_kernelILi1ELi1024EEvPKhPym,@"STO_CUDA_ENTRY STV_DEFAULT"
_Z13tma_bw_kernelILi1ELi1024EEvPKhPym:
.text._Z13tma_bw_kernelILi1ELi1024EEvPKhPym:
        /* <DEDUP_REMOVED lines=64> */
.L_x_1281:
[----:B------:R-:W-:Y:S01]  /*0400*/  IMAD.MOV.U32 R5, RZ, RZ, R6 ;  /* 0x000000ffff057224 */ /* 0x000fe200078e0006 */
[----:B------:R-:W-:Y:S01]  /*0410*/  MOV R4, 0x440 ;  /* 0x0000044000047802 */ /* 0x000fe20000000f00 */
[----:B------:R-:W-:-:S07]  /*0420*/  IMAD.MOV.U32 R6, RZ, RZ, R2 ;  /* 0x000000ffff067224 */ /* 0x000fce00078e0002 */
[----:B------:R-:W-:Y:S05]  /*0430*/  CALL.REL.NOINC `($__internal_29_$__cuda_sm20_div_u64) ;  /* 0x0000001400787944 */ /* 0x000fea0003c00000 */
.L_x_1282:
        /* <DEDUP_REMOVED lines=30> */
.L_x_1293:
        /* <DEDUP_REMOVED lines=17> */
.L_x_1314:
[----:B------:R0:W-:Y:S01]  /*0730*/  SYNCS.ARRIVE.TRANS64 RZ, [R20+URZ], R19 ;  /* 0x0000001314ff79a7 */ /* 0x0001e200080000ff */
[----:B------:R-:W-:Y:S01]  /*0740*/  R2UR UR7, R18 ;  /* 0x00000000120772ca */ /* 0x000fe200000e0000 */
[----:B------:R-:W-:Y:S01]  /*0750*/  UMOV UR5, 0x40 ;  /* 0x0000004000057882 */ /* 0x000fe20000000000 */
[----:B------:R-:W-:Y:S02]  /*0760*/  R2UR UR6, R0 ;  /* 0x00000000000672ca */ /* 0x000fe400000e0000 */
[----:B------:R-:W-:-:S13]  /*0770*/  PLOP3.LUT P0, PT, PT, PT, PT, 0x80, 0x8 ;  /* 0x000000000008781c */ /* 0x000fda0003f0f070 */
.L_x_1286:
        /* <DEDUP_REMOVED lines=10> */
.L_x_1315:
[----:B------:R1:W-:Y:S01]  /*0820*/  SYNCS.ARRIVE.TRANS64 RZ, [R20+URZ], R19 ;  /* 0x0000001314ff79a7 */ /* 0x0003e200080000ff */
[----:B------:R-:W-:Y:S01]  /*0830*/  R2UR UR7, R18 ;  /* 0x00000000120772ca */ /* 0x000fe200000e0000 */
[----:B------:R-:W-:Y:S01]  /*0840*/  UMOV UR5, 0x40 ;  /* 0x0000004000057882 */ /* 0x000fe20000000000 */
[----:B------:R-:W-:Y:S02]  /*0850*/  R2UR UR6, R0 ;  /* 0x00000000000672ca */ /* 0x000fe400000e0000 */
[----:B------:R-:W-:Y:S02]  /*0860*/  IADD3 R16, P1, PT, R5, R10, RZ ;  /* 0x0000000a05107210 */ /* 0x000fe40007f3e0ff */
[----:B------:R-:W-:-:S03]  /*0870*/  PLOP3.LUT P0, PT, PT, PT, PT, 0x80, 0x8 ;  /* 0x000000000008781c */ /* 0x000fc60003f0f070 */
[----:B-1----:R-:W-:-:S10]  /*0880*/  IMAD.X R17, R6, 0x1, R9, P1 ;  /* 0x0000000106117824 */ /* 0x002fd400008e0609 */
.L_x_1288:
        /* <DEDUP_REMOVED lines=9> */
.L_x_1316:
        /* <DEDUP_REMOVED lines=9> */
.L_x_1290:
        /* <DEDUP_REMOVED lines=9> */
.L_x_1317:
[----:B------:R1:W-:Y:S01]  /*0a40*/  SYNCS.ARRIVE.TRANS64 RZ, [R20+URZ], R19 ;  /* 0x0000001314ff79a7 */ /* 0x0003e200080000ff */
[----:B------:R-:W-:Y:S01]  /*0a50*/  R2UR UR7, R18 ;  /* 0x00000000120772ca */ /* 0x000fe200000e0000 */
[----:B------:R-:W-:Y:S01]  /*0a60*/  UMOV UR5, 0x40 ;  /* 0x0000004000057882 */ /* 0x000fe20000000000 */
[----:B------:R-:W-:Y:S02]  /*0a70*/  R2UR UR6, R0 ;  /* 0x00000000000672ca */ /* 0x000fe400000e0000 */
[----:B------:R-:W-:Y:S02]  /*0a80*/  IADD3 R16, P1, PT, R5, R14, RZ ;  /* 0x0000000e05107210 */ /* 0x000fe40007f3e0ff */
[----:B------:R-:W-:-:S03]  /*0a90*/  PLOP3.LUT P0, PT, PT, PT, PT, 0x80, 0x8 ;  /* 0x000000000008781c */ /* 0x000fc60003f0f070 */
[----:B-1----:R-:W-:-:S10]  /*0aa0*/  IMAD.X R17, R6, 0x1, R3, P1 ;  /* 0x0000000106117824 */ /* 0x002fd400008e0603 */
.L_x_1292:
        /* <DEDUP_REMOVED lines=16> */
.L_x_1284:
[----:B------:R-:W-:Y:S05]  /*0bb0*/  BSYNC B0 ;  /* 0x0000000000007941 */ /* 0x000fea0003800000 */
.L_x_1283:
        /* <DEDUP_REMOVED lines=21> */
.L_x_1297:
[----:B------:R-:W-:Y:S01]  /*0d10*/  LOP3.LUT R0, R22, 0x1, RZ, 0xc, !PT ;  /* 0x0000000116007812 */ /* 0x000fe200078e0cff */
[----:B------:R-:W-:Y:S05]  /*0d20*/  YIELD ;  /* 0x0000000000007946 */ /* 0x000fea0003800000 */
[----:B------:R-:W-:Y:S01]  /*0d30*/  SHF.L.U32 R0, R0, 0x1f, RZ ;  /* 0x0000001f00007819 */ /* 0x000fe200000006ff */
[----:B------:R-:W-:Y:S03]  /*0d40*/  BSSY B0, `(.L_x_1294) ;  /* 0x0000003000007945 */ /* 0x000fe60003800000 */
[----:B-1----:R-:W1:Y:S02]  /*0d50*/  SYNCS.PHASECHK.TRANS64.TRYWAIT P0, [R9+URZ], R0 ;  /* 0x00000000090075a7 */ /* 0x002e6400080011ff */
[----:B-1----:R-:W-:Y:S05]  /*0d60*/  @!P0 BRA `(.L_x_1295) ;  /* 0x0000000800cc8947 */ /* 0x002fea0003800000 */
.L_x_1318:
[----:B------:R-:W-:Y:S05]  /*0d70*/  BSYNC B0 ;  /* 0x0000000000007941 */ /* 0x000fea0003800000 */
.L_x_1294:
[----:B------:R1:W-:Y:S01]  /*0d80*/  SYNCS.ARRIVE.TRANS64 RZ, [R6+URZ], R5 ;  /* 0x0000000506ff79a7 */ /* 0x0003e200080000ff */
[----:B------:R-:W-:Y:S01]  /*0d90*/  R2UR UR7, R8 ;  /* 0x00000000080772ca */ /* 0x000fe200000e0000 */
[----:B------:R-:W-:Y:S01]  /*0da0*/  IMAD.MOV.U32 R2, RZ, RZ, R7 ;  /* 0x000000ffff027224 */ /* 0x000fe200078e0007 */
[----:B------:R-:W-:Y:S01]  /*0db0*/  R2UR UR6, R4 ;  /* 0x00000000040672ca */ /* 0x000fe200000e0000 */
[----:B------:R-:W-:Y:S01]  /*0dc0*/  IMAD.MOV.U32 R3, RZ, RZ, R24 ;  /* 0x000000ffff037224 */ /* 0x000fe200078e0018 */
[----:B------:R-:W-:Y:S01]  /*0dd0*/  PLOP3.LUT P0, PT, PT, PT, PT, 0x80, 0x8 ;  /* 0x000000000008781c */ /* 0x000fe20003f0f070 */
[----:B------:R-:W-:-:S12]  /*0de0*/  UMOV UR5, 0x40 ;  /* 0x0000004000057882 */ /* 0x000fd80000000000 */
.L_x_1296:
        /* <DEDUP_REMOVED lines=16> */
.L_x_1280:
        /* <DEDUP_REMOVED lines=41> */
.L_x_1299:
[----:B------:R-:W-:-:S07]  /*1180*/  MOV R4, 0x11a0 ;  /* 0x000011a000047802 */ /* 0x000fce0000000f00 */
[----:B------:R-:W-:Y:S05]  /*1190*/  CALL.REL.NOINC `($__internal_29_$__cuda_sm20_div_u64) ;  /* 0x0000000800207944 */ /* 0x000fea0003c00000 */
.L_x_1300:
        /* <DEDUP_REMOVED lines=20> */
.L_x_1308:
[----:B------:R-:W0:Y:S01]  /*12e0*/  SYNCS.PHASECHK.TRANS64.TRYWAIT P0, [R12+URZ], R15 ;  /* 0x0000000f0c0075a7 */ /* 0x000e2200080011ff */
[----:B------:R-:W1:Y:S01]  /*12f0*/  S2R R8, SR_SWINHI ;  /* 0x0000000000087919 */ /* 0x000e620000002f00 */
[----:B------:R-:W-:Y:S04]  /*1300*/  BSSY B1, `(.L_x_1303) ;  /* 0x0000002000017945 */ /* 0x000fe80003800000 */
[----:B01----:R-:W-:Y:S05]  /*1310*/  @!P0 BRA `(.L_x_1304) ;  /* 0x0000000400708947 */ /* 0x003fea0003800000 */
.L_x_1319:
[----:B------:R-:W-:Y:S05]  /*1320*/  BSYNC B1 ;  /* 0x0000000000017941 */ /* 0x000fea0003800000 */
.L_x_1303:
        /* <DEDUP_REMOVED lines=13> */
.L_x_1320:
[----:B------:R0:W1:Y:S01]  /*1400*/  LDS R6, [R12+0x10] ;  /* 0x000010000c067984 */ /* 0x0000620000000800 */
[----:B------:R0:W-:Y:S01]  /*1410*/  SYNCS.ARRIVE.TRANS64.A1T0 RZ, [R8+URZ], RZ ;  /* 0x000000ff08ff79a7 */ /* 0x0001e200081000ff */
[----:B------:R-:W2:Y:S02]  /*1420*/  SYNCS.PHASECHK.TRANS64.TRYWAIT P0, [R12+URZ], R15 ;  /* 0x0000000f0c0075a7 */ /* 0x000ea400080011ff */
[----:B012---:R-:W-:Y:S05]  /*1430*/  @!P0 BRA `(.L_x_1306) ;  /* 0x0000000400488947 */ /* 0x007fea0003800000 */
.L_x_1321:
[----:B------:R-:W0:Y:S01]  /*1440*/  LDS R9, [R12+0x10] ;  /* 0x000010000c097984 */ /* 0x000e220000000800 */
[----:B------:R1:W-:Y:S01]  /*1450*/  SYNCS.ARRIVE.TRANS64.A1T0 RZ, [R8+URZ], RZ ;  /* 0x000000ff08ff79a7 */ /* 0x0003e200081000ff */
[----:B------:R-:W-:Y:S01]  /*1460*/  IMAD.IADD R7, R4, 0x1, R7 ;  /* 0x0000000104077824 */ /* 0x000fe200078e0207 */
[----:B------:R-:W2:Y:S04]  /*1470*/  SYNCS.PHASECHK.TRANS64.TRYWAIT P0, [R12+URZ], R17 ;  /* 0x000000110c0075a7 */ /* 0x000ea800080011ff */
[----:B0-----:R-:W-:Y:S01]  /*1480*/  IADD3 R7, PT, PT, R9, R6, R7 ;  /* 0x0000000609077210 */ /* 0x001fe20007ffe007 */
[----:B-12---:R-:W-:Y:S06]  /*1490*/  @!P0 BRA `(.L_x_1307) ;  /* 0x0000000400408947 */ /* 0x006fec0003800000 */
.L_x_1322:
        /* <DEDUP_REMOVED lines=8> */
.L_x_1302:
[----:B------:R-:W-:Y:S05]  /*1520*/  BSYNC B0 ;  /* 0x0000000000007941 */ /* 0x000fea0003800000 */
.L_x_1301:
        /* <DEDUP_REMOVED lines=16> */
.L_x_1313:
[----:B------:R-:W-:Y:S01]  /*1630*/  LOP3.LUT R6, R5, 0x1, RZ, 0xc0, !PT ;  /* 0x0000000105067812 */ /* 0x000fe200078ec0ff */
[----:B------:R-:W-:Y:S03]  /*1640*/  BSSY B1, `(.L_x_1311) ;  /* 0x0000004000017945 */ /* 0x000fe60003800000 */
[----:B------:R-:W-:-:S04]  /*1650*/  SHF.L.U32 R6, R6, 0x1f, RZ ;  /* 0x0000001f06067819 */ /* 0x000fc800000006ff */
[----:B------:R-:W0:Y:S02]  /*1660*/  SYNCS.PHASECHK.TRANS64.TRYWAIT P0, [R9+URZ], R6 ;  /* 0x00000006090075a7 */ /* 0x000e2400080011ff */
[----:B0-----:R-:W-:Y:S05]  /*1670*/  @!P0 BRA `(.L_x_1312) ;  /* 0x0000000000d88947 */ /* 0x001fea0003800000 */
.L_x_1323:
[----:B------:R-:W-:Y:S05]  /*1680*/  BSYNC B1 ;  /* 0x0000000000017941 */ /* 0x000fea0003800000 */
.L_x_1311:
        /* <DEDUP_REMOVED lines=10> */
.L_x_1310:
[----:B------:R-:W-:Y:S05]  /*1730*/  BSYNC B0 ;  /* 0x0000000000007941 */ /* 0x000fea0003800000 */
.L_x_1309:
[----:B------:R-:W-:-:S07]  /*1740*/  SHF.R.S32.HI R5, RZ, 0x1f, R4 ;  /* 0x0000001fff057819 */ /* 0x000fce0000011404 */
.L_x_1298:
[----:B------:R-:W0:Y:S02]  /*1750*/  LDCU.64 UR6, c[0x0][0x388] ;  /* 0x00007100ff0677ac */ /* 0x000e240008000a00 */
[----:B0-----:R-:W-:-:S04]  /*1760*/  LEA R2, P0, R0, UR6, 0x3 ;  /* 0x0000000600027c11 */ /* 0x001fc8000f8018ff */
[----:B------:R-:W-:-:S05]  /*1770*/  LEA.HI.X R3, R0, UR7, RZ, 0x3, P0 ;  /* 0x0000000700037c11 */ /* 0x000fca00080f1cff */
[----:B------:R-:W-:Y:S01]  /*1780*/  STG.E.64 desc[UR8][R2.64], R4 ;  /* 0x0000000402007986 */ /* 0x000fe2000c101b08 */
[----:B------:R-:W-:Y:S05]  /*1790*/  EXIT ;  /* 0x000000000000794d */ /* 0x000fea0003800000 */
.L_x_1285:
[----:B------:R-:W-:Y:S05]  /*17a0*/  YIELD ;  /* 0x0000000000007946 */ /* 0x000fea0003800000 */
[----:B------:R-:W0:Y:S02]  /*17b0*/  SYNCS.PHASECHK.TRANS64.TRYWAIT P0, [R13+URZ], R2 ;  /* 0x000000020d0075a7 */ /* 0x000e2400080011ff */
[----:B0-----:R-:W-:Y:S05]  /*17c0*/  @!P0 BRA `(.L_x_1285) ;  /* 0xfffffffc00f48947 */ /* 0x001fea000383ffff */
[----:B------:R-:W-:Y:S05]  /*17d0*/  BRA `(.L_x_1314) ;  /* 0xffffffec00d47947 */ /* 0x000fea000383ffff */
.L_x_1287:
[----:B------:R-:W-:Y:S05]  /*17e0*/  YIELD ;  /* 0x0000000000007946 */ /* 0x000fea0003800000 */
[----:B------:R-:W1:Y:S02]  /*17f0*/  SYNCS.PHASECHK.TRANS64.TRYWAIT P0, [R13+URZ], R28 ;  /* 0x0000001c0d0075a7 */ /* 0x000e6400080011ff */
[----:B-1----:R-:W-:Y:S05]  /*1800*/  @!P0 BRA `(.L_x_1287) ;  /* 0xfffffffc00f48947 */ /* 0x002fea000383ffff */
[----:B------:R-:W-:Y:S05]  /*1810*/  BRA `(.L_x_1315) ;  /* 0xfffffff000007947 */ /* 0x000fea000383ffff */
.L_x_1289:
[----:B------:R-:W-:Y:S05]  /*1820*/  YIELD ;  /* 0x0000000000007946 */ /* 0x000fea0003800000 */
[----:B------:R-:W1:Y:S02]  /*1830*/  SYNCS.PHASECHK.TRANS64.TRYWAIT P0, [R13+URZ], R2 ;  /* 0x000000020d0075a7 */ /* 0x000e6400080011ff */
[----:B-1----:R-:W-:Y:S05]  /*1840*/  @!P0 BRA `(.L_x_1289) ;  /* 0xfffffffc00f48947 */ /* 0x002fea000383ffff */
[----:B------:R-:W-:Y:S05]  /*1850*/  BRA `(.L_x_1316) ;  /* 0xfffffff000307947 */ /* 0x000fea000383ffff */
.L_x_1291:
[----:B------:R-:W-:Y:S05]  /*1860*/  YIELD ;  /* 0x0000000000007946 */ /* 0x000fea0003800000 */
[----:B------:R-:W1:Y:S02]  /*1870*/  SYNCS.PHASECHK.TRANS64.TRYWAIT P0, [R13+URZ], R28 ;  /* 0x0000001c0d0075a7 */ /* 0x000e6400080011ff */
[----:B-1----:R-:W-:Y:S05]  /*1880*/  @!P0 BRA `(.L_x_1291) ;  /* 0xfffffffc00f48947 */ /* 0x002fea000383ffff */
[----:B------:R-:W-:Y:S05]  /*1890*/  BRA `(.L_x_1317) ;  /* 0xfffffff000687947 */ /* 0x000fea000383ffff */
.L_x_1295:
[----:B------:R-:W-:Y:S05]  /*18a0*/  YIELD ;  /* 0x0000000000007946 */ /* 0x000fea0003800000 */
[----:B------:R-:W1:Y:S02]  /*18b0*/  SYNCS.PHASECHK.TRANS64.TRYWAIT P0, [R9+URZ], R0 ;  /* 0x00000000090075a7 */ /* 0x000e6400080011ff */
[----:B-1----:R-:W-:Y:S05]  /*18c0*/  @!P0 BRA `(.L_x_1295) ;  /* 0xfffffffc00f48947 */ /* 0x002fea000383ffff */
[----:B------:R-:W-:Y:S05]  /*18d0*/  BRA `(.L_x_1318) ;  /* 0xfffffff400247947 */ /* 0x000fea000383ffff */
.L_x_1304:
[----:B------:R-:W-:Y:S05]  /*18e0*/  YIELD ;  /* 0x0000000000007946 */ /* 0x000fea0003800000 */
[----:B------:R-:W0:Y:S02]  /*18f0*/  SYNCS.PHASECHK.TRANS64.TRYWAIT P0, [R12+URZ], R15 ;  /* 0x0000000f0c0075a7 */ /* 0x000e2400080011ff */
[----:B0-----:R-:W-:Y:S05]  /*1900*/  @!P0 BRA `(.L_x_1304) ;  /* 0xfffffffc00f48947 */ /* 0x001fea000383ffff */
[----:B------:R-:W-:Y:S05]  /*1910*/  BRA `(.L_x_1319) ;  /* 0xfffffff800807947 */ /* 0x000fea000383ffff */
.L_x_1305:
[----:B------:R-:W-:Y:S05]  /*1920*/  YIELD ;  /* 0x0000000000007946 */ /* 0x000fea0003800000 */
[----:B------:R-:W0:Y:S02]  /*1930*/  SYNCS.PHASECHK.TRANS64.TRYWAIT P0, [R12+URZ], R17 ;  /* 0x000000110c0075a7 */ /* 0x000e2400080011ff */
[----:B0-----:R-:W-:Y:S05]  /*1940*/  @!P0 BRA `(.L_x_1305) ;  /* 0xfffffffc00f48947 */ /* 0x001fea000383ffff */
[----:B------:R-:W-:Y:S05]  /*1950*/  BRA `(.L_x_1320) ;  /* 0xfffffff800a87947 */ /* 0x000fea000383ffff */
.L_x_1306:
[----:B------:R-:W-:Y:S05]  /*1960*/  YIELD ;  /* 0x0000000000007946 */ /* 0x000fea0003800000 */
[----:B------:R-:W0:Y:S02]  /*1970*/  SYNCS.PHASECHK.TRANS64.TRYWAIT P0, [R12+URZ], R15 ;  /* 0x0000000f0c0075a7 */ /* 0x000e2400080011ff */
[----:B0-----:R-:W-:Y:S05]  /*1980*/  @!P0 BRA `(.L_x_1306) ;  /* 0xfffffffc00f48947 */ /* 0x001fea000383ffff */
[----:B------:R-:W-:Y:S05]  /*1990*/  BRA `(.L_x_1321) ;  /* 0xfffffff800a87947 */ /* 0x000fea000383ffff */
.L_x_1307:
[----:B------:R-:W-:Y:S05]  /*19a0*/  YIELD ;  /* 0x0000000000007946 */ /* 0x000fea0003800000 */
[----:B------:R-:W0:Y:S02]  /*19b0*/  SYNCS.PHASECHK.TRANS64.TRYWAIT P0, [R12+URZ], R17 ;  /* 0x000000110c0075a7 */ /* 0x000e2400080011ff */
[----:B0-----:R-:W-:Y:S05]  /*19c0*/  @!P0 BRA `(.L_x_1307) ;  /* 0xfffffffc00f48947 */ /* 0x001fea000383ffff */
[----:B------:R-:W-:Y:S05]  /*19d0*/  BRA `(.L_x_1322) ;  /* 0xfffffff800b07947 */ /* 0x000fea000383ffff */
.L_x_1312:
[----:B------:R-:W-:Y:S05]  /*19e0*/  YIELD ;  /* 0x0000000000007946 */ /* 0x000fea0003800000 */
[----:B------:R-:W0:Y:S02]  /*19f0*/  SYNCS.PHASECHK.TRANS64.TRYWAIT P0, [R9+URZ], R6 ;  /* 0x00000006090075a7 */ /* 0x000e2400080011ff */
[----:B0-----:R-:W-:Y:S05]  /*1a00*/  @!P0 BRA `(.L_x_1312) ;  /* 0xfffffffc00f48947 */ /* 0x001fea000383ffff */
[----:B------:R-:W-:Y:S05]  /*1a10*/  BRA `(.L_x_1323) ;  /* 0xfffffffc00187947 */ /* 0x000fea000383ffff */
        .weak           $__internal_29_$__cuda_sm20_div_u64
        .type           $__internal_29_$__cuda_sm20_div_u64,@function
        .size           $__internal_29_$__cuda_sm20_div_u64,(.L_x_1884 - $__internal_29_$__cuda_sm20_div_u64)
$__internal_29_$__cuda_sm20_div_u64:
        /* <DEDUP_REMOVED lines=68> */
[----:B------:R-:W-:Y:S06]  /*1e60*/  RET.REL.NODEC R4 `(_Z13tma_bw_kernelILi1ELi1024EEvPKhPym) ;  /* 0xffffffe004647950 */ /* 0x000fec0003c3ffff */
.L_x_1324:
        /* <DEDUP_REMOVED lines=9> */
.L_x_1884:


//--------------------- .text._Z13tma_bw_kernelILi32ELi512EEvPKhPym --------------------------
	.section	.text._Z13tma_bw_kernelILi32ELi512EEvPKhPym,"ax",@progbits
	.align	128
        .global         _Z13tma_bw_kernelILi32ELi512EEvPKhPym
        .type           _Z13tma_bw_kernelILi32ELi512EEvPKhPym,@function
        .size           _Z13tma_bw_kernelILi32ELi512EEvPKhPym,(.L_x_1885 - _Z13tma_bw_kernelILi32ELi512EEvPKhPym)
        .other          _Z13tma_bw_kernelILi32ELi512EEvPKhPym,@"STO_CUDA_ENTRY STV_DEFAULT"
_Z13tma_bw_kernelILi32ELi512EEvPKhPym:
.text._Z13tma_bw_kernelILi32ELi512EEvPKhPym:
        /* <DEDUP_REMOVED lines=81> */
.L_x_1326:
[----:B0-----:R-:W-:Y:S05]  /*0510*/  BSYNC.RECONVERGENT B0 ;  /* 0x0000000000007941 */ /* 0x001fea0003800200 */
.L_x_1325:
        /* <DEDUP_REMOVED lines=45> */
.L_x_1328:
[----:B------:R-:W-:Y:S01]  /*07f0*/  IMAD.MOV.U32 R3, RZ, RZ, R10 ;  /* 0x000000ffff037224 */ /* 0x000fe200078e000a */
[----:B------:R-:W-:-:S07]  /*0800*/  MOV R4, 0x820 ;  /* 0x0000082000047802 */ /* 0x000fce0000000f00 */
[----:B------:R-:W-:Y:S05]  /*0810*/  CALL.REL.NOINC `($__internal_30_$__cuda_sm20_div_u64) ;  /* 0x0000001c00c87944 */ /* 0x000fea0003c00000 */
[----:B------:R-:W-:-:S07]  /*0820*/  IMAD.MOV.U32 R2, RZ, RZ, R6 ;  /* 0x000000ffff027224 */ /* 0x000fce00078e0006 */
.L_x_1329:
        /* <DEDUP_REMOVED lines=34> */
.L_x_1344:
        /* <DEDUP_REMOVED lines=16> */
.L_x_1333:
[----:B------:R-:W-:Y:S05]  /*0b50*/  YIELD ;  /* 0x0000000000007946 */ /* 0x000fea0003800000 */
[----:B------:R-:W0:Y:S02]  /*0b60*/  SYNCS.PHASECHK.TRANS64.TRYWAIT P0, [R17+URZ], R16 ;  /* 0x00000010110075a7 */ /* 0x000e2400080011ff */
[----:B0-----:R-:W-:Y:S05]  /*0b70*/  @!P0 BRA `(.L_x_1333) ;  /* 0xfffffffc00f48947 */ /* 0x001fea000383ffff */
[----:B------:R-:W-:Y:S05]  /*0b80*/  BSYNC B1 ;  /* 0x0000000000017941 */ /* 0x000fea0003800000 */
.L_x_1332:
        /* <DEDUP_REMOVED lines=14> */
.L_x_1334:
        /* <DEDUP_REMOVED lines=23> */
.L_x_1336:
[----:B------:R-:W-:Y:S05]  /*0de0*/  YIELD ;  /* 0x0000000000007946 */ /* 0x000fea0003800000 */
[----:B------:R-:W0:Y:S02]  /*0df0*/  SYNCS.PHASECHK.TRANS64.TRYWAIT P0, [R35+URZ], R24 ;  /* 0x00000018230075a7 */ /* 0x000e2400080011ff */
[----:B0-----:R-:W-:Y:S05]  /*0e00*/  @!P0 BRA `(.L_x_1336) ;  /* 0xfffffffc00f48947 */ /* 0x001fea000383ffff */
[----:B------:R-:W-:Y:S05]  /*0e10*/  BSYNC B1 ;  /* 0x0000000000017941 */ /* 0x000fea0003800000 */
.L_x_1335:
        /* <DEDUP_REMOVED lines=11> */
.L_x_1337:
        /* <DEDUP_REMOVED lines=25> */
.L_x_1339:
[----:B------:R-:W-:Y:S05]  /*1060*/  YIELD ;  /* 0x0000000000007946 */ /* 0x000fea0003800000 */
[----:B------:R-:W0:Y:S02]  /*1070*/  SYNCS.PHASECHK.TRANS64.TRYWAIT P0, [R41+URZ], R38 ;  /* 0x00000026290075a7 */ /* 0x000e2400080011ff */
[----:B0-----:R-:W-:Y:S05]  /*1080*/  @!P0 BRA `(.L_x_1339) ;  /* 0xfffffffc00f48947 */ /* 0x001fea000383ffff */
[----:B------:R-:W-:Y:S05]  /*1090*/  BSYNC B1 ;  /* 0x0000000000017941 */ /* 0x000fea0003800000 */
.L_x_1338:
        /* <DEDUP_REMOVED lines=11> */
.L_x_1340:
        /* <DEDUP_REMOVED lines=19> */
.L_x_1342:
[----:B------:R-:W-:Y:S05]  /*1280*/  YIELD ;  /* 0x0000000000007946 */ /* 0x000fea0003800000 */
[----:B------:R-:W0:Y:S02]  /*1290*/  SYNCS.PHASECHK.TRANS64.TRYWAIT P0, [R35+URZ+0x10], R26 ;  /* 0x0000101a230075a7 */ /* 0x000e2400080011ff */
[----:B0-----:R-:W-:Y:S05]  /*12a0*/  @!P0 BRA `(.L_x_1342) ;  /* 0xfffffffc00f48947 */ /* 0x001fea000383ffff */
[----:B------:R-:W-:Y:S05]  /*12b0*/  BSYNC B1 ;  /* 0x0000000000017941 */ /* 0x000fea0003800000 */
.L_x_1341:
        /* <DEDUP_REMOVED lines=8> */
.L_x_1343:
        /* <DEDUP_REMOVED lines=21> */
.L_x_1331:
[----:B------:R-:W-:Y:S05]  /*1490*/  BSYNC B0 ;  /* 0x0000000000007941 */ /* 0x000fea0003800000 */
.L_x_1330:
        /* <DEDUP_REMOVED lines=24> */
.L_x_1348:
        /* <DEDUP_REMOVED lines=10> */
.L_x_1346:
[----:B------:R-:W-:Y:S05]  /*16c0*/  YIELD ;  /* 0x0000000000007946 */ /* 0x000fea0003800000 */
[----:B------:R-:W1:Y:S02]  /*16d0*/  SYNCS.PHASECHK.TRANS64.TRYWAIT P0, [R0+URZ], R5 ;  /* 0x00000005000075a7 */ /* 0x000e6400080011ff */
[----:B-1----:R-:W-:Y:S05]  /*16e0*/  @!P0 BRA `(.L_x_1346) ;  /* 0xfffffffc00f48947 */ /* 0x002fea000383ffff */
[----:B------:R-:W-:Y:S05]  /*16f0*/  BSYNC B0 ;  /* 0x0000000000007941 */ /* 0x000fea0003800000 */
.L_x_1345:
        /* <DEDUP_REMOVED lines=10> */
.L_x_1347:
        /* <DEDUP_REMOVED lines=23> */
.L_x_1327:
        /* <DEDUP_REMOVED lines=42> */
.L_x_1350:
[----:B------:R-:W-:Y:S01]  /*1bb0*/  IMAD.MOV.U32 R3, RZ, RZ, R6 ;  /* 0x000000ffff037224 */ /* 0x000fe200078e0006 */
[----:B------:R-:W-:-:S07]  /*1bc0*/  MOV R4, 0x1be0 ;  /* 0x00001be000047802 */ /* 0x000fce0000000f00 */
[----:B------:R-:W-:Y:S05]  /*1bd0*/  CALL.REL.NOINC `($__internal_30_$__cuda_sm20_div_u64) ;  /* 0x0000000800d87944 */ /* 0x000fea0003c00000 */
[----:B------:R-:W-:Y:S02]  /*1be0*/  IMAD.MOV.U32 R4, RZ, RZ, R6 ;  /* 0x000000ffff047224 */ /* 0x000fe400078e0006 */
[----:B------:R-:W-:-:S07]  /*1bf0*/  IMAD.MOV.U32 R5, RZ, RZ, R3 ;  /* 0x000000ffff057224 */ /* 0x000fce00078e0003 */
.L_x_1351:
        /* <DEDUP_REMOVED lines=22> */
.L_x_1362:
        /* <DEDUP_REMOVED lines=12> */
.L_x_1355:
[----:B------:R-:W-:Y:S05]  /*1e20*/  YIELD ;  /* 0x0000000000007946 */ /* 0x000fea0003800000 */
[----:B------:R-:W0:Y:S02]  /*1e30*/  SYNCS.PHASECHK.TRANS64.TRYWAIT P0, [R3+URZ], R2 ;  /* 0x00000002030075a7 */ /* 0x000e2400080011ff */
[----:B0-----:R-:W-:Y:S05]  /*1e40*/  @!P0 BRA `(.L_x_1355) ;  /* 0xfffffffc00f48947 */ /* 0x001fea000383ffff */
[----:B------:R-:W-:Y:S05]  /*1e50*/  BSYNC B1 ;  /* 0x0000000000017941 */ /* 0x000fea0003800000 */
.L_x_1354:
        /* <DEDUP_REMOVED lines=26> */
.L_x_1357:
[----:B------:R-:W-:Y:S05]  /*2000*/  YIELD ;  /* 0x0000000000007946 */ /* 0x000fea0003800000 */
[----:B------:R-:W0:Y:S02]  /*2010*/  SYNCS.PHASECHK.TRANS64.TRYWAIT P0, [R16+URZ], R7 ;  /* 0x00000007100075a7 */ /* 0x000e2400080011ff */
[----:B0-----:R-:W-:Y:S05]  /*2020*/  @!P0 BRA `(.L_x_1357) ;  /* 0xfffffffc00f48947 */ /* 0x001fea000383ffff */
[----:B------:R-:W-:Y:S05]  /*2030*/  BSYNC B1 ;  /* 0x0000000000017941 */ /* 0x000fea0003800000 */
.L_x_1356:
        /* <DEDUP_REMOVED lines=19> */
.L_x_1359:
[----:B------:R-:W-:Y:S05]  /*2170*/  YIELD ;  /* 0x0000000000007946 */ /* 0x000fea0003800000 */
[----:B------:R-:W0:Y:S02]  /*2180*/  SYNCS.PHASECHK.TRANS64.TRYWAIT P0, [R29+URZ], R8 ;  /* 0x000000081d0075a7 */ /* 0x000e2400080011ff */
[----:B0-----:R-:W-:Y:S05]  /*2190*/  @!P0 BRA `(.L_x_1359) ;  /* 0xfffffffc00f48947 */ /* 0x001fea000383ffff */
[----:B------:R-:W-:Y:S05]  /*21a0*/  BSYNC B1 ;  /* 0x0000000000017941 */ /* 0x000fea0003800000 */
.L_x_1358:
        /* <DEDUP_REMOVED lines=13> */
.L_x_1361:
[----:B------:R-:W-:Y:S05]  /*2280*/  YIELD ;  /* 0x0000000000007946 */ /* 0x000fea0003800000 */
[----:B------:R-:W2:Y:S02]  /*2290*/  SYNCS.PHASECHK.TRANS64.TRYWAIT P0, [R16+URZ+0x10], R3 ;  /* 0x00001003100075a7 */ /* 0x000ea400080011ff */
[----:B--2---:R-:W-:Y:S05]  /*22a0*/  @!P0 BRA `(.L_x_1361) ;  /* 0xfffffffc00f48947 */ /* 0x004fea000383ffff */
[----:B------:R-:W-:Y:S05]  /*22b0*/  BSYNC B1 ;  /* 0x0000000000017941 */ /* 0x000fea0003800000 */
.L_x_1360:
        /* <DEDUP_REMOVED lines=15> */
.L_x_1353:
[----:B------:R-:W-:Y:S05]  /*23b0*/  BSYNC B0 ;  /* 0x0000000000007941 */ /* 0x000fea0003800000 */
.L_x_1352:
        /* <DEDUP_REMOVED lines=21> */
.L_x_1367:
[----:B------:R-:W-:Y:S01]  /*2510*/  SHF.R.U32.HI R3, RZ, 0x5, R9 ;  /* 0x00000005ff037819 */ /* 0x000fe20000011609 */
[----:B------:R-:W-:Y:S01]  /*2520*/  BSSY B1, `(.L_x_1365) ;  /* 0x0000008000017945 */ /* 0x000fe20003800000 */
[----:B------:R-:W-:Y:S02]  /*2530*/  LOP3.LUT R2, R12, 0x3e00, RZ, 0xc0, !PT ;  /* 0x00003e000c027812 */ /* 0x000fe400078ec0ff */
[----:B------:R-:W-:-:S03]  /*2540*/  LOP3.LUT R3, R3, 0x1, RZ, 0xc0, !PT ;  /* 0x0000000103037812 */ /* 0x000fc600078ec0ff */
[----:B------:R-:W-:Y:S01]  /*2550*/  IMAD.IADD R7, R13, 0x1, R2 ;  /* 0x000000010d077824 */ /* 0x000fe200078e0202 */
[----:B------:R-:W-:-:S07]  /*2560*/  SHF.L.U32 R3, R3, 0x1f, RZ ;  /* 0x0000001f03037819 */ /* 0x000fce00000006ff */
.L_x_1366:
[----:B------:R-:W-:Y:S05]  /*2570*/  YIELD ;  /* 0x0000000000007946 */ /* 0x000fea0003800000 */
[----:B------:R-:W0:Y:S02]  /*2580*/  SYNCS.PHASECHK.TRANS64.TRYWAIT P0, [R6+URZ], R3 ;  /* 0x00000003060075a7 */ /* 0x000e2400080011ff */
[----:B0-----:R-:W-:Y:S05]  /*2590*/  @!P0 BRA `(.L_x_1366) ;  /* 0xfffffffc00f48947 */ /* 0x001fea000383ffff */
[----:B------:R-:W-:Y:S05]  /*25a0*/  BSYNC B1 ;  /* 0x0000000000017941 */ /* 0x000fea0003800000 */
.L_x_1365:
        /* <DEDUP_REMOVED lines=16> */
.L_x_1364:
[----:B------:R-:W-:Y:S05]  /*26b0*/  BSYNC B0 ;  /* 0x0000000000007941 */ /* 0x000fea0003800000 */
.L_x_1363:
[----:B------:R-:W-:-:S07]  /*26c0*/  SHF.R.S32.HI R9, RZ, 0x1f, R8 ;  /* 0x0000001fff097819 */ /* 0x000fce0000011408 */
.L_x_1349:
[----:B------:R-:W0:Y:S01]  /*26d0*/  LDCU.64 UR6, c[0x0][0x388] ;  /* 0x00007100ff0677ac */ /* 0x000e220008000a00 */
[----:B------:R-:W-:Y:S02]  /*26e0*/  R2UR UR8, R18 ;  /* 0x00000000120872ca */ /* 0x000fe400000e0000 */
[----:B------:R-:W-:Y:S02]  /*26f0*/  R2UR UR9, R19 ;  /* 0x00000000130972ca */ /* 0x000fe400000e0000 */
[----:B0-----:R-:W-:-:S04]  /*2700*/  LEA R2, P0, R0, UR6, 0x3 ;  /* 0x0000000600027c11 */ /* 0x001fc8000f8018ff */
[----:B------:R-:W-:-:S07]  /*2710*/  LEA.HI.X R3, R0, UR7, RZ, 0x3, P0 ;  /* 0x0000000700037c11 */ /* 0x000fce00080f1cff */
[----:B------:R-:W-:Y:S01]  /*2720*/  STG.E.64 desc[UR8][R2.64], R8 ;  /* 0x0000000802007986 */ /* 0x000fe2000c101b08 */
[----:B------:R-:W-:Y:S05]  /*2730*/  EXIT ;  /* 0x000000000000794d */ /* 0x000fea0003800000 */
        .weak           $__internal_30_$__cuda_sm20_div_u64
        .type           $__internal_30_$__cuda_sm20_div_u64,@function
        .size           $__internal_30_$__cuda_sm20_div_u64,(.L_x_1885 - $__internal_30_$__cuda_sm20_div_u64)
$__internal_30_$__cuda_sm20_div_u64:
        /* <DEDUP_REMOVED lines=68> */
[----:B------:R-:W-:Y:S06]  /*2b80*/  RET.REL.NODEC R4 `(_Z13tma_bw_kernelILi32ELi512EEvPKhPym) ;  /* 0xffffffd4041c7950 */ /* 0x000fec0003c3ffff */
.L_x_1368:
        /* <DEDUP_REMOVED lines=15> */
.L_x_1885:


//--------------------- .text._Z13tma_bw_kernelILi16ELi512EEvPKhPym --------------------------
	.section	.text._Z13tma_bw_kernelILi16ELi512EEvPKhPym,"ax",@progbits
	.align	128
        .global         _Z13tma_bw_kernelILi16ELi512EEvPKhPym
        .type           _Z13tma_bw_kernelILi16ELi512EEvPKhPym,@function
        .size           _Z13tma_bw_kernelILi16ELi512EEvPKhPym,(.L_x_1886 - _Z13tma_bw_kernelILi16ELi512EEvPKhPym)
        .other          _Z13tma_bw_kernelILi16ELi512EEvPKhPym,@"STO_CUDA_ENTRY STV_DEFAULT"
_Z13tma_bw_kernelILi16ELi512EEvPKhPym:
.text._Z13tma_bw_kernelILi16ELi512EEvPKhPym:
        /* <DEDUP_REMOVED lines=49> */
.L_x_1370:
[----:B0-----:R-:W-:Y:S05]  /*0310*/  BSYNC.RECONVERGENT B0 ;  /* 0x0000000000007941 */ /* 0x001fea0003800200 */
.L_x_1369:
        /* <DEDUP_REMOVED lines=45> */
.L_x_1372:
[----:B------:R-:W-:Y:S01]  /*05f0*/  IMAD.MOV.U32 R3, RZ, RZ, R10 ;  /* 0x000000ffff037224 */ /* 0x000fe200078e000a */
[----:B------:R-:W-:-:S07]  /*0600*/  MOV R4, 0x620 ;  /* 0x0000062000047802 */ /* 0x000fce0000000f00 */
[----:B------:R-:W-:Y:S05]  /*0610*/  CALL.REL.NOINC `($__internal_31_$__cuda_sm20_div_u64) ;  /* 0x0000001c00c87944 */ /* 0x000fea0003c00000 */
[----:B------:R-:W-:-:S07]  /*0620*/  IMAD.MOV.U32 R2, RZ, RZ, R6 ;  /* 0x000000ffff027224 */ /* 0x000fce00078e0006 */
.L_x_1373:
        /* <DEDUP_REMOVED lines=34> */
.L_x_1388:
        /* <DEDUP_REMOVED lines=16> */
.L_x_1377:
[----:B------:R-:W-:Y:S05]  /*0950*/  YIELD ;  /* 0x0000000000007946 */ /* 0x000fea0003800000 */
[----:B------:R-:W0:Y:S02]  /*0960*/  SYNCS.PHASECHK.TRANS64.TRYWAIT P0, [R17+URZ], R16 ;  /* 0x00000010110075a7 */ /* 0x000e2400080011ff */
[----:B0-----:R-:W-:Y:S05]  /*0970*/  @!P0 BRA `(.L_x_1377) ;  /* 0xfffffffc00f48947 */ /* 0x001fea000383ffff */
[----:B------:R-:W-:Y:S05]  /*0980*/  BSYNC B1 ;  /* 0x0000000000017941 */ /* 0x000fea0003800000 */
.L_x_1376:
        /* <DEDUP_REMOVED lines=14> */
.L_x_1378:
        /* <DEDUP_REMOVED lines=23> */
.L_x_1380:
[----:B------:R-:W-:Y:S05]  /*0be0*/  YIELD ;  /* 0x0000000000007946 */ /* 0x000fea0003800000 */
[----:B------:R-:W0:Y:S02]  /*0bf0*/  SYNCS.PHASECHK.TRANS64.TRYWAIT P0, [R35+URZ], R24 ;  /* 0x00000018230075a7 */ /* 0x000e2400080011ff */
[----:B0-----:R-:W-:Y:S05]  /*0c00*/  @!P0 BRA `(.L_x_1380) ;  /* 0xfffffffc00f48947 */ /* 0x001fea000383ffff */
[----:B------:R-:W-:Y:S05]  /*0c10*/  BSYNC B1 ;  /* 0x0000000000017941 */ /* 0x000fea0003800000 */
.L_x_1379:
        /* <DEDUP_REMOVED lines=11> */
.L_x_1381:
        /* <DEDUP_REMOVED lines=25> */
.L_x_1383:
[----:B------:R-:W-:Y:S05]  /*0e60*/  YIELD ;  /* 0x0000000000007946 */ /* 0x000fea0003800000 */
[----:B------:R-:W0:Y:S02]  /*0e70*/  SYNCS.PHASECHK.TRANS64.TRYWAIT P0, [R41+URZ], R38 ;  /* 0x00000026290075a7 */ /* 0x000e2400080011ff */
[----:B0-----:R-:W-:Y:S05]  /*0e80*/  @!P0 BRA `(.L_x_1383) ;  /* 0xfffffffc00f48947 */ /* 0x001fea000383ffff */
[----:B------:R-:W-:Y:S05]  /*0e90*/  BSYNC B1 ;  /* 0x0000000000017941 */ /* 0x000fea0003800000 */
.L_x_1382:
        /* <DEDUP_REMOVED lines=11> */
.L_x_1384:
        /* <DEDUP_REMOVED lines=19> */
.L_x_1386:
[----:B------:R-:W-:Y:S05]  /*1080*/  YIELD ;  /* 0x0000000000007946 */ /* 0x000fea0003800000 */
[----:B------:R-:W0:Y:S02]  /*1090*/  SYNCS.PHASECHK.TRANS64.TRYWAIT P0, [R35+URZ+0x10], R26 ;  /* 0x0000101a230075a7 */ /* 0x000e2400080011ff */
[----:B0-----:R-:W-:Y:S05]  /*10a0*/  @!P0 BRA `(.L_x_1386) ;  /* 0xfffffffc00f48947 */ /* 0x001fea000383ffff */
[----:B------:R-:W-:Y:S05]  /*10b0*/  BSYNC B1 ;  /* 0x0000000000017941 */ /* 0x000fea0003800000 */
.L_x_1385:
        /* <DEDUP_REMOVED lines=8> */
.L_x_1387:
        /* <DEDUP_REMOVED lines=21> */
.L_x_1375:
[----:B------:R-:W-:Y:S05]  /*1290*/  BSYNC B0 ;  /* 0x0000000000007941 */ /* 0x000fea0003800000 */
.L_x_1374:
        /* <DEDUP_REMOVED lines=24> */
.L_x_1392:
        /* <DEDUP_REMOVED lines=10> */
.L_x_1390:
[----:B------:R-:W-:Y:S05]  /*14c0*/  YIELD ;  /* 0x0000000000007946 */ /* 0x000fea0003800000 */
[----:B------:R-:W1:Y:S02]  /*14d0*/  SYNCS.PHASECHK.TRANS64.TRYWAIT P0, [R0+URZ], R5 ;  /* 0x00000005000075a7 */ /* 0x000e6400080011ff */
[----:B-1----:R-:W-:Y:S05]  /*14e0*/  @!P0 BRA `(.L_x_1390) ;  /* 0xfffffffc00f48947 */ /* 0x002fea000383ffff */
[----:B------:R-:W-:Y:S05]  /*14f0*/  BSYNC B0 ;  /* 0x0000000000007941 */ /* 0x000fea0003800000 */
.L_x_1389:
        /* <DEDUP_REMOVED lines=10> */
.L_x_1391:
        /* <DEDUP_REMOVED lines=23> */
.L_x_1371:
        /* <DEDUP_REMOVED lines=42> */
.L_x_1394:
[----:B------:R-:W-:Y:S01]  /*19b0*/  IMAD.MOV.U32 R3, RZ, RZ, R6 ;  /* 0x000000ffff037224 */ /* 0x000fe200078e0006 */
[----:B------:R-:W-:-:S07]  /*19c0*/  MOV R4, 0x19e0 ;  /* 0x000019e000047802 */ /* 0x000fce0000000f00 */
[----:B------:R-:W-:Y:S05]  /*19d0*/  CALL.REL.NOINC `($__internal_31_$__cuda_sm20_div_u64) ;  /* 0x0000000800d87944 */ /* 0x000fea0003c00000 */
[----:B------:R-:W-:Y:S02]  /*19e0*/  IMAD.MOV.U32 R4, RZ, RZ, R6 ;  /* 0x000000ffff047224 */ /* 0x000fe400078e0006 */
[----:B------:R-:W-:-:S07]  /*19f0*/  IMAD.MOV.U32 R5, RZ, RZ, R3 ;  /* 0x000000ffff057224 */ /* 0x000fce00078e0003 */
.L_x_1395:
        /* <DEDUP_REMOVED lines=22> */
.L_x_1406:
        /* <DEDUP_REMOVED lines=12> */
.L_x_1399:
[----:B------:R-:W-:Y:S05]  /*1c20*/  YIELD ;  /* 0x0000000000007946 */ /* 0x000fea0003800000 */
[----:B------:R-:W0:Y:S02]  /*1c30*/  SYNCS.PHASECHK.TRANS64.TRYWAIT P0, [R3+URZ], R2 ;  /* 0x00000002030075a7 */ /* 0x000e2400080011ff */
[----:B0-----:R-:W-:Y:S05]  /*1c40*/  @!P0 BRA `(.L_x_1399) ;  /* 0xfffffffc00f48947 */ /* 0x001fea000383ffff */
[----:B------:R-:W-:Y:S05]  /*1c50*/  BSYNC B1 ;  /* 0x0000000000017941 */ /* 0x000fea0003800000 */
.L_x_1398:
        /* <DEDUP_REMOVED lines=26> */
.L_x_1401:
[----:B------:R-:W-:Y:S05]  /*1e00*/  YIELD ;  /* 0x0000000000007946 */ /* 0x000fea0003800000 */
[----:B------:R-:W0:Y:S02]  /*1e10*/  SYNCS.PHASECHK.TRANS64.TRYWAIT P0, [R16+URZ], R7 ;  /* 0x00000007100075a7 */ /* 0x000e2400080011ff */
[----:B0-----:R-:W-:Y:S05]  /*1e20*/  @!P0 BRA `(.L_x_1401) ;  /* 0xfffffffc00f48947 */ /* 0x001fea000383ffff */
[----:B------:R-:W-:Y:S05]  /*1e30*/  BSYNC B1 ;  /* 0x0000000000017941 */ /* 0x000fea0003800000 */
.L_x_1400:
        /* <DEDUP_REMOVED lines=19> */
.L_x_1403:
[----:B------:R-:W-:Y:S05]  /*1f70*/  YIELD ;  /* 0x0000000000007946 */ /* 0x000fea0003800000 */
[----:B------:R-:W0:Y:S02]  /*1f80*/  SYNCS.PHASECHK.TRANS64.TRYWAIT P0, [R29+URZ], R8 ;  /* 0x000000081d0075a7 */ /* 0x000e2400080011ff */
[----:B0-----:R-:W-:Y:S05]  /*1f90*/  @!P0 BRA `(.L_x_1403) ;  /* 0xfffffffc00f48947 */ /* 0x001fea000383ffff */
[----:B------:R-:W-:Y:S05]  /*1fa0*/  BSYNC B1 ;  /* 0x0000000000017941 */ /* 0x000fea0003800000 */
.L_x_1402:
        /* <DEDUP_REMOVED lines=13> */
.L_x_1405:
[----:B------:R-:W-:Y:S05]  /*2080*/  YIELD ;  /* 0x0000000000007946 */ /* 0x000fea0003800000 */
[----:B------:R-:W2:Y:S02]  /*2090*/  SYNCS.PHASECHK.TRANS64.TRYWAIT P0, [R16+URZ+0x10], R3 ;  /* 0x00001003100075a7 */ /* 0x000ea400080011ff */
[----:B--2---:R-:W-:Y:S05]  /*20a0*/  @!P0 BRA `(.L_x_1405) ;  /* 0xfffffffc00f48947 */ /* 0x004fea000383ffff */
[----:B------:R-:W-:Y:S05]  /*20b0*/  BSYNC B1 ;  /* 0x0000000000017941 */ /* 0x000fea0003800000 */
.L_x_1404:
        /* <DEDUP_REMOVED lines=15> */
.L_x_1397:
[----:B------:R-:W-:Y:S05]  /*21b0*/  BSYNC B0 ;  /* 0x0000000000007941 */ /* 0x000fea0003800000 */
.L_x_1396:
        /* <DEDUP_REMOVED lines=21> */
.L_x_1411:
[----:B------:R-:W-:Y:S01]  /*2310*/  SHF.R.U32.HI R3, RZ, 0x4, R9 ;  /* 0x00000004ff037819 */ /* 0x000fe20000011609 */
[----:B------:R-:W-:Y:S01]  /*2320*/  BSSY B1, `(.L_x_1409) ;  /* 0x0000008000017945 */ /* 0x000fe20003800000 */
[----:B------:R-:W-:Y:S02]  /*2330*/  LOP3.LUT R2, R12, 0x1e00, RZ, 0xc0, !PT ;  /* 0x00001e000c027812 */ /* 0x000fe400078ec0ff */
[----:B------:R-:W-:-:S03]  /*2340*/  LOP3.LUT R3, R3, 0x1, RZ, 0xc0, !PT ;  /* 0x0000000103037812 */ /* 0x000fc600078ec0ff */
[----:B------:R-:W-:Y:S01]  /*2350*/  IMAD.IADD R7, R13, 0x1, R2 ;  /* 0x000000010d077824 */ /* 0x000fe200078e0202 */
[----:B------:R-:W-:-:S07]  /*2360*/  SHF.L.U32 R3, R3, 0x1f, RZ ;  /* 0x0000001f03037819 */ /* 0x000fce00000006ff */
.L_x_1410:
[----:B------:R-:W-:Y:S05]  /*2370*/  YIELD ;  /* 0x0000000000007946 */ /* 0x000fea0003800000 */
[----:B------:R-:W0:Y:S02]  /*2380*/  SYNCS.PHASECHK.TRANS64.TRYWAIT P0, [R6+URZ], R3 ;  /* 0x00000003060075a7 */ /* 0x000e2400080011ff */
[----:B0-----:R-:W-:Y:S05]  /*2390*/  @!P0 BRA `(.L_x_1410) ;  /* 0xfffffffc00f48947 */ /* 0x001fea000383ffff */
[----:B------:R-:W-:Y:S05]  /*23a0*/  BSYNC B1 ;  /* 0x0000000000017941 */ /* 0x000fea0003800000 */
.L_x_1409:
        /* <DEDUP_REMOVED lines=16> */
.L_x_1408:
[----:B------:R-:W-:Y:S05]  /*24b0*/  BSYNC B0 ;  /* 0x0000000000007941 */ /* 0x000fea0003800000 */
.L_x_1407:
[----:B------:R-:W-:-:S07]  /*24c0*/  SHF.R.S32.HI R9, RZ, 0x1f, R8 ;  /* 0x0000001fff097819 */ /* 0x000fce0000011408 */
.L_x_1393:
[----:B------:R-:W0:Y:S01]  /*24d0*/  LDCU.64 UR6, c[0x0][0x388] ;  /* 0x00007100ff0677ac */ /* 0x000e220008000a00 */
[----:B------:R-:W-:Y:S02]  /*24e0*/  R2UR UR8, R18 ;  /* 0x00000000120872ca */ /* 0x000fe400000e0000 */
[----:B------:R-:W-:Y:S02]  /*24f0*/  R2UR UR9, R19 ;  /* 0x00000000130972ca */ /* 0x000fe400000e0000 */
[----:B0-----:R-:W-:-:S04]  /*2500*/  LEA R2, P0, R0, UR6, 0x3 ;  /* 0x0000000600027c11 */ /* 0x001fc8000f8018ff */
[----:B------:R-:W-:-:S07]  /*2510*/  LEA.HI.X R3, R0, UR7, RZ, 0x3, P0 ;  /* 0x0000000700037c11 */ /* 0x000fce00080f1cff */
[----:B------:R-:W-:Y:S01]  /*2520*/  STG.E.64 desc[UR8][R2.64], R8 ;  /* 0x0000000802007986 */ /* 0x000fe2000c101b08 */
[----:B------:R-:W-:Y:S05]  /*2530*/  EXIT ;  /* 0x000000000000794d */ /* 0x000fea0003800000 */
        .weak           $__internal_31_$__cuda_sm20_div_u64
        .type           $__internal_31_$__cuda_sm20_div_u64,@function
        .size           $__internal_31_$__cuda_sm20_div_u64,(.L_x_1886 - $__internal_31_$__cuda_sm20_div_u64)
$__internal_31_$__cuda_sm20_div_u64:
        /* <DEDUP_REMOVED lines=68> */
[----:B------:R-:W-:Y:S06]  /*2980*/  RET.REL.NODEC R4 `(_Z13tma_bw_kernelILi16ELi512EEvPKhPym) ;  /* 0xffffffd4049c7950 */ /* 0x000fec0003c3ffff */
.L_x_1412:
        /* <DEDUP_REMOVED lines=15> */
.L_x_1886:


//--------------------- .text._Z13tma_bw_kernelILi8ELi512EEvPKhPym --------------------------
	.section	.text._Z13tma_bw_kernelILi8ELi512EEvPKhPym,"ax",@progbits
	.align	128
        .global         _Z13tma_bw_kernelILi8ELi512EEvPKhPym
        .type           _Z13tma_bw_kernelILi8ELi512EEvPKhPym,@function
        .size           _Z13tma_bw_kernelILi8ELi512EEvPKhPym,(.L_x_1887 - _Z13tma_bw_kernelILi8ELi512EEvPKhPym)
        .other          _Z13tma_bw_kernelILi8ELi512EEvPKhPym,@"STO_CUDA_ENTRY STV_DEFAULT"
_Z13tma_bw_kernelILi8ELi512EEvPKhPym:
.text._Z13tma_bw_kernelILi8ELi512EEvPKhPym:
        /* <DEDUP_REMOVED lines=33> */
.L_x_1414:
[----:B0-----:R-:W-:Y:S05]  /*0210*/  BSYNC.RECONVERGENT B0 ;  /* 0x0000000000007941 */ /* 0x001fea0003800200 */
.L_x_1413:
        /* <DEDUP_REMOVED lines=45> */
.L_x_1416:
[----:B------:R-:W-:Y:S01]  /*04f0*/  IMAD.MOV.U32 R3, RZ, RZ, R10 ;  /* 0x000000ffff037224 */ /* 0x000fe200078e000a */
[----:B------:R-:W-:-:S07]  /*0500*/  MOV R4, 0x520 ;  /* 0x0000052000047802 */ /* 0x000fce0000000f00 */
[----:B------:R-:W-:Y:S05]  /*0510*/  CALL.REL.NOINC `($__internal_32_$__cuda_sm20_div_u64) ;  /* 0x0000001c00c87944 */ /* 0x000fea0003c00000 */
[----:B------:R-:W-:-:S07]  /*0520*/  IMAD.MOV.U32 R2, RZ, RZ, R6 ;  /* 0x000000ffff027224 */ /* 0x000fce00078e0006 */
.L_x_1417:
        /* <DEDUP_REMOVED lines=34> */
.L_x_1432:
        /* <DEDUP_REMOVED lines=16> */
.L_x_1421:
[----:B------:R-:W-:Y:S05]  /*0850*/  YIELD ;  /* 0x0000000000007946 */ /* 0x000fea0003800000 */
[----:B------:R-:W0:Y:S02]  /*0860*/  SYNCS.PHASECHK.TRANS64.TRYWAIT P0, [R17+URZ], R16 ;  /* 0x00000010110075a7 */ /* 0x000e2400080011ff */
[----:B0-----:R-:W-:Y:S05]  /*0870*/  @!P0 BRA `(.L_x_1421) ;  /* 0xfffffffc00f48947 */ /* 0x001fea000383ffff */
[----:B------:R-:W-:Y:S05]  /*0880*/  BSYNC B1 ;  /* 0x0000000000017941 */ /* 0x000fea0003800000 */
.L_x_1420:
        /* <DEDUP_REMOVED lines=14> */
.L_x_1422:
        /* <DEDUP_REMOVED lines=23> */
.L_x_1424:
[----:B------:R-:W-:Y:S05]  /*0ae0*/  YIELD ;  /* 0x0000000000007946 */ /* 0x000fea0003800000 */
[----:B------:R-:W0:Y:S02]  /*0af0*/  SYNCS.PHASECHK.TRANS64.TRYWAIT P0, [R35+URZ], R24 ;  /* 0x00000018230075a7 */ /* 0x000e2400080011ff */
[----:B0-----:R-:W-:Y:S05]  /*0b00*/  @!P0 BRA `(.L_x_1424) ;  /* 0xfffffffc00f48947 */ /* 0x001fea000383ffff */
[----:B------:R-:W-:Y:S05]  /*0b10*/  BSYNC B1 ;  /* 0x0000000000017941 */ /* 0x000fea0003800000 */
.L_x_1423:
        /* <DEDUP_REMOVED lines=11> */
.L_x_1425:
        /* <DEDUP_REMOVED lines=25> */
.L_x_1427:
[----:B------:R-:W-:Y:S05]  /*0d60*/  YIELD ;  /* 0x0000000000007946 */ /* 0x000fea0003800000 */
[----:B------:R-:W0:Y:S02]  /*0d70*/  SYNCS.PHASECHK.TRANS64.TRYWAIT P0, [R41+URZ], R38 ;  /* 0x00000026290075a7 */ /* 0x000e2400080011ff */
[----:B0-----:R-:W-:Y:S05]  /*0d80*/  @!P0 BRA `(.L_x_1427) ;  /* 0xfffffffc00f48947 */ /* 0x001fea000383ffff */
[----:B------:R-:W-:Y:S05]  /*0d90*/  BSYNC B1 ;  /* 0x0000000000017941 */ /* 0x000fea0003800000 */
.L_x_1426:
        /* <DEDUP_REMOVED lines=11> */
.L_x_1428:
        /* <DEDUP_REMOVED lines=19> */
.L_x_1430:
[----:B------:R-:W-:Y:S05]  /*0f80*/  YIELD ;  /* 0x0000000000007946 */ /* 0x000fea0003800000 */
[----:B------:R-:W0:Y:S02]  /*0f90*/  SYNCS.PHASECHK.TRANS64.TRYWAIT P0, [R35+URZ+0x10], R26 ;  /* 0x0000101a230075a7 */ /* 0x000e2400080011ff */
[----:B0-----:R-:W-:Y:S05]  /*0fa0*/  @!P0 BRA `(.L_x_1430) ;  /* 0xfffffffc00f48947 */ /* 0x001fea000383ffff */
[----:B------:R-:W-:Y:S05]  /*0fb0*/  BSYNC B1 ;  /* 0x0000000000017941 */ /* 0x000fea0003800000 */
.L_x_1429:
        /* <DEDUP_REMOVED lines=8> */
.L_x_1431:
        /* <DEDUP_REMOVED lines=21> */
.L_x_1419:
[----:B------:R-:W-:Y:S05]  /*1190*/  BSYNC B0 ;  /* 0x0000000000007941 */ /* 0x000fea0003800000 */
.L_x_1418:
        /* <DEDUP_REMOVED lines=24> */
.L_x_1436:
        /* <DEDUP_REMOVED lines=10> */
.L_x_1434:
[----:B------:R-:W-:Y:S05]  /*13c0*/  YIELD ;  /* 0x0000000000007946 */ /* 0x000fea0003800000 */
[----:B------:R-:W1:Y:S02]  /*13d0*/  SYNCS.PHASECHK.TRANS64.TRYWAIT P0, [R0+URZ], R5 ;  /* 0x00000005000075a7 */ /* 0x000e6400080011ff */
[----:B-1----:R-:W-:Y:S05]  /*13e0*/  @!P0 BRA `(.L_x_1434) ;  /* 0xfffffffc00f48947 */ /* 0x002fea000383ffff */
[----:B------:R-:W-:Y:S05]  /*13f0*/  BSYNC B0 ;  /* 0x0000000000007941 */ /* 0x000fea0003800000 */
.L_x_1433:
        /* <DEDUP_REMOVED lines=10> */
.L_x_1435:
        /* <DEDUP_REMOVED lines=23> */
.L_x_1415:
        /* <DEDUP_REMOVED lines=42> */
.L_x_1438:
[----:B------:R-:W-:Y:S01]  /*18b0*/  IMAD.MOV.U32 R3, RZ, RZ, R6 ;  /* 0x000000ffff037224 */ /* 0x000fe200078e0006 */
[----:B------:R-:W-:-:S07]  /*18c0*/  MOV R4, 0x18e0 ;  /* 0x000018e000047802 */ /* 0x000fce0000000f00 */
[----:B------:R-:W-:Y:S05]  /*18d0*/  CALL.REL.NOINC `($__internal_32_$__cuda_sm20_div_u64) ;  /* 0x0000000800d87944 */ /* 0x000fea0003c00000 */
[----:B------:R-:W-:Y:S02]  /*18e0*/  IMAD.MOV.U32 R4, RZ, RZ, R6 ;  /* 0x000000ffff047224 */ /* 0x000fe400078e0006 */
[----:B------:R-:W-:-:S07]  /*18f0*/  IMAD.MOV.U32 R5, RZ, RZ, R3 ;  /* 0x000000ffff057224 */ /* 0x000fce00078e0003 */
.L_x_1439:
        /* <DEDUP_REMOVED lines=22> */
.L_x_1450:
        /* <DEDUP_REMOVED lines=12> */
.L_x_1443:
[----:B------:R-:W-:Y:S05]  /*1b20*/  YIELD ;  /* 0x0000000000007946 */ /* 0x000fea0003800000 */
[----:B------:R-:W0:Y:S02]  /*1b30*/  SYNCS.PHASECHK.TRANS64.TRYWAIT P0, [R3+URZ], R2 ;  /* 0x00000002030075a7 */ /* 0x000e2400080011ff */
[----:B0-----:R-:W-:Y:S05]  /*1b40*/  @!P0 BRA `(.L_x_1443) ;  /* 0xfffffffc00f48947 */ /* 0x001fea000383ffff */
[----:B------:R-:W-:Y:S05]  /*1b50*/  BSYNC B1 ;  /* 0x0000000000017941 */ /* 0x000fea0003800000 */
.L_x_1442:
        /* <DEDUP_REMOVED lines=26> */
.L_x_1445:
[----:B------:R-:W-:Y:S05]  /*1d00*/  YIELD ;  /* 0x0000000000007946 */ /* 0x000fea0003800000 */
[----:B------:R-:W0:Y:S02]  /*1d10*/  SYNCS.PHASECHK.TRANS64.TRYWAIT P0, [R16+URZ], R7 ;  /* 0x00000007100075a7 */ /* 0x000e2400080011ff */
[----:B0-----:R-:W-:Y:S05]  /*1d20*/  @!P0 BRA `(.L_x_1445) ;  /* 0xfffffffc00f48947 */ /* 0x001fea000383ffff */
[----:B------:R-:W-:Y:S05]  /*1d30*/  BSYNC B1 ;  /* 0x0000000000017941 */ /* 0x000fea0003800000 */
.L_x_1444:
        /* <DEDUP_REMOVED lines=19> */
.L_x_1447:
[----:B------:R-:W-:Y:S05]  /*1e70*/  YIELD ;  /* 0x0000000000007946 */ /* 0x000fea0003800000 */
[----:B------:R-:W0:Y:S02]  /*1e80*/  SYNCS.PHASECHK.TRANS64.TRYWAIT P0, [R29+URZ], R8 ;  /* 0x000000081d0075a7 */ /* 0x000e2400080011ff */
[----:B0-----:R-:W-:Y:S05]  /*1e90*/  @!P0 BRA `(.L_x_1447) ;  /* 0xfffffffc00f48947 */ /* 0x001fea000383ffff */
[----:B------:R-:W-:Y:S05]  /*1ea0*/  BSYNC B1 ;  /* 0x0000000000017941 */ /* 0x000fea0003800000 */
.L_x_1446:
        /* <DEDUP_REMOVED lines=13> */
.L_x_1449:
[----:B------:R-:W-:Y:S05]  /*1f80*/  YIELD ;  /* 0x0000000000007946 */ /* 0x000fea0003800000 */
[----:B------:R-:W2:Y:S02]  /*1f90*/  SYNCS.PHASECHK.TRANS64.TRYWAIT P0, [R16+URZ+0x10], R3 ;  /* 0x00001003100075a7 */ /* 0x000ea400080011ff */
[----:B--2---:R-:W-:Y:S05]  /*1fa0*/  @!P0 BRA `(.L_x_1449) ;  /* 0xfffffffc00f48947 */ /* 0x004fea000383ffff */
[----:B------:R-:W-:Y:S05]  /*1fb0*/  BSYNC B1 ;  /* 0x0000000000017941 */ /* 0x000fea0003800000 */
.L_x_1448:
        /* <DEDUP_REMOVED lines=15> */
.L_x_1441:
[----:B------:R-:W-:Y:S05]  /*20b0*/  BSYNC B0 ;  /* 0x0000000000007941 */ /* 0x000fea0003800000 */
.L_x_1440:
        /* <DEDUP_REMOVED lines=21> */
.L_x_1455:
[----:B------:R-:W-:Y:S01]  /*2210*/  SHF.R.U32.HI R3, RZ, 0x3, R9 ;  /* 0x00000003ff037819 */ /* 0x000fe20000011609 */
[----:B------:R-:W-:Y:S01]  /*2220*/  BSSY B1, `(.L_x_1453) ;  /* 0x0000008000017945 */ /* 0x000fe20003800000 */
[----:B------:R-:W-:Y:S02]  /*2230*/  LOP3.LUT R2, R12, 0xe00, RZ, 0xc0, !PT ;  /* 0x00000e000c027812 */ /* 0x000fe400078ec0ff */
[----:B------:R-:W-:-:S03]  /*2240*/  LOP3.LUT R3, R3, 0x1, RZ, 0xc0, !PT ;  /* 0x0000000103037812 */ /* 0x000fc600078ec0ff */
[----:B------:R-:W-:Y:S01]  /*2250*/  IMAD.IADD R7, R13, 0x1, R2 ;  /* 0x000000010d077824 */ /* 0x000fe200078e0202 */
[----:B------:R-:W-:-:S07]  /*2260*/  SHF.L.U32 R3, R3, 0x1f, RZ ;  /* 0x0000001f03037819 */ /* 0x000fce00000006ff */
.L_x_1454:
[----:B------:R-:W-:Y:S05]  /*2270*/  YIELD ;  /* 0x0000000000007946 */ /* 0x000fea0003800000 */
[----:B------:R-:W0:Y:S02]  /*2280*/  SYNCS.PHASECHK.TRANS64.TRYWAIT P0, [R6+URZ], R3 ;  /* 0x00000003060075a7 */ /* 0x000e2400080011ff */
[----:B0-----:R-:W-:Y:S05]  /*2290*/  @!P0 BRA `(.L_x_1454) ;  /* 0xfffffffc00f48947 */ /* 0x001fea000383ffff */
[----:B------:R-:W-:Y:S05]  /*22a0*/  BSYNC B1 ;  /* 0x0000000000017941 */ /* 0x000fea0003800000 */
.L_x_1453:
        /* <DEDUP_REMOVED lines=16> */
.L_x_1452:
[----:B------:R-:W-:Y:S05]  /*23b0*/  BSYNC B0 ;  /* 0x0000000000007941 */ /* 0x000fea0003800000 */
.L_x_1451:
[----:B------:R-:W-:-:S07]  /*23c0*/  SHF.R.S32.HI R9, RZ, 0x1f, R8 ;  /* 0x0000001fff097819 */ /* 0x000fce0000011408 */
.L_x_1437:
[----:B------:R-:W0:Y:S01]  /*23d0*/  LDCU.64 UR6, c[0x0][0x388] ;  /* 0x00007100ff0677ac */ /* 0x000e220008000a00 */
[----:B------:R-:W-:Y:S02]  /*23e0*/  R2UR UR8, R18 ;  /* 0x00000000120872ca */ /* 0x000fe400000e0000 */
[----:B------:R-:W-:Y:S02]  /*23f0*/  R2UR UR9, R19 ;  /* 0x00000000130972ca */ /* 0x000fe400000e0000 */
[----:B0-----:R-:W-:-:S04]  /*2400*/  LEA R2, P0, R0, UR6, 0x3 ;  /* 0x0000000600027c11 */ /* 0x001fc8000f8018ff */
[----:B------:R-:W-:-:S07]  /*2410*/  LEA.HI.X R3, R0, UR7, RZ, 0x3, P0 ;  /* 0x0000000700037c11 */ /* 0x000fce00080f1cff */
[----:B------:R-:W-:Y:S01]  /*2420*/  STG.E.64 desc[UR8][R2.64], R8 ;  /* 0x0000000802007986 */ /* 0x000fe2000c101b08 */
[----:B------:R-:W-:Y:S05]  /*2430*/  EXIT ;  /* 0x000000000000794d */ /* 0x000fea0003800000 */
        .weak           $__internal_32_$__cuda_sm20_div_u64
        .type           $__internal_32_$__cuda_sm20_div_u64,@function
        .size           $__internal_32_$__cuda_sm20_div_u64,(.L_x_1887 - $__internal_32_$__cuda_sm20_div_u64)
$__internal_32_$__cuda_sm20_div_u64:
        /* <DEDUP_REMOVED lines=68> */
[----:B------:R-:W-:Y:S06]  /*2880*/  RET.REL.NODEC R4 `(_Z13tma_bw_kernelILi8ELi512EEvPKhPym) ;  /* 0xffffffd404dc7950 */ /* 0x000fec0003c3ffff */
.L_x_1456:
        /* <DEDUP_REMOVED lines=15> */
.L_x_1887:


//--------------------- .text._Z13tma_bw_kernelILi4ELi512EEvPKhPym --------------------------
	.section	.text._Z13tma_bw_kernelILi4ELi512EEvPKhPym,"ax",@progbits
	.align	128
        .global         _Z13tma_bw_kernelILi4ELi512EEvPKhPym
        .type           _Z13tma_bw_kernelILi4ELi512EEvPKhPym,@function
        .size           _Z13tma_bw_kernelILi4ELi512EEvPKhPym,(.L_x_1888 - _Z13tma_bw_kernelILi4ELi512EEvPKhPym)
        .other          _Z13tma_bw_kernelILi4ELi512EEvPKhPym,@"STO_CUDA_ENTRY STV_DEFAULT"
_Z13tma_bw_kernelILi4ELi512EEvPKhPym:
.text._Z13tma_bw_kernelILi4ELi512EEvPKhPym:
        /* <DEDUP_REMOVED lines=25> */
.L_x_1458:
[----:B0-----:R-:W-:Y:S05]  /*0190*/  BSYNC.RECONVERGENT B0 ;  /* 0x0000000000007941 */ /* 0x001fea0003800200 */
.L_x_1457:
        /* <DEDUP_REMOVED lines=46> */
.L_x_1460:
[----:B------:R-:W-:Y:S01]  /*0480*/  IMAD.MOV.U32 R3, RZ, RZ, R8 ;  /* 0x000000ffff037224 */ /* 0x000fe200078e0008 */
[----:B------:R-:W-:-:S07]  /*0490*/  MOV R4, 0x4b0 ;  /* 0x000004b000047802 */ /* 0x000fce0000000f00 */
[----:B------:R-:W-:Y:S05]  /*04a0*/  CALL.REL.NOINC `($__internal_33_$__cuda_sm20_div_u64) ;  /* 0x0000001800d47944 */ /* 0x000fea0003c00000 */
[----:B------:R-:W-:-:S07]  /*04b0*/  IMAD.MOV.U32 R2, RZ, RZ, R6 ;  /* 0x000000ffff027224 */ /* 0x000fce00078e0006 */
.L_x_1461:
        /* <DEDUP_REMOVED lines=33> */
.L_x_1476:
[----:B------:R-:W-:Y:S01]  /*06d0*/  LOP3.LUT P0, RZ, R10, 0x4, RZ, 0xc0, !PT ;  /* 0x000000040aff7812 */ /* 0x000fe2000780c0ff */
[----:B------:R-:W-:Y:S01]  /*06e0*/  BSSY B1, `(.L_x_1464) ;  /* 0x0000008000017945 */ /* 0x000fe20003800000 */
[----:B------:R-:W-:Y:S02]  /*06f0*/  IADD3 R24, P1, PT, R16, R2, RZ ;  /* 0x0000000210187210 */ /* 0x000fe40007f3e0ff */
[----:B------:R-:W-:-:S03]  /*0700*/  SEL R21, RZ, 0x1, P0 ;  /* 0x00000001ff157807 */ /* 0x000fc60000000000 */
[----:B------:R-:W-:Y:S01]  /*0710*/  IMAD.X R25, R17, 0x1, R0, P1 ;  /* 0x0000000111197824 */ /* 0x000fe200008e0600 */
[----:B------:R-:W-:-:S07]  /*0720*/  SHF.L.U32 R21, R21, 0x1f, RZ ;  /* 0x0000001f15157819 */ /* 0x000fce00000006ff */
.L_x_1465:
[----:B------:R-:W-:Y:S05]  /*0730*/  YIELD ;  /* 0x0000000000007946 */ /* 0x000fea0003800000 */
[----:B------:R-:W0:Y:S02]  /*0740*/  SYNCS.PHASECHK.TRANS64.TRYWAIT P0, [R4+URZ], R21 ;  /* 0x00000015040075a7 */ /* 0x000e2400080011ff */
[----:B0-----:R-:W-:Y:S05]  /*0750*/  @!P0 BRA `(.L_x_1465) ;  /* 0xfffffffc00f48947 */ /* 0x001fea000383ffff */
[----:B------:R-:W-:Y:S05]  /*0760*/  BSYNC B1 ;  /* 0x0000000000017941 */ /* 0x000fea0003800000 */
.L_x_1464:
        /* <DEDUP_REMOVED lines=15> */
.L_x_1466:
        /* <DEDUP_REMOVED lines=14> */
.L_x_1468:
[----:B------:R-:W-:Y:S05]  /*0940*/  YIELD ;  /* 0x0000000000007946 */ /* 0x000fea0003800000 */
[----:B------:R-:W0:Y:S02]  /*0950*/  SYNCS.PHASECHK.TRANS64.TRYWAIT P0, [R4+URZ+0x8], R27 ;  /* 0x0000081b040075a7 */ /* 0x000e2400080011ff */
[----:B0-----:R-:W-:Y:S05]  /*0960*/  @!P0 BRA `(.L_x_1468) ;  /* 0xfffffffc00f48947 */ /* 0x001fea000383ffff */
[----:B------:R-:W-:Y:S05]  /*0970*/  BSYNC B1 ;  /* 0x0000000000017941 */ /* 0x000fea0003800000 */
.L_x_1467:
        /* <DEDUP_REMOVED lines=14> */
.L_x_1469:
        /* <DEDUP_REMOVED lines=16> */
.L_x_1471:
[----:B------:R-:W-:Y:S05]  /*0b60*/  YIELD ;  /* 0x0000000000007946 */ /* 0x000fea0003800000 */
[----:B------:R-:W0:Y:S02]  /*0b70*/  SYNCS.PHASECHK.TRANS64.TRYWAIT P0, [R4+URZ+0x10], R27 ;  /* 0x0000101b040075a7 */ /* 0x000e2400080011ff */
[----:B0-----:R-:W-:Y:S05]  /*0b80*/  @!P0 BRA `(.L_x_1471) ;  /* 0xfffffffc00f48947 */ /* 0x001fea000383ffff */
[----:B------:R-:W-:Y:S05]  /*0b90*/  BSYNC B1 ;  /* 0x0000000000017941 */ /* 0x000fea0003800000 */
.L_x_1470:
        /* <DEDUP_REMOVED lines=14> */
.L_x_1472:
        /* <DEDUP_REMOVED lines=14> */
.L_x_1474:
[----:B------:R-:W-:Y:S05]  /*0d60*/  YIELD ;  /* 0x0000000000007946 */ /* 0x000fea0003800000 */
[----:B------:R-:W0:Y:S02]  /*0d70*/  SYNCS.PHASECHK.TRANS64.TRYWAIT P0, [R4+URZ+0x18], R27 ;  /* 0x0000181b040075a7 */ /* 0x000e2400080011ff */
[----:B0-----:R-:W-:Y:S05]  /*0d80*/  @!P0 BRA `(.L_x_1474) ;  /* 0xfffffffc00f48947 */ /* 0x001fea000383ffff */
[----:B------:R-:W-:Y:S05]  /*0d90*/  BSYNC B1 ;  /* 0x0000000000017941 */ /* 0x000fea0003800000 */
.L_x_1473:
        /* <DEDUP_REMOVED lines=14> */
.L_x_1475:
        /* <DEDUP_REMOVED lines=18> */
.L_x_1463:
[----:B------:R-:W-:Y:S05]  /*0fa0*/  BSYNC B0 ;  /* 0x0000000000007941 */ /* 0x000fea0003800000 */
.L_x_1462:
        /* <DEDUP_REMOVED lines=19> */
.L_x_1480:
        /* <DEDUP_REMOVED lines=10> */
.L_x_1478:
[----:B------:R-:W-:Y:S05]  /*1180*/  YIELD ;  /* 0x0000000000007946 */ /* 0x000fea0003800000 */
[----:B------:R-:W0:Y:S02]  /*1190*/  SYNCS.PHASECHK.TRANS64.TRYWAIT P0, [R4+URZ], R5 ;  /* 0x00000005040075a7 */ /* 0x000e2400080011ff */
[----:B0-----:R-:W-:Y:S05]  /*11a0*/  @!P0 BRA `(.L_x_1478) ;  /* 0xfffffffc00f48947 */ /* 0x001fea000383ffff */
[----:B------:R-:W-:Y:S05]  /*11b0*/  BSYNC B0 ;  /* 0x0000000000007941 */ /* 0x000fea0003800000 */
.L_x_1477:
        /* <DEDUP_REMOVED lines=10> */
.L_x_1479:
        /* <DEDUP_REMOVED lines=23> */
.L_x_1459:
        /* <DEDUP_REMOVED lines=41> */
.L_x_1482:
[----:B------:R-:W-:Y:S01]  /*1660*/  IMAD.MOV.U32 R3, RZ, RZ, R6 ;  /* 0x000000ffff037224 */ /* 0x000fe200078e0006 */
[----:B------:R-:W-:-:S07]  /*1670*/  MOV R4, 0x1690 ;  /* 0x0000169000047802 */ /* 0x000fce0000000f00 */
[----:B------:R-:W-:Y:S05]  /*1680*/  CALL.REL.NOINC `($__internal_33_$__cuda_sm20_div_u64) ;  /* 0x00000008005c7944 */ /* 0x000fea0003c00000 */
[----:B------:R-:W-:Y:S02]  /*1690*/  IMAD.MOV.U32 R4, RZ, RZ, R6 ;  /* 0x000000ffff047224 */ /* 0x000fe400078e0006 */
[----:B------:R-:W-:-:S07]  /*16a0*/  IMAD.MOV.U32 R5, RZ, RZ, R3 ;  /* 0x000000ffff057224 */ /* 0x000fce00078e0003 */
.L_x_1483:
        /* <DEDUP_REMOVED lines=21> */
.L_x_1494:
[----:B------:R-:W-:Y:S01]  /*1800*/  VIADD R2, R10, 0xffffffff ;  /* 0xffffffff0a027836 */ /* 0x000fe20000000000 */
[----:B------:R-:W-:Y:S04]  /*1810*/  BSSY B1, `(.L_x_1486) ;  /* 0x0000007000017945 */ /* 0x000fe80003800000 */
[----:B------:R-:W-:-:S04]  /*1820*/  SHF.R.U32.HI R2, RZ, 0x2, R2 ;  /* 0x00000002ff027819 */ /* 0x000fc80000011602 */
[----:B------:R-:W-:-:S04]  /*1830*/  LOP3.LUT R2, R2, 0x1, RZ, 0xc0, !PT ;  /* 0x0000000102027812 */ /* 0x000fc800078ec0ff */
[----:B------:R-:W-:-:S07]  /*1840*/  SHF.L.U32 R2, R2, 0x1f, RZ ;  /* 0x0000001f02027819 */ /* 0x000fce00000006ff */
.L_x_1487:
[----:B------:R-:W-:Y:S05]  /*1850*/  YIELD ;  /* 0x0000000000007946 */ /* 0x000fea0003800000 */
[----:B------:R-:W0:Y:S02]  /*1860*/  SYNCS.PHASECHK.TRANS64.TRYWAIT P0, [R15+URZ], R2 ;  /* 0x000000020f0075a7 */ /* 0x000e2400080011ff */
[----:B0-----:R-:W-:Y:S05]  /*1870*/  @!P0 BRA `(.L_x_1487) ;  /* 0xfffffffc00f48947 */ /* 0x001fea000383ffff */
[----:B------:R-:W-:Y:S05]  /*1880*/  BSYNC B1 ;  /* 0x0000000000017941 */ /* 0x000fea0003800000 */
.L_x_1486:
        /* <DEDUP_REMOVED lines=14> */
.L_x_1489:
[----:B------:R-:W-:Y:S05]  /*1970*/  YIELD ;  /* 0x0000000000007946 */ /* 0x000fea0003800000 */
[----:B------:R-:W0:Y:S02]  /*1980*/  SYNCS.PHASECHK.TRANS64.TRYWAIT P0, [R13+URZ+0x8], R12 ;  /* 0x0000080c0d0075a7 */ /* 0x000e2400080011ff */
[----:B0-----:R-:W-:Y:S05]  /*1990*/  @!P0 BRA `(.L_x_1489) ;  /* 0xfffffffc00f48947 */ /* 0x001fea000383ffff */
[----:B------:R-:W-:Y:S05]  /*19a0*/  BSYNC B1 ;  /* 0x0000000000017941 */ /* 0x000fea0003800000 */
.L_x_1488:
        /* <DEDUP_REMOVED lines=14> */
.L_x_1491:
[----:B------:R-:W-:Y:S05]  /*1a90*/  YIELD ;  /* 0x0000000000007946 */ /* 0x000fea0003800000 */
[----:B------:R-:W0:Y:S02]  /*1aa0*/  SYNCS.PHASECHK.TRANS64.TRYWAIT P0, [R17+URZ+0x10], R8 ;  /* 0x00001008110075a7 */ /* 0x000e2400080011ff */
[----:B0-----:R-:W-:Y:S05]  /*1ab0*/  @!P0 BRA `(.L_x_1491) ;  /* 0xfffffffc00f48947 */ /* 0x001fea000383ffff */
[----:B------:R-:W-:Y:S05]  /*1ac0*/  BSYNC B1 ;  /* 0x0000000000017941 */ /* 0x000fea0003800000 */
.L_x_1490:
        /* <DEDUP_REMOVED lines=12> */
.L_x_1493:
[----:B------:R-:W-:Y:S05]  /*1b90*/  YIELD ;  /* 0x0000000000007946 */ /* 0x000fea0003800000 */
[----:B------:R-:W0:Y:S02]  /*1ba0*/  SYNCS.PHASECHK.TRANS64.TRYWAIT P0, [R15+URZ+0x18], R12 ;  /* 0x0000180c0f0075a7 */ /* 0x000e2400080011ff */
[----:B0-----:R-:W-:Y:S05]  /*1bb0*/  @!P0 BRA `(.L_x_1493) ;  /* 0xfffffffc00f48947 */ /* 0x001fea000383ffff */
[----:B------:R-:W-:Y:S05]  /*1bc0*/  BSYNC B1 ;  /* 0x0000000000017941 */ /* 0x000fea0003800000 */
.L_x_1492:
        /* <DEDUP_REMOVED lines=16> */
.L_x_1485:
[----:B------:R-:W-:Y:S05]  /*1cd0*/  BSYNC B0 ;  /* 0x0000000000007941 */ /* 0x000fea0003800000 */
.L_x_1484:
        /* <DEDUP_REMOVED lines=17> */
.L_x_1499:
[----:B------:R-:W-:Y:S01]  /*1df0*/  SHF.R.U32.HI R3, RZ, 0x2, R6 ;  /* 0x00000002ff037819 */ /* 0x000fe20000011606 */
[----:B------:R-:W-:Y:S01]  /*1e00*/  BSSY B1, `(.L_x_1497) ;  /* 0x0000008000017945 */ /* 0x000fe20003800000 */
[----:B------:R-:W-:Y:S02]  /*1e10*/  LOP3.LUT R2, R12, 0x600, RZ, 0xc0, !PT ;  /* 0x000006000c027812 */ /* 0x000fe400078ec0ff */
[----:B------:R-:W-:-:S03]  /*1e20*/  LOP3.LUT R3, R3, 0x1, RZ, 0xc0, !PT ;  /* 0x0000000103037812 */ /* 0x000fc600078ec0ff */
[----:B------:R-:W-:Y:S01]  /*1e30*/  IMAD.IADD R9, R13, 0x1, R2 ;  /* 0x000000010d097824 */ /* 0x000fe200078e0202 */
[----:B------:R-:W-:-:S07]  /*1e40*/  SHF.L.U32 R2, R3, 0x1f, RZ ;  /* 0x0000001f03027819 */ /* 0x000fce00000006ff */
.L_x_1498:
[----:B------:R-:W-:Y:S05]  /*1e50*/  YIELD ;  /* 0x0000000000007946 */ /* 0x000fea0003800000 */
[----:B------:R-:W0:Y:S02]  /*1e60*/  SYNCS.PHASECHK.TRANS64.TRYWAIT P0, [R7+URZ], R2 ;  /* 0x00000002070075a7 */ /* 0x000e2400080011ff */
[----:B0-----:R-:W-:Y:S05]  /*1e70*/  @!P0 BRA `(.L_x_1498) ;  /* 0xfffffffc00f48947 */ /* 0x001fea000383ffff */
[----:B------:R-:W-:Y:S05]  /*1e80*/  BSYNC B1 ;  /* 0x0000000000017941 */ /* 0x000fea0003800000 */
.L_x_1497:
        /* <DEDUP_REMOVED lines=16> */
.L_x_1496:
[----:B------:R-:W-:Y:S05]  /*1f90*/  BSYNC B0 ;  /* 0x0000000000007941 */ /* 0x000fea0003800000 */
.L_x_1495:
[----:B------:R-:W-:-:S07]  /*1fa0*/  SHF.R.S32.HI R9, RZ, 0x1f, R8 ;  /* 0x0000001fff097819 */ /* 0x000fce0000011408 */
.L_x_1481:
[----:B------:R-:W0:Y:S02]  /*1fb0*/  LDCU.64 UR6, c[0x0][0x388] ;  /* 0x00007100ff0677ac */ /* 0x000e240008000a00 */
[----:B0-----:R-:W-:-:S04]  /*1fc0*/  LEA R2, P0, R0, UR6, 0x3 ;  /* 0x0000000600027c11 */ /* 0x001fc8000f8018ff */
[----:B------:R-:W-:-:S05]  /*1fd0*/  LEA.HI.X R3, R0, UR7, RZ, 0x3, P0 ;  /* 0x0000000700037c11 */ /* 0x000fca00080f1cff */
[----:B------:R-:W-:Y:S01]  /*1fe0*/  STG.E.64 desc[UR10][R2.64], R8 ;  /* 0x0000000802007986 */ /* 0x000fe2000c101b0a */
[----:B------:R-:W-:Y:S05]  /*1ff0*/  EXIT ;  /* 0x000000000000794d */ /* 0x000fea0003800000 */
        .weak           $__internal_33_$__cuda_sm20_div_u64
        .type           $__internal_33_$__cuda_sm20_div_u64,@function
        .size           $__internal_33_$__cuda_sm20_div_u64,(.L_x_1888 - $__internal_33_$__cuda_sm20_div_u64)
$__internal_33_$__cuda_sm20_div_u64:
        /* <DEDUP_REMOVED lines=68> */
[----:B------:R-:W-:Y:S06]  /*2440*/  RET.REL.NODEC R4 `(_Z13tma_bw_kernelILi4ELi512EEvPKhPym) ;  /* 0xffffffd804ec7950 */ /* 0x000fec0003c3ffff */
.L_x_1500:
        /* <DEDUP_REMOVED lines=11> */
.L_x_1888:


//--------------------- .text._Z13tma_bw_kernelILi2ELi512EEvPKhPym --------------------------
	.section	.text._Z13tma_bw_kernelILi2ELi512EEvPKhPym,"ax",@progbits
	.align	128
        .global         _Z13tma_bw_kernelILi2ELi512EEvPKhPym
        .type           _Z13tma_bw_kernelILi2ELi512EEvPKhPym,@function
        .size           _Z13tma_bw_kernelILi2ELi512EEvPKhPym,(.L_x_1889 - _Z13tma_bw_kernelILi2ELi512EEvPKhPym)
        .other          _Z13tma_bw_kernelILi2ELi512EEvPKhPym,@"STO_CUDA_ENTRY STV_DEFAULT"
_Z13tma_bw_kernelILi2ELi512EEvPKhPym:
.text._Z13tma_bw_kernelILi2ELi512EEvPKhPym:
        /* <DEDUP_REMOVED lines=21> */
.L_x_1502:
[----:B0-----:R-:W-:Y:S05]  /*0150*/  BSYNC.RECONVERGENT B0 ;  /* 0x0000000000007941 */ /* 0x001fea0003800200 */
.L_x_1501:
        /* <DEDUP_REMOVED lines=46> */
.L_x_1504:
[----:B------:R-:W-:Y:S01]  /*0440*/  IMAD.MOV.U32 R3, RZ, RZ, R8 ;  /* 0x000000ffff037224 */ /* 0x000fe200078e0008 */
[----:B------:R-:W-:-:S07]  /*0450*/  MOV R4, 0x470 ;  /* 0x0000047000047802 */ /* 0x000fce0000000f00 */
[----:B------:R-:W-:Y:S05]  /*0460*/  CALL.REL.NOINC `($__internal_34_$__cuda_sm20_div_u64) ;  /* 0x0000001400ec7944 */ /* 0x000fea0003c00000 */
[----:B------:R-:W-:Y:S02]  /*0470*/  IMAD.MOV.U32 R4, RZ, RZ, R3 ;  /* 0x000000ffff047224 */ /* 0x000fe400078e0003 */
[----:B------:R-:W-:-:S07]  /*0480*/  IMAD.MOV.U32 R5, RZ, RZ, R6 ;  /* 0x000000ffff057224 */ /* 0x000fce00078e0006 */
.L_x_1505:
        /* <DEDUP_REMOVED lines=31> */
.L_x_1516:
        /* <DEDUP_REMOVED lines=13> */
.L_x_1534:
        /* <DEDUP_REMOVED lines=9> */
.L_x_1509:
        /* <DEDUP_REMOVED lines=13> */
.L_x_1535:
        /* <DEDUP_REMOVED lines=9> */
.L_x_1511:
        /* <DEDUP_REMOVED lines=10> */
.L_x_1536:
        /* <DEDUP_REMOVED lines=9> */
.L_x_1513:
        /* <DEDUP_REMOVED lines=9> */
.L_x_1537:
[----:B------:R0:W-:Y:S01]  /*0b00*/  SYNCS.ARRIVE.TRANS64 RZ, [R16+URZ+0x8], R21 ;  /* 0x0000081510ff79a7 */ /* 0x0001e200080000ff */
[----:B------:R-:W-:Y:S01]  /*0b10*/  R2UR UR7, R8 ;  /* 0x00000000080772ca */ /* 0x000fe200000e0000 */
[----:B------:R-:W-:Y:S01]  /*0b20*/  UMOV UR5, 0x20 ;  /* 0x0000002000057882 */ /* 0x000fe20000000000 */
[----:B------:R-:W-:Y:S02]  /*0b30*/  R2UR UR6, R6 ;  /* 0x00000000060672ca */ /* 0x000fe400000e0000 */
[----:B------:R-:W-:Y:S02]  /*0b40*/  IADD3 R4, P1, PT, R23, R2, RZ ;  /* 0x0000000217047210 */ /* 0x000fe40007f3e0ff */
[----:B------:R-:W-:-:S03]  /*0b50*/  PLOP3.LUT P0, PT, PT, PT, PT, 0x80, 0x8 ;  /* 0x000000000008781c */ /* 0x000fc60003f0f070 */
[----:B0-----:R-:W-:-:S10]  /*0b60*/  IMAD.X R5, R24, 0x1, R20, P1 ;  /* 0x0000000118057824 */ /* 0x001fd400008e0614 */
.L_x_1515:
        /* <DEDUP_REMOVED lines=16> */
.L_x_1507:
[----:B------:R-:W-:Y:S05]  /*0c70*/  BSYNC B0 ;  /* 0x0000000000007941 */ /* 0x000fea0003800000 */
.L_x_1506:
        /* <DEDUP_REMOVED lines=14> */
.L_x_1519:
        /* <DEDUP_REMOVED lines=12> */
.L_x_1538:
        /* <DEDUP_REMOVED lines=16> */
.L_x_1518:
        /* <DEDUP_REMOVED lines=19> */
.L_x_1503:
        /* <DEDUP_REMOVED lines=41> */
.L_x_1521:
[----:B------:R-:W-:Y:S01]  /*12e0*/  IMAD.MOV.U32 R3, RZ, RZ, R6 ;  /* 0x000000ffff037224 */ /* 0x000fe200078e0006 */
[----:B------:R-:W-:-:S07]  /*12f0*/  MOV R4, 0x1310 ;  /* 0x0000131000047802 */ /* 0x000fce0000000f00 */
[----:B------:R-:W-:Y:S05]  /*1300*/  CALL.REL.NOINC `($__internal_34_$__cuda_sm20_div_u64) ;  /* 0x0000000800447944 */ /* 0x000fea0003c00000 */
[----:B------:R-:W-:Y:S02]  /*1310*/  IMAD.MOV.U32 R4, RZ, RZ, R3 ;  /* 0x000000ffff047224 */ /* 0x000fe400078e0003 */
[----:B------:R-:W-:-:S07]  /*1320*/  IMAD.MOV.U32 R5, RZ, RZ, R6 ;  /* 0x000000ffff057224 */ /* 0x000fce00078e0006 */
.L_x_1522:
        /* <DEDUP_REMOVED lines=20> */
.L_x_1529:
[----:B------:R-:W0:Y:S01]  /*1470*/  SYNCS.PHASECHK.TRANS64.TRYWAIT P0, [R12+URZ], R15 ;  /* 0x0000000f0c0075a7 */ /* 0x000e2200080011ff */
[----:B------:R-:W1:Y:S02]  /*1480*/  S2R R14, SR_SWINHI ;  /* 0x00000000000e7919 */ /* 0x000e640000002f00 */
[----:B01----:R-:W-:Y:S05]  /*1490*/  @!P0 BRA `(.L_x_1525) ;  /* 0x0000000400908947 */ /* 0x003fea0003800000 */
.L_x_1539:
        /* <DEDUP_REMOVED lines=16> */
.L_x_1540:
[----:B------:R0:W1:Y:S01]  /*15a0*/  LDS R7, [R12+0x220] ;  /* 0x000220000c077984 */ /* 0x0000620000000800 */
[----:B------:R0:W-:Y:S01]  /*15b0*/  SYNCS.ARRIVE.TRANS64.A1T0 RZ, [R9+URZ], RZ ;  /* 0x000000ff09ff79a7 */ /* 0x0001e200081000ff */
[----:B------:R-:W2:Y:S02]  /*15c0*/  SYNCS.PHASECHK.TRANS64.TRYWAIT P0, [R12+URZ], R17 ;  /* 0x000000110c0075a7 */ /* 0x000ea400080011ff */
[----:B012---:R-:W-:Y:S05]  /*15d0*/  @!P0 BRA `(.L_x_1527) ;  /* 0x0000000400608947 */ /* 0x007fea0003800000 */
.L_x_1541:
[----:B------:R-:W0:Y:S01]  /*15e0*/  LDS R8, [R12+0x20] ;  /* 0x000020000c087984 */ /* 0x000e220000000800 */
[----:B------:R1:W-:Y:S01]  /*15f0*/  SYNCS.ARRIVE.TRANS64.A1T0 RZ, [R14+URZ], RZ ;  /* 0x000000ff0eff79a7 */ /* 0x0003e200081000ff */
[----:B------:R-:W-:Y:S01]  /*1600*/  IMAD.IADD R5, R6, 0x1, R5 ;  /* 0x0000000106057824 */ /* 0x000fe200078e0205 */
[----:B------:R-:W2:Y:S04]  /*1610*/  SYNCS.PHASECHK.TRANS64.TRYWAIT P0, [R12+URZ+0x8], R17 ;  /* 0x000008110c0075a7 */ /* 0x000ea800080011ff */
[----:B0-----:R-:W-:Y:S01]  /*1620*/  IADD3 R5, PT, PT, R8, R7, R5 ;  /* 0x0000000708057210 */ /* 0x001fe20007ffe005 */
[----:B-12---:R-:W-:Y:S06]  /*1630*/  @!P0 BRA `(.L_x_1528) ;  /* 0x0000000400588947 */ /* 0x006fec0003800000 */
.L_x_1542:
        /* <DEDUP_REMOVED lines=8> */
.L_x_1524:
[----:B------:R-:W-:Y:S05]  /*16c0*/  BSYNC B0 ;  /* 0x0000000000007941 */ /* 0x000fea0003800000 */
.L_x_1523:
        /* <DEDUP_REMOVED lines=12> */
.L_x_1533:
        /* <DEDUP_REMOVED lines=11> */
.L_x_1543:
        /* <DEDUP_REMOVED lines=15> */
.L_x_1531:
[----:B------:R-:W-:Y:S05]  /*1930*/  BSYNC B0 ;  /* 0x0000000000007941 */ /* 0x000fea0003800000 */
.L_x_1530:
[----:B------:R-:W-:-:S07]  /*1940*/  SHF.R.S32.HI R7, RZ, 0x1f, R6 ;  /* 0x0000001fff077819 */ /* 0x000fce0000011406 */
.L_x_1520:
[----:B------:R-:W0:Y:S02]  /*1950*/  LDCU.64 UR6, c[0x0][0x388] ;  /* 0x00007100ff0677ac */ /* 0x000e240008000a00 */
[----:B0-----:R-:W-:-:S04]  /*1960*/  LEA R2, P0, R0, UR6, 0x3 ;  /* 0x0000000600027c11 */ /* 0x001fc8000f8018ff */
[----:B------:R-:W-:-:S05]  /*1970*/  LEA.HI.X R3, R0, UR7, RZ, 0x3, P0 ;  /* 0x0000000700037c11 */ /* 0x000fca00080f1cff */
[----:B------:R-:W-:Y:S01]  /*1980*/  STG.E.64 desc[UR8][R2.64], R6 ;  /* 0x0000000602007986 */ /* 0x000fe2000c101b08 */
[----:B------:R-:W-:Y:S05]  /*1990*/  EXIT ;  /* 0x000000000000794d */ /* 0x000fea0003800000 */
.L_x_1508:
[----:B------:R-:W-:Y:S05]  /*19a0*/  YIELD ;  /* 0x0000000000007946 */ /* 0x000fea0003800000 */
[----:B------:R-:W0:Y:S02]  /*19b0*/  SYNCS.PHASECHK.TRANS64.TRYWAIT P0, [R12+URZ], R31 ;  /* 0x0000001f0c0075a7 */ /* 0x000e2400080011ff */
[----:B0-----:R-:W-:Y:S05]  /*19c0*/  @!P0 BRA `(.L_x_1508) ;  /* 0xfffffffc00f48947 */ /* 0x001fea000383ffff */
[----:B------:R-:W-:Y:S05]  /*19d0*/  BRA `(.L_x_1534) ;  /* 0xffffffec005c7947 */ /* 0x000fea000383ffff */
.L_x_1510:
[----:B------:R-:W-:Y:S05]  /*19e0*/  YIELD ;  /* 0x0000000000007946 */ /* 0x000fea0003800000 */
[----:B------:R-:W0:Y:S02]  /*19f0*/  SYNCS.PHASECHK.TRANS64.TRYWAIT P0, [R12+URZ+0x8], R31 ;  /* 0x0000081f0c0075a7 */ /* 0x000e2400080011ff */
[----:B0-----:R-:W-:Y:S05]  /*1a00*/  @!P0 BRA `(.L_x_1510) ;  /* 0xfffffffc00f48947 */ /* 0x001fea000383ffff */
[----:B------:R-:W-:Y:S05]  /*1a10*/  BRA `(.L_x_1535) ;  /* 0xffffffec00a47947 */ /* 0x000fea000383ffff */
.L_x_1512:
[----:B------:R-:W-:Y:S05]  /*1a20*/  YIELD ;  /* 0x0000000000007946 */ /* 0x000fea0003800000 */
[----:B------:R-:W0:Y:S02]  /*1a30*/  SYNCS.PHASECHK.TRANS64.TRYWAIT P0, [R12+URZ], R7 ;  /* 0x000000070c0075a7 */ /* 0x000e2400080011ff */
[----:B0-----:R-:W-:Y:S05]  /*1a40*/  @!P0 BRA `(.L_x_1512) ;  /* 0xfffffffc00f48947 */ /* 0x001fea000383ffff */
[----:B------:R-:W-:Y:S05]  /*1a50*/  BRA `(.L_x_1536) ;  /* 0xffffffec00e07947 */ /* 0x000fea000383ffff */
.L_x_1514:
[----:B------:R-:W-:Y:S05]  /*1a60*/  YIELD ;  /* 0x0000000000007946 */ /* 0x000fea0003800000 */
[----:B------:R-:W0:Y:S02]  /*1a70*/  SYNCS.PHASECHK.TRANS64.TRYWAIT P0, [R12+URZ+0x8], R7 ;  /* 0x000008070c0075a7 */ /* 0x000e2400080011ff */
[----:B0-----:R-:W-:Y:S05]  /*1a80*/  @!P0 BRA `(.L_x_1514) ;  /* 0xfffffffc00f48947 */ /* 0x001fea000383ffff */
[----:B------:R-:W-:Y:S05]  /*1a90*/  BRA `(.L_x_1537) ;  /* 0xfffffff000187947 */ /* 0x000fea000383ffff */
.L_x_1517:
[----:B------:R-:W-:Y:S05]  /*1aa0*/  YIELD ;  /* 0x0000000000007946 */ /* 0x000fea0003800000 */
[----:B------:R-:W0:Y:S02]  /*1ab0*/  SYNCS.PHASECHK.TRANS64.TRYWAIT P0, [R3+URZ], R2 ;  /* 0x00000002030075a7 */ /* 0x000e2400080011ff */
[----:B0-----:R-:W-:Y:S05]  /*1ac0*/  @!P0 BRA `(.L_x_1517) ;  /* 0xfffffffc00f48947 */ /* 0x001fea000383ffff */
[----:B------:R-:W-:Y:S05]  /*1ad0*/  BRA `(.L_x_1538) ;  /* 0xfffffff000d07947 */ /* 0x000fea000383ffff */
.L_x_1525:
[----:B------:R-:W-:Y:S05]  /*1ae0*/  YIELD ;  /* 0x0000000000007946 */ /* 0x000fea0003800000 */
[----:B------:R-:W0:Y:S02]  /*1af0*/  SYNCS.PHASECHK.TRANS64.TRYWAIT P0, [R12+URZ], R15 ;  /* 0x0000000f0c0075a7 */ /* 0x000e2400080011ff */
[----:B0-----:R-:W-:Y:S05]  /*1b00*/  @!P0 BRA `(.L_x_1525) ;  /* 0xfffffffc00f48947 */ /* 0x001fea000383ffff */
[----:B------:R-:W-:Y:S05]  /*1b10*/  BRA `(.L_x_1539) ;  /* 0xfffffff800607947 */ /* 0x000fea000383ffff */
.L_x_1526:
[----:B------:R-:W-:Y:S05]  /*1b20*/  YIELD ;  /* 0x0000000000007946 */ /* 0x000fea0003800000 */
[----:B------:R-:W0:Y:S02]  /*1b30*/  SYNCS.PHASECHK.TRANS64.TRYWAIT P0, [R12+URZ+0x8], R15 ;  /* 0x0000080f0c0075a7 */ /* 0x000e2400080011ff */
[----:B0-----:R-:W-:Y:S05]  /*1b40*/  @!P0 BRA `(.L_x_1526) ;  /* 0xfffffffc00f48947 */ /* 0x001fea000383ffff */
[----:B------:R-:W-:Y:S05]  /*1b50*/  BRA `(.L_x_1540) ;  /* 0xfffffff800907947 */ /* 0x000fea000383ffff */
.L_x_1527:
[----:B------:R-:W-:Y:S05]  /*1b60*/  YIELD ;  /* 0x0000000000007946 */ /* 0x000fea0003800000 */
[----:B------:R-:W0:Y:S02]  /*1b70*/  SYNCS.PHASECHK.TRANS64.TRYWAIT P0, [R12+URZ], R17 ;  /* 0x000000110c0075a7 */ /* 0x000e2400080011ff */
[----:B0-----:R-:W-:Y:S05]  /*1b80*/  @!P0 BRA `(.L_x_1527) ;  /* 0xfffffffc00f48947 */ /* 0x001fea000383ffff */
[----:B------:R-:W-:Y:S05]  /*1b90*/  BRA `(.L_x_1541) ;  /* 0xfffffff800907947 */ /* 0x000fea000383ffff */
.L_x_1528:
[----:B------:R-:W-:Y:S05]  /*1ba0*/  YIELD ;  /* 0x0000000000007946 */ /* 0x000fea0003800000 */
[----:B------:R-:W0:Y:S02]  /*1bb0*/  SYNCS.PHASECHK.TRANS64.TRYWAIT P0, [R12+URZ+0x8], R17 ;  /* 0x000008110c0075a7 */ /* 0x000e2400080011ff */
[----:B0-----:R-:W-:Y:S05]  /*1bc0*/  @!P0 BRA `(.L_x_1528) ;  /* 0xfffffffc00f48947 */ /* 0x001fea000383ffff */
[----:B------:R-:W-:Y:S05]  /*1bd0*/  BRA `(.L_x_1542) ;  /* 0xfffffff800987947 */ /* 0x000fea000383ffff */
.L_x_1532:
[----:B------:R-:W-:Y:S05]  /*1be0*/  YIELD ;  /* 0x0000000000007946 */ /* 0x000fea0003800000 */
[----:B------:R-:W0:Y:S02]  /*1bf0*/  SYNCS.PHASECHK.TRANS64.TRYWAIT P0, [R9+URZ], R8 ;  /* 0x00000008090075a7 */ /* 0x000e2400080011ff */
[----:B0-----:R-:W-:Y:S05]  /*1c00*/  @!P0 BRA `(.L_x_1532) ;  /* 0xfffffffc00f48947 */ /* 0x001fea000383ffff */
[----:B------:R-:W-:Y:S05]  /*1c10*/  BRA `(.L_x_1543) ;  /* 0xfffffffc00087947 */ /* 0x000fea000383ffff */
        .weak           $__internal_34_$__cuda_sm20_div_u64
        .type           $__internal_34_$__cuda_sm20_div_u64,@function
        .size           $__internal_34_$__cuda_sm20_div_u64,(.L_x_1889 - $__internal_34_$__cuda_sm20_div_u64)
$__internal_34_$__cuda_sm20_div_u64:
        /* <DEDUP_REMOVED lines=68> */
[----:B------:R-:W-:Y:S06]  /*2060*/  RET.REL.NODEC R4 `(_Z13tma_bw_kernelILi2ELi512EEvPKhPym) ;  /* 0xffffffdc04e47950 */ /* 0x000fec0003c3ffff */
.L_x_1544:
        /* <DEDUP_REMOVED lines=9> */
.L_x_1889:


//--------------------- .text._Z13tma_bw_kernelILi1ELi512EEvPKhPym --------------------------
	.section	.text._Z13tma_bw_kernelILi1ELi512EEvPKhPym,"ax",@progbits
	.align	128
        .global         _Z13tma_bw_kernelILi1ELi512EEvPKhPym
        .type           _Z13tma_bw_kernelILi1ELi512EEvPKhPym,@function
        .size           _Z13tma_bw_kernelILi1ELi512EEvPKhPym,(.L_x_1890 - _Z13tma_bw_kernelILi1ELi512EEvPKhPym)
        .other          _Z13tma_bw_kernelILi1ELi512EEvPKhPym,@"STO_CUDA_ENTRY STV_DEFAULT"
_Z13tma_bw_kernelILi1ELi512EEvPKhPym:
.text._Z13tma_bw_kernelILi1ELi512EEvPKhPym:
        /* <DEDUP_REMOVED lines=64> */
.L_x_1546:
[----:B------:R-:W-:Y:S01]  /*0400*/  IMAD.MOV.U32 R5, RZ, RZ, R6 ;  /* 0x000000ffff057224 */ /* 0x000fe200078e0006 */
[----:B------:R-:W-:Y:S01]  /*0410*/  MOV R4, 0x440 ;  /* 0x0000044000047802 */ /* 0x000fe20000000f00 */
[----:B------:R-:W-:-:S07]  /*0420*/  IMAD.MOV.U32 R6, RZ, RZ, R2 ;  /* 0x000000ffff067224 */ /* 0x000fce00078e0002 */
[----:B------:R-:W-:Y:S05]  /*0430*/  CALL.REL.NOINC `($__internal_35_$__cuda_sm20_div_u64) ;  /* 0x0000001400787944 */ /* 0x000fea0003c00000 */
.L_x_1547:
        /* <DEDUP_REMOVED lines=30> */
.L_x_1558:
        /* <DEDUP_REMOVED lines=17> */
.L_x_1579:
[----:B------:R0:W-:Y:S01]  /*0730*/  SYNCS.ARRIVE.TRANS64 RZ, [R20+URZ], R19 ;  /* 0x0000001314ff79a7 */ /* 0x0001e200080000ff */
[----:B------:R-:W-:Y:S01]  /*0740*/  R2UR UR7, R18 ;  /* 0x00000000120772ca */ /* 0x000fe200000e0000 */
[----:B------:R-:W-:Y:S01]  /*0750*/  UMOV UR5, 0x20 ;  /* 0x0000002000057882 */ /* 0x000fe20000000000 */
[----:B------:R-:W-:Y:S02]  /*0760*/  R2UR UR6, R0 ;  /* 0x00000000000672ca */ /* 0x000fe400000e0000 */
[----:B------:R-:W-:-:S13]  /*0770*/  PLOP3.LUT P0, PT, PT, PT, PT, 0x80, 0x8 ;  /* 0x000000000008781c */ /* 0x000fda0003f0f070 */
.L_x_1551:
        /* <DEDUP_REMOVED lines=10> */
.L_x_1580:
[----:B------:R1:W-:Y:S01]  /*0820*/  SYNCS.ARRIVE.TRANS64 RZ, [R20+URZ], R19 ;  /* 0x0000001314ff79a7 */ /* 0x0003e200080000ff */
[----:B------:R-:W-:Y:S01]  /*0830*/  R2UR UR7, R18 ;  /* 0x00000000120772ca */ /* 0x000fe200000e0000 */
[----:B------:R-:W-:Y:S01]  /*0840*/  UMOV UR5, 0x20 ;  /* 0x0000002000057882 */ /* 0x000fe20000000000 */
[----:B------:R-:W-:Y:S02]  /*0850*/  R2UR UR6, R0 ;  /* 0x00000000000672ca */ /* 0x000fe400000e0000 */
[----:B------:R-:W-:Y:S02]  /*0860*/  IADD3 R16, P1, PT, R5, R10, RZ ;  /* 0x0000000a05107210 */ /* 0x000fe40007f3e0ff */
[----:B------:R-:W-:-:S03]  /*0870*/  PLOP3.LUT P0, PT, PT, PT, PT, 0x80, 0x8 ;  /* 0x000000000008781c */ /* 0x000fc60003f0f070 */
[----:B-1----:R-:W-:-:S10]  /*0880*/  IMAD.X R17, R6, 0x1, R9, P1 ;  /* 0x0000000106117824 */ /* 0x002fd400008e0609 */
.L_x_1553:
        /* <DEDUP_REMOVED lines=9> */
.L_x_1581:
        /* <DEDUP_REMOVED lines=9> */
.L_x_1555:
        /* <DEDUP_REMOVED lines=9> */
.L_x_1582:
[----:B------:R1:W-:Y:S01]  /*0a40*/  SYNCS.ARRIVE.TRANS64 RZ, [R20+URZ], R19 ;  /* 0x0000001314ff79a7 */ /* 0x0003e200080000ff */
[----:B------:R-:W-:Y:S01]  /*0a50*/  R2UR UR7, R18 ;  /* 0x00000000120772ca */ /* 0x000fe200000e0000 */
[----:B------:R-:W-:Y:S01]  /*0a60*/  UMOV UR5, 0x20 ;  /* 0x0000002000057882 */ /* 0x000fe20000000000 */
[----:B------:R-:W-:Y:S02]  /*0a70*/  R2UR UR6, R0 ;  /* 0x00000000000672ca */ /* 0x000fe400000e0000 */
[----:B------:R-:W-:Y:S02]  /*0a80*/  IADD3 R16, P1, PT, R5, R14, RZ ;  /* 0x0000000e05107210 */ /* 0x000fe40007f3e0ff */
[----:B------:R-:W-:-:S03]  /*0a90*/  PLOP3.LUT P0, PT, PT, PT, PT, 0x80, 0x8 ;  /* 0x000000000008781c */ /* 0x000fc60003f0f070 */
[----:B-1----:R-:W-:-:S10]  /*0aa0*/  IMAD.X R17, R6, 0x1, R3, P1 ;  /* 0x0000000106117824 */ /* 0x002fd400008e0603 */
.L_x_1557:
        /* <DEDUP_REMOVED lines=16> */
.L_x_1549:
[----:B------:R-:W-:Y:S05]  /*0bb0*/  BSYNC B0 ;  /* 0x0000000000007941 */ /* 0x000fea0003800000 */
.L_x_1548:
        /* <DEDUP_REMOVED lines=21> */
.L_x_1562:
[----:B------:R-:W-:Y:S01]  /*0d10*/  LOP3.LUT R0, R22, 0x1, RZ, 0xc, !PT ;  /* 0x0000000116007812 */ /* 0x000fe200078e0cff */
[----:B------:R-:W-:Y:S05]  /*0d20*/  YIELD ;  /* 0x0000000000007946 */ /* 0x000fea0003800000 */
[----:B------:R-:W-:Y:S01]  /*0d30*/  SHF.L.U32 R0, R0, 0x1f, RZ ;  /* 0x0000001f00007819 */ /* 0x000fe200000006ff */
[----:B------:R-:W-:Y:S03]  /*0d40*/  BSSY B0, `(.L_x_1559) ;  /* 0x0000003000007945 */ /* 0x000fe60003800000 */
[----:B-1----:R-:W1:Y:S02]  /*0d50*/  SYNCS.PHASECHK.TRANS64.TRYWAIT P0, [R9+URZ], R0 ;  /* 0x00000000090075a7 */ /* 0x002e6400080011ff */
[----:B-1----:R-:W-:Y:S05]  /*0d60*/  @!P0 BRA `(.L_x_1560) ;  /* 0x0000000800cc8947 */ /* 0x002fea0003800000 */
.L_x_1583:
[----:B------:R-:W-:Y:S05]  /*0d70*/  BSYNC B0 ;  /* 0x0000000000007941 */ /* 0x000fea0003800000 */
.L_x_1559:
[----:B------:R1:W-:Y:S01]  /*0d80*/  SYNCS.ARRIVE.TRANS64 RZ, [R6+URZ], R5 ;  /* 0x0000000506ff79a7 */ /* 0x0003e200080000ff */
[----:B------:R-:W-:Y:S01]  /*0d90*/  R2UR UR7, R8 ;  /* 0x00000000080772ca */ /* 0x000fe200000e0000 */
[----:B------:R-:W-:Y:S01]  /*0da0*/  IMAD.MOV.U32 R2, RZ, RZ, R7 ;  /* 0x000000ffff027224 */ /* 0x000fe200078e0007 */
[----:B------:R-:W-:Y:S01]  /*0db0*/  R2UR UR6, R4 ;  /* 0x00000000040672ca */ /* 0x000fe200000e0000 */
[----:B------:R-:W-:Y:S01]  /*0dc0*/  IMAD.MOV.U32 R3, RZ, RZ, R24 ;  /* 0x000000ffff037224 */ /* 0x000fe200078e0018 */
[----:B------:R-:W-:Y:S01]  /*0dd0*/  PLOP3.LUT P0, PT, PT, PT, PT, 0x80, 0x8 ;  /* 0x000000000008781c */ /* 0x000fe20003f0f070 */
[----:B------:R-:W-:-:S12]  /*0de0*/  UMOV UR5, 0x20 ;  /* 0x0000002000057882 */ /* 0x000fd80000000000 */
.L_x_1561:
        /* <DEDUP_REMOVED lines=16> */
.L_x_1545:
        /* <DEDUP_REMOVED lines=41> */
.L_x_1564:
[----:B------:R-:W-:-:S07]  /*1180*/  MOV R4, 0x11a0 ;  /* 0x000011a000047802 */ /* 0x000fce0000000f00 */
[----:B------:R-:W-:Y:S05]  /*1190*/  CALL.REL.NOINC `($__internal_35_$__cuda_sm20_div_u64) ;  /* 0x0000000800207944 */ /* 0x000fea0003c00000 */
.L_x_1565:
        /* <DEDUP_REMOVED lines=20> */
.L_x_1573:
[----:B------:R-:W0:Y:S01]  /*12e0*/  SYNCS.PHASECHK.TRANS64.TRYWAIT P0, [R12+URZ], R15 ;  /* 0x0000000f0c0075a7 */ /* 0x000e2200080011ff */
[----:B------:R-:W1:Y:S01]  /*12f0*/  S2R R8, SR_SWINHI ;  /* 0x0000000000087919 */ /* 0x000e620000002f00 */
[----:B------:R-:W-:Y:S04]  /*1300*/  BSSY B1, `(.L_x_1568) ;  /* 0x0000002000017945 */ /* 0x000fe80003800000 */
[----:B01----:R-:W-:Y:S05]  /*1310*/  @!P0 BRA `(.L_x_1569) ;  /* 0x0000000400708947 */ /* 0x003fea0003800000 */
.L_x_1584:
[----:B------:R-:W-:Y:S05]  /*1320*/  BSYNC B1 ;  /* 0x0000000000017941 */ /* 0x000fea0003800000 */
.L_x_1568:
        /* <DEDUP_REMOVED lines=13> */
.L_x_1585:
[----:B------:R0:W1:Y:S01]  /*1400*/  LDS R6, [R12+0x10] ;  /* 0x000010000c067984 */ /* 0x0000620000000800 */
[----:B------:R0:W-:Y:S01]  /*1410*/  SYNCS.ARRIVE.TRANS64.A1T0 RZ, [R8+URZ], RZ ;  /* 0x000000ff08ff79a7 */ /* 0x0001e200081000ff */
[----:B------:R-:W2:Y:S02]  /*1420*/  SYNCS.PHASECHK.TRANS64.TRYWAIT P0, [R12+URZ], R15 ;  /* 0x0000000f0c0075a7 */ /* 0x000ea400080011ff */
[----:B012---:R-:W-:Y:S05]  /*1430*/  @!P0 BRA `(.L_x_1571) ;  /* 0x0000000400488947 */ /* 0x007fea0003800000 */
.L_x_1586:
[----:B------:R-:W0:Y:S01]  /*1440*/  LDS R9, [R12+0x10] ;  /* 0x000010000c097984 */ /* 0x000e220000000800 */
[----:B------:R1:W-:Y:S01]  /*1450*/  SYNCS.ARRIVE.TRANS64.A1T0 RZ, [R8+URZ], RZ ;  /* 0x000000ff08ff79a7 */ /* 0x0003e200081000ff */
[----:B------:R-:W-:Y:S01]  /*1460*/  IMAD.IADD R7, R4, 0x1, R7 ;  /* 0x0000000104077824 */ /* 0x000fe200078e0207 */
[----:B------:R-:W2:Y:S04]  /*1470*/  SYNCS.PHASECHK.TRANS64.TRYWAIT P0, [R12+URZ], R17 ;  /* 0x000000110c0075a7 */ /* 0x000ea800080011ff */
[----:B0-----:R-:W-:Y:S01]  /*1480*/  IADD3 R7, PT, PT, R9, R6, R7 ;  /* 0x0000000609077210 */ /* 0x001fe20007ffe007 */
[----:B-12---:R-:W-:Y:S06]  /*1490*/  @!P0 BRA `(.L_x_1572) ;  /* 0x0000000400408947 */ /* 0x006fec0003800000 */
.L_x_1587:
        /* <DEDUP_REMOVED lines=8> */
.L_x_1567:
[----:B------:R-:W-:Y:S05]  /*1520*/  BSYNC B0 ;  /* 0x0000000000007941 */ /* 0x000fea0003800000 */
.L_x_1566:
        /* <DEDUP_REMOVED lines=16> */
.L_x_1578:
[----:B------:R-:W-:Y:S01]  /*1630*/  LOP3.LUT R6, R5, 0x1, RZ, 0xc0, !PT ;  /* 0x0000000105067812 */ /* 0x000fe200078ec0ff */
[----:B------:R-:W-:Y:S03]  /*1640*/  BSSY B1, `(.L_x_1576) ;  /* 0x0000004000017945 */ /* 0x000fe60003800000 */
[----:B------:R-:W-:-:S04]  /*1650*/  SHF.L.U32 R6, R6, 0x1f, RZ ;  /* 0x0000001f06067819 */ /* 0x000fc800000006ff */
[----:B------:R-:W0:Y:S02]  /*1660*/  SYNCS.PHASECHK.TRANS64.TRYWAIT P0, [R9+URZ], R6 ;  /* 0x00000006090075a7 */ /* 0x000e2400080011ff */
[----:B0-----:R-:W-:Y:S05]  /*1670*/  @!P0 BRA `(.L_x_1577) ;  /* 0x0000000000d88947 */ /* 0x001fea0003800000 */
.L_x_1588:
[----:B------:R-:W-:Y:S05]  /*1680*/  BSYNC B1 ;  /* 0x0000000000017941 */ /* 0x000fea0003800000 */
.L_x_1576:
        /* <DEDUP_REMOVED lines=10> */
.L_x_1575:
[----:B------:R-:W-:Y:S05]  /*1730*/  BSYNC B0 ;  /* 0x0000000000007941 */ /* 0x000fea0003800000 */
.L_x_1574:
[----:B------:R-:W-:-:S07]  /*1740*/  SHF.R.S32.HI R5, RZ, 0x1f, R4 ;  /* 0x0000001fff057819 */ /* 0x000fce0000011404 */
.L_x_1563:
[----:B------:R-:W0:Y:S02]  /*1750*/  LDCU.64 UR6, c[0x0][0x388] ;  /* 0x00007100ff0677ac */ /* 0x000e240008000a00 */
[----:B0-----:R-:W-:-:S04]  /*1760*/  LEA R2, P0, R0, UR6, 0x3 ;  /* 0x0000000600027c11 */ /* 0x001fc8000f8018ff */
[----:B------:R-:W-:-:S05]  /*1770*/  LEA.HI.X R3, R0, UR7, RZ, 0x3, P0 ;  /* 0x0000000700037c11 */ /* 0x000fca00080f1cff */
[----:B------:R-:W-:Y:S01]  /*1780*/  STG.E.64 desc[UR8][R2.64], R4 ;  /* 0x0000000402007986 */ /* 0x000fe2000c101b08 */
[----:B------:R-:W-:Y:S05]  /*1790*/  EXIT ;  /* 0x000000000000794d */ /* 0x000fea0003800000 */
.L_x_1550:
[----:B------:R-:W-:Y:S05]  /*17a0*/  YIELD ;  /* 0x0000000000007946 */ /* 0x000fea0003800000 */
[----:B------:R-:W0:Y:S02]  /*17b0*/  SYNCS.PHASECHK.TRANS64.TRYWAIT P0, [R13+URZ], R2 ;  /* 0x000000020d0075a7 */ /* 0x000e2400080011ff */
[----:B0-----:R-:W-:Y:S05]  /*17c0*/  @!P0 BRA `(.L_x_1550) ;  /* 0xfffffffc00f48947 */ /* 0x001fea000383ffff */
[----:B------:R-:W-:Y:S05]  /*17d0*/  BRA `(.L_x_1579) ;  /* 0xffffffec00d47947 */ /* 0x000fea000383ffff */
.L_x_1552:
[----:B------:R-:W-:Y:S05]  /*17e0*/  YIELD ;  /* 0x0000000000007946 */ /* 0x000fea0003800000 */
[----:B------:R-:W1:Y:S02]  /*17f0*/  SYNCS.PHASECHK.TRANS64.TRYWAIT P0, [R13+URZ], R28 ;  /* 0x0000001c0d0075a7 */ /* 0x000e6400080011ff */
[----:B-1----:R-:W-:Y:S05]  /*1800*/  @!P0 BRA `(.L_x_1552) ;  /* 0xfffffffc00f48947 */ /* 0x002fea000383ffff */
[----:B------:R-:W-:Y:S05]  /*1810*/  BRA `(.L_x_1580) ;  /* 0xfffffff000007947 */ /* 0x000fea000383ffff */
.L_x_1554:
[----:B------:R-:W-:Y:S05]  /*1820*/  YIELD ;  /* 0x0000000000007946 */ /* 0x000fea0003800000 */
[----:B------:R-:W1:Y:S02]  /*1830*/  SYNCS.PHASECHK.TRANS64.TRYWAIT P0, [R13+URZ], R2 ;  /* 0x000000020d0075a7 */ /* 0x000e6400080011ff */
[----:B-1----:R-:W-:Y:S05]  /*1840*/  @!P0 BRA `(.L_x_1554) ;  /* 0xfffffffc00f48947 */ /* 0x002fea000383ffff */
[----:B------:R-:W-:Y:S05]  /*1850*/  BRA `(.L_x_1581) ;  /* 0xfffffff000307947 */ /* 0x000fea000383ffff */
.L_x_1556:
[----:B------:R-:W-:Y:S05]  /*1860*/  YIELD ;  /* 0x0000000000007946 */ /* 0x000fea0003800000 */
[----:B------:R-:W1:Y:S02]  /*1870*/  SYNCS.PHASECHK.TRANS64.TRYWAIT P0, [R13+URZ], R28 ;  /* 0x0000001c0d0075a7 */ /* 0x000e6400080011ff */
[----:B-1----:R-:W-:Y:S05]  /*1880*/  @!P0 BRA `(.L_x_1556) ;  /* 0xfffffffc00f48947 */ /* 0x002fea000383ffff */
[----:B------:R-:W-:Y:S05]  /*1890*/  BRA `(.L_x_1582) ;  /* 0xfffffff000687947 */ /* 0x000fea000383ffff */
.L_x_1560:
[----:B------:R-:W-:Y:S05]  /*18a0*/  YIELD ;  /* 0x0000000000007946 */ /* 0x000fea0003800000 */
[----:B------:R-:W1:Y:S02]  /*18b0*/  SYNCS.PHASECHK.TRANS64.TRYWAIT P0, [R9+URZ], R0 ;  /* 0x00000000090075a7 */ /* 0x000e6400080011ff */
[----:B-1----:R-:W-:Y:S05]  /*18c0*/  @!P0 BRA `(.L_x_1560) ;  /* 0xfffffffc00f48947 */ /* 0x002fea000383ffff */
[----:B------:R-:W-:Y:S05]  /*18d0*/  BRA `(.L_x_1583) ;  /* 0xfffffff400247947 */ /* 0x000fea000383ffff */
.L_x_1569:
[----:B------:R-:W-:Y:S05]  /*18e0*/  YIELD ;  /* 0x0000000000007946 */ /* 0x000fea0003800000 */
[----:B------:R-:W0:Y:S02]  /*18f0*/  SYNCS.PHASECHK.TRANS64.TRYWAIT P0, [R12+URZ], R15 ;  /* 0x0000000f0c0075a7 */ /* 0x000e2400080011ff */
[----:B0-----:R-:W-:Y:S05]  /*1900*/  @!P0 BRA `(.L_x_1569) ;  /* 0xfffffffc00f48947 */ /* 0x001fea000383ffff */
[----:B------:R-:W-:Y:S05]  /*1910*/  BRA `(.L_x_1584) ;  /* 0xfffffff800807947 */ /* 0x000fea000383ffff */
.L_x_1570:
[----:B------:R-:W-:Y:S05]  /*1920*/  YIELD ;  /* 0x0000000000007946 */ /* 0x000fea0003800000 */
[----:B------:R-:W0:Y:S02]  /*1930*/  SYNCS.PHASECHK.TRANS64.TRYWAIT P0, [R12+URZ], R17 ;  /* 0x000000110c0075a7 */ /* 0x000e2400080011ff */
[----:B0-----:R-:W-:Y:S05]  /*1940*/  @!P0 BRA `(.L_x_1570) ;  /* 0xfffffffc00f48947 */ /* 0x001fea000383ffff */
[----:B------:R-:W-:Y:S05]  /*1950*/  BRA `(.L_x_1585) ;  /* 0xfffffff800a87947 */ /* 0x000fea000383ffff */
.L_x_1571:
[----:B------:R-:W-:Y:S05]  /*1960*/  YIELD ;  /* 0x0000000000007946 */ /* 0x000fea0003800000 */
[----:B------:R-:W0:Y:S02]  /*1970*/  SYNCS.PHASECHK.TRANS64.TRYWAIT P0, [R12+URZ], R15 ;  /* 0x0000000f0c0075a7 */ /* 0x000e2400080011ff */
[----:B0-----:R-:W-:Y:S05]  /*1980*/  @!P0 BRA `(.L_x_1571) ;  /* 0xfffffffc00f48947 */ /* 0x001fea000383ffff */
[----:B------:R-:W-:Y:S05]  /*1990*/  BRA `(.L_x_1586) ;  /* 0xfffffff800a87947 */ /* 0x000fea000383ffff */
.L_x_1572:
[----:B------:R-:W-:Y:S05]  /*19a0*/  YIELD ;  /* 0x0000000000007946 */ /* 0x000fea0003800000 */
[----:B------:R-:W0:Y:S02]  /*19b0*/  SYNCS.PHASECHK.TRANS64.TRYWAIT P0, [R12+URZ], R17 ;  /* 0x000000110c0075a7 */ /* 0x000e2400080011ff */
[----:B0-----:R-:W-:Y:S05]  /*19c0*/  @!P0 BRA `(.L_x_1572) ;  /* 0xfffffffc00f48947 */ /* 0x001fea000383ffff */
[----:B------:R-:W-:Y:S05]  /*19d0*/  BRA `(.L_x_1587) ;  /* 0xfffffff800b07947 */ /* 0x000fea000383ffff */
.L_x_1577:
[----:B------:R-:W-:Y:S05]  /*19e0*/  YIELD ;  /* 0x0000000000007946 */ /* 0x000fea0003800000 */
[----:B------:R-:W0:Y:S02]  /*19f0*/  SYNCS.PHASECHK.TRANS64.TRYWAIT P0, [R9+URZ], R6 ;  /* 0x00000006090075a7 */ /* 0x000e2400080011ff */
[----:B0-----:R-:W-:Y:S05]  /*1a00*/  @!P0 BRA `(.L_x_1577) ;  /* 0xfffffffc00f48947 */ /* 0x001fea000383ffff */
[----:B------:R-:W-:Y:S05]  /*1a10*/  BRA `(.L_x_1588) ;  /* 0xfffffffc00187947 */ /* 0x000fea000383ffff */
        .weak           $__internal_35_$__cuda_sm20_div_u64
        .type           $__internal_35_$__cuda_sm20_div_u64,@function
        .size           $__internal_35_$__cuda_sm20_div_u64,(.L_x_1890 - $__internal_35_$__cuda_sm20_div_u64)
$__internal_35_$__cuda_sm20_div_u64:
        /* <DEDUP_REMOVED lines=68> */
[----:B------:R-:W-:Y:S06]  /*1e60*/  RET.REL.NODEC R4 `(_Z13tma_bw_kernelILi1ELi512EEvPKhPym) ;  /* 0xffffffe004647950 */ /* 0x000fec0003c3ffff */
.L_x_1589:
        /* <DEDUP_REMOVED lines=9> */
.L_x_1890:


//--------------------- .text._Z13tma_bw_kernelILi32ELi256EEvPKhPym --------------------------
	.section	.text._Z13tma_bw_kernelILi32ELi256EEvPKhPym,"ax",@progbits
	.align	128
        .global         _Z13tma_bw_kernelILi32ELi256EEvPKhPym
        .type           _Z13tma_bw_kernelILi32ELi256EEvPKhPym,@function
        .size           _Z13tma_bw_kernelILi32ELi256EEvPKhPym,(.L_x_1891 - _Z13tma_bw_kernelILi32ELi256EEvPKhPym)
        .other          _Z13tma_bw_kernelILi32ELi256EEvPKhPym,@"STO_CUDA_ENTRY STV_DEFAULT"
_Z13tma_bw_kernelILi32ELi256EEvPKhPym:
.text._Z13tma_bw_kernelILi32ELi256EEvPKhPym:
        /* <DEDUP_REMOVED lines=81> */
.L_x_1591:
[----:B0-----:R-:W-:Y:S05]  /*0510*/  BSYNC.RECONVERGENT B0 ;  /* 0x0000000000007941 */ /* 0x001fea0003800200 */
.L_x_1590:
        /* <DEDUP_REMOVED lines=45> */
.L_x_1593:
[----:B------:R-:W-:Y:S01]  /*07f0*/  IMAD.MOV.U32 R3, RZ, RZ, R10 ;  /* 0x000000ffff037224 */ /* 0x000fe200078e000a */
[----:B------:R-:W-:-:S07]  /*0800*/  MOV R4, 0x820 ;  /* 0x0000082000047802 */ /* 0x000fce0000000f00 */
[----:B------:R-:W-:Y:S05]  /*0810*/  CALL.REL.NOINC `($__internal_36_$__cuda_sm20_div_u64) ;  /* 0x0000001c00c87944 */ /* 0x000fea0003c00000 */
[----:B------:R-:W-:-:S07]  /*0820*/  IMAD.MOV.U32 R2, RZ, RZ, R6 ;  /* 0x000000ffff027224 */ /* 0x000fce00078e0006 */
.L_x_1594:
        /* <DEDUP_REMOVED lines=34> */
.L_x_1609:
        /* <DEDUP_REMOVED lines=16> */
.L_x_1598:
[----:B------:R-:W-:Y:S05]  /*0b50*/  YIELD ;  /* 0x0000000000007946 */ /* 0x000fea0003800000 */
[----:B------:R-:W0:Y:S02]  /*0b60*/  SYNCS.PHASECHK.TRANS64.TRYWAIT P0, [R17+URZ], R16 ;  /* 0x00000010110075a7 */ /* 0x000e2400080011ff */
[----:B0-----:R-:W-:Y:S05]  /*0b70*/  @!P0 BRA `(.L_x_1598) ;  /* 0xfffffffc00f48947 */ /* 0x001fea000383ffff */
[----:B------:R-:W-:Y:S05]  /*0b80*/  BSYNC B1 ;  /* 0x0000000000017941 */ /* 0x000fea0003800000 */
.L_x_1597:
        /* <DEDUP_REMOVED lines=14> */
.L_x_1599:
        /* <DEDUP_REMOVED lines=23> */
.L_x_1601:
[----:B------:R-:W-:Y:S05]  /*0de0*/  YIELD ;  /* 0x0000000000007946 */ /* 0x000fea0003800000 */
[----:B------:R-:W0:Y:S02]  /*0df0*/  SYNCS.PHASECHK.TRANS64.TRYWAIT P0, [R35+URZ], R24 ;  /* 0x00000018230075a7 */ /* 0x000e2400080011ff */
[----:B0-----:R-:W-:Y:S05]  /*0e00*/  @!P0 BRA `(.L_x_1601) ;  /* 0xfffffffc00f48947 */ /* 0x001fea000383ffff */
[----:B------:R-:W-:Y:S05]  /*0e10*/  BSYNC B1 ;  /* 0x0000000000017941 */ /* 0x000fea0003800000 */
.L_x_1600:
        /* <DEDUP_REMOVED lines=11> */
.L_x_1602:
        /* <DEDUP_REMOVED lines=25> */
.L_x_1604:
[----:B------:R-:W-:Y:S05]  /*1060*/  YIELD ;  /* 0x0000000000007946 */ /* 0x000fea0003800000 */
[----:B------:R-:W0:Y:S02]  /*1070*/  SYNCS.PHASECHK.TRANS64.TRYWAIT P0, [R41+URZ], R38 ;  /* 0x00000026290075a7 */ /* 0x000e2400080011ff */
[----:B0-----:R-:W-:Y:S05]  /*1080*/  @!P0 BRA `(.L_x_1604) ;  /* 0xfffffffc00f48947 */ /* 0x001fea000383ffff */
[----:B------:R-:W-:Y:S05]  /*1090*/  BSYNC B1 ;  /* 0x0000000000017941 */ /* 0x000fea0003800000 */
.L_x_1603:
        /* <DEDUP_REMOVED lines=11> */
.L_x_1605:
        /* <DEDUP_REMOVED lines=19> */
.L_x_1607:
[----:B------:R-:W-:Y:S05]  /*1280*/  YIELD ;  /* 0x0000000000007946 */ /* 0x000fea0003800000 */
[----:B------:R-:W0:Y:S02]  /*1290*/  SYNCS.PHASECHK.TRANS64.TRYWAIT P0, [R35+URZ+0x10], R26 ;  /* 0x0000101a230075a7 */ /* 0x000e2400080011ff */
[----:B0-----:R-:W-:Y:S05]  /*12a0*/  @!P0 BRA `(.L_x_1607) ;  /* 0xfffffffc00f48947 */ /* 0x001fea000383ffff */
[----:B------:R-:W-:Y:S05]  /*12b0*/  BSYNC B1 ;  /* 0x0000000000017941 */ /* 0x000fea0003800000 */
.L_x_1606:
        /* <DEDUP_REMOVED lines=8> */
.L_x_1608:
        /* <DEDUP_REMOVED lines=21> */
.L_x_1596:
[----:B------:R-:W-:Y:S05]  /*1490*/  BSYNC B0 ;  /* 0x0000000000007941 */ /* 0x000fea0003800000 */
.L_x_1595:
        /* <DEDUP_REMOVED lines=24> */
.L_x_1613:
        /* <DEDUP_REMOVED lines=10> */
.L_x_1611:
[----:B------:R-:W-:Y:S05]  /*16c0*/  YIELD ;  /* 0x0000000000007946 */ /* 0x000fea0003800000 */
[----:B------:R-:W1:Y:S02]  /*16d0*/  SYNCS.PHASECHK.TRANS64.TRYWAIT P0, [R0+URZ], R5 ;  /* 0x00000005000075a7 */ /* 0x000e6400080011ff */
[----:B-1----:R-:W-:Y:S05]  /*16e0*/  @!P0 BRA `(.L_x_1611) ;  /* 0xfffffffc00f48947 */ /* 0x002fea000383ffff */
[----:B------:R-:W-:Y:S05]  /*16f0*/  BSYNC B0 ;  /* 0x0000000000007941 */ /* 0x000fea0003800000 */
.L_x_1610:
        /* <DEDUP_REMOVED lines=10> */
.L_x_1612:
        /* <DEDUP_REMOVED lines=23> */
.L_x_1592:
        /* <DEDUP_REMOVED lines=42> */
.L_x_1615:
[----:B------:R-:W-:Y:S01]  /*1bb0*/  IMAD.MOV.U32 R3, RZ, RZ, R6 ;  /* 0x000000ffff037224 */ /* 0x000fe200078e0006 */
[----:B------:R-:W-:-:S07]  /*1bc0*/  MOV R4, 0x1be0 ;  /* 0x00001be000047802 */ /* 0x000fce0000000f00 */
[----:B------:R-:W-:Y:S05]  /*1bd0*/  CALL.REL.NOINC `($__internal_36_$__cuda_sm20_div_u64) ;  /* 0x0000000800d87944 */ /* 0x000fea0003c00000 */
[----:B------:R-:W-:Y:S02]  /*1be0*/  IMAD.MOV.U32 R4, RZ, RZ, R6 ;  /* 0x000000ffff047224 */ /* 0x000fe400078e0006 */
[----:B------:R-:W-:-:S07]  /*1bf0*/  IMAD.MOV.U32 R5, RZ, RZ, R3 ;  /* 0x000000ffff057224 */ /* 0x000fce00078e0003 */
.L_x_1616:
        /* <DEDUP_REMOVED lines=22> */
.L_x_1627:
        /* <DEDUP_REMOVED lines=12> */
.L_x_1620:
[----:B------:R-:W-:Y:S05]  /*1e20*/  YIELD ;  /* 0x0000000000007946 */ /* 0x000fea0003800000 */
[----:B------:R-:W0:Y:S02]  /*1e30*/  SYNCS.PHASECHK.TRANS64.TRYWAIT P0, [R3+URZ], R2 ;  /* 0x00000002030075a7 */ /* 0x000e2400080011ff */
[----:B0-----:R-:W-:Y:S05]  /*1e40*/  @!P0 BRA `(.L_x_1620) ;  /* 0xfffffffc00f48947 */ /* 0x001fea000383ffff */
[----:B------:R-:W-:Y:S05]  /*1e50*/  BSYNC B1 ;  /* 0x0000000000017941 */ /* 0x000fea0003800000 */
.L_x_1619:
        /* <DEDUP_REMOVED lines=26> */
.L_x_1622:
[----:B------:R-:W-:Y:S05]  /*2000*/  YIELD ;  /* 0x0000000000007946 */ /* 0x000fea0003800000 */
[----:B------:R-:W0:Y:S02]  /*2010*/  SYNCS.PHASECHK.TRANS64.TRYWAIT P0, [R16+URZ], R7 ;  /* 0x00000007100075a7 */ /* 0x000e2400080011ff */
[----:B0-----:R-:W-:Y:S05]  /*2020*/  @!P0 BRA `(.L_x_1622) ;  /* 0xfffffffc00f48947 */ /* 0x001fea000383ffff */
[----:B------:R-:W-:Y:S05]  /*2030*/  BSYNC B1 ;  /* 0x0000000000017941 */ /* 0x000fea0003800000 */
.L_x_1621:
        /* <DEDUP_REMOVED lines=19> */
.L_x_1624:
[----:B------:R-:W-:Y:S05]  /*2170*/  YIELD ;  /* 0x0000000000007946 */ /* 0x000fea0003800000 */
[----:B------:R-:W0:Y:S02]  /*2180*/  SYNCS.PHASECHK.TRANS64.TRYWAIT P0, [R29+URZ], R8 ;  /* 0x000000081d0075a7 */ /* 0x000e2400080011ff */
[----:B0-----:R-:W-:Y:S05]  /*2190*/  @!P0 BRA `(.L_x_1624) ;  /* 0xfffffffc00f48947 */ /* 0x001fea000383ffff */
[----:B------:R-:W-:Y:S05]  /*21a0*/  BSYNC B1 ;  /* 0x0000000000017941 */ /* 0x000fea0003800000 */
.L_x_1623:
        /* <DEDUP_REMOVED lines=13> */
.L_x_1626:
[----:B------:R-:W-:Y:S05]  /*2280*/  YIELD ;  /* 0x0000000000007946 */ /* 0x000fea0003800000 */
[----:B------:R-:W2:Y:S02]  /*2290*/  SYNCS.PHASECHK.TRANS64.TRYWAIT P0, [R16+URZ+0x10], R3 ;  /* 0x00001003100075a7 */ /* 0x000ea400080011ff */
[----:B--2---:R-:W-:Y:S05]  /*22a0*/  @!P0 BRA `(.L_x_1626) ;  /* 0xfffffffc00f48947 */ /* 0x004fea000383ffff */
[----:B------:R-:W-:Y:S05]  /*22b0*/  BSYNC B1 ;  /* 0x0000000000017941 */ /* 0x000fea0003800000 */
.L_x_1625:
        /* <DEDUP_REMOVED lines=15> */
.L_x_1618:
[----:B------:R-:W-:Y:S05]  /*23b0*/  BSYNC B0 ;  /* 0x0000000000007941 */ /* 0x000fea0003800000 */
.L_x_1617:
        /* <DEDUP_REMOVED lines=21> */
.L_x_1632:
[----:B------:R-:W-:Y:S01]  /*2510*/  SHF.R.U32.HI R3, RZ, 0x5, R9 ;  /* 0x00000005ff037819 */ /* 0x000fe20000011609 */
[----:B------:R-:W-:Y:S01]  /*2520*/  BSSY B1, `(.L_x_1630) ;  /* 0x0000008000017945 */ /* 0x000fe20003800000 */
[----:B------:R-:W-:Y:S02]  /*2530*/  LOP3.LUT R2, R12, 0x1f00, RZ, 0xc0, !PT ;  /* 0x00001f000c027812 */ /* 0x000fe400078ec0ff */
[----:B------:R-:W-:-:S03]  /*2540*/  LOP3.LUT R3, R3, 0x1, RZ, 0xc0, !PT ;  /* 0x0000000103037812 */ /* 0x000fc600078ec0ff */
[----:B------:R-:W-:Y:S01]  /*2550*/  IMAD.IADD R7, R13, 0x1, R2 ;  /* 0x000000010d077824 */ /* 0x000fe200078e0202 */
[----:B------:R-:W-:-:S07]  /*2560*/  SHF.L.U32 R3, R3, 0x1f, RZ ;  /* 0x0000001f03037819 */ /* 0x000fce00000006ff */
.L_x_1631:
[----:B------:R-:W-:Y:S05]  /*2570*/  YIELD ;  /* 0x0000000000007946 */ /* 0x000fea0003800000 */
[----:B------:R-:W0:Y:S02]  /*2580*/  SYNCS.PHASECHK.TRANS64.TRYWAIT P0, [R6+URZ], R3 ;  /* 0x00000003060075a7 */ /* 0x000e2400080011ff */
[----:B0-----:R-:W-:Y:S05]  /*2590*/  @!P0 BRA `(.L_x_1631) ;  /* 0xfffffffc00f48947 */ /* 0x001fea000383ffff */
[----:B------:R-:W-:Y:S05]  /*25a0*/  BSYNC B1 ;  /* 0x0000000000017941 */ /* 0x000fea0003800000 */
.L_x_1630:
        /* <DEDUP_REMOVED lines=16> */
.L_x_1629:
[----:B------:R-:W-:Y:S05]  /*26b0*/  BSYNC B0 ;  /* 0x0000000000007941 */ /* 0x000fea0003800000 */
.L_x_1628:
[----:B------:R-:W-:-:S07]  /*26c0*/  SHF.R.S32.HI R9, RZ, 0x1f, R8 ;  /* 0x0000001fff097819 */ /* 0x000fce0000011408 */
.L_x_1614:
[----:B------:R-:W0:Y:S01]  /*26d0*/  LDCU.64 UR6, c[0x0][0x388] ;  /* 0x00007100ff0677ac */ /* 0x000e220008000a00 */
[----:B------:R-:W-:Y:S02]  /*26e0*/  R2UR UR8, R18 ;  /* 0x00000000120872ca */ /* 0x000fe400000e0000 */
[----:B------:R-:W-:Y:S02]  /*26f0*/  R2UR UR9, R19 ;  /* 0x00000000130972ca */ /* 0x000fe400000e0000 */
[----:B0-----:R-:W-:-:S04]  /*2700*/  LEA R2, P0, R0, UR6, 0x3 ;  /* 0x0000000600027c11 */ /* 0x001fc8000f8018ff */
[----:B------:R-:W-:-:S07]  /*2710*/  LEA.HI.X R3, R0, UR7, RZ, 0x3, P0 ;  /* 0x0000000700037c11 */ /* 0x000fce00080f1cff */
[----:B------:R-:W-:Y:S01]  /*2720*/  STG.E.64 desc[UR8][R2.64], R8 ;  /* 0x0000000802007986 */ /* 0x000fe2000c101b08 */
[----:B------:R-:W-:Y:S05]  /*2730*/  EXIT ;  /* 0x000000000000794d */ /* 0x000fea0003800000 */
        .weak           $__internal_36_$__cuda_sm20_div_u64
        .type           $__internal_36_$__cuda_sm20_div_u64,@function
        .size           $__internal_36_$__cuda_sm20_div_u64,(.L_x_1891 - $__internal_36_$__cuda_sm20_div_u64)
$__internal_36_$__cuda_sm20_div_u64:
        /* <DEDUP_REMOVED lines=68> */
[----:B------:R-:W-:Y:S06]  /*2b80*/  RET.REL.NODEC R4 `(_Z13tma_bw_kernelILi32ELi256EEvPKhPym) ;  /* 0xffffffd4041c7950 */ /* 0x000fec0003c3ffff */
.L_x_1633:
        /* <DEDUP_REMOVED lines=15> */
.L_x_1891:


//--------------------- .text._Z13tma_bw_kernelILi16ELi256EEvPKhPym --------------------------
	.section	.text._Z13tma_bw_kernelILi16ELi256EEvPKhPym,"ax",@progbits
	.align	128
        .global         _Z13tma_bw_kernelILi16ELi256EEvPKhPym
        .type           _Z13tma_bw_kernelILi16ELi256EEvPKhPym,@function
        .size           _Z13tma_bw_kernelILi16ELi256EEvPKhPym,(.L_x_1892 - _Z13tma_bw_kernelILi16ELi256EEvPKhPym)
        .other          _Z13tma_bw_kernelILi16ELi256EEvPKhPym,@"STO_CUDA_ENTRY STV_DEFAULT"
_Z13tma_bw_kernelILi16ELi256EEvPKhPym:
.text._Z13tma_bw_kernelILi16ELi256EEvPKhPym:
        /* <DEDUP_REMOVED lines=49> */
.L_x_1635:
[----:B0-----:R-:W-:Y:S05]  /*0310*/  BSYNC.RECONVERGENT B0 ;  /* 0x0000000000007941 */ /* 0x001fea0003800200 */
.L_x_1634:
        /* <DEDUP_REMOVED lines=45> */
.L_x_1637:
[----:B------:R-:W-:Y:S01]  /*05f0*/  IMAD.MOV.U32 R3, RZ, RZ, R10 ;  /* 0x000000ffff037224 */ /* 0x000fe200078e000a */
[----:B------:R-:W-:-:S07]  /*0600*/  MOV R4, 0x620 ;  /* 0x0000062000047802 */ /* 0x000fce0000000f00 */
[----:B------:R-:W-:Y:S05]  /*0610*/  CALL.REL.NOINC `($__internal_37_$__cuda_sm20_div_u64) ;  /* 0x0000001c00c87944 */ /* 0x000fea0003c00000 */
[----:B------:R-:W-:-:S07]  /*0620*/  IMAD.MOV.U32 R2, RZ, RZ, R6 ;  /* 0x000000ffff027224 */ /* 0x000fce00078e0006 */
.L_x_1638:
        /* <DEDUP_REMOVED lines=34> */
.L_x_1653:
        /* <DEDUP_REMOVED lines=16> */
.L_x_1642:
[----:B------:R-:W-:Y:S05]  /*0950*/  YIELD ;  /* 0x0000000000007946 */ /* 0x000fea0003800000 */
[----:B------:R-:W0:Y:S02]  /*0960*/  SYNCS.PHASECHK.TRANS64.TRYWAIT P0, [R17+URZ], R16 ;  /* 0x00000010110075a7 */ /* 0x000e2400080011ff */
[----:B0-----:R-:W-:Y:S05]  /*0970*/  @!P0 BRA `(.L_x_1642) ;  /* 0xfffffffc00f48947 */ /* 0x001fea000383ffff */
[----:B------:R-:W-:Y:S05]  /*0980*/  BSYNC B1 ;  /* 0x0000000000017941 */ /* 0x000fea0003800000 */
.L_x_1641:
        /* <DEDUP_REMOVED lines=14> */
.L_x_1643:
        /* <DEDUP_REMOVED lines=23> */
.L_x_1645:
[----:B------:R-:W-:Y:S05]  /*0be0*/  YIELD ;  /* 0x0000000000007946 */ /* 0x000fea0003800000 */
[----:B------:R-:W0:Y:S02]  /*0bf0*/  SYNCS.PHASECHK.TRANS64.TRYWAIT P0, [R35+URZ], R24 ;  /* 0x00000018230075a7 */ /* 0x000e2400080011ff */
[----:B0-----:R-:W-:Y:S05]  /*0c00*/  @!P0 BRA `(.L_x_1645) ;  /* 0xfffffffc00f48947 */ /* 0x001fea000383ffff */
[----:B------:R-:W-:Y:S05]  /*0c10*/  BSYNC B1 ;  /* 0x0000000000017941 */ /* 0x000fea0003800000 */
.L_x_1644:
        /* <DEDUP_REMOVED lines=11> */
.L_x_1646:
        /* <DEDUP_REMOVED lines=25> */
.L_x_1648:
[----:B------:R-:W-:Y:S05]  /*0e60*/  YIELD ;  /* 0x0000000000007946 */ /* 0x000fea0003800000 */
[----:B------:R-:W0:Y:S02]  /*0e70*/  SYNCS.PHASECHK.TRANS64.TRYWAIT P0, [R41+URZ], R38 ;  /* 0x00000026290075a7 */ /* 0x000e2400080011ff */
[----:B0-----:R-:W-:Y:S05]  /*0e80*/  @!P0 BRA `(.L_x_1648) ;  /* 0xfffffffc00f48947 */ /* 0x001fea000383ffff */
[----:B------:R-:W-:Y:S05]  /*0e90*/  BSYNC B1 ;  /* 0x0000000000017941 */ /* 0x000fea0003800000 */
.L_x_1647:
        /* <DEDUP_REMOVED lines=11> */
.L_x_1649:
        /* <DEDUP_REMOVED lines=19> */
.L_x_1651:
[----:B------:R-:W-:Y:S05]  /*1080*/  YIELD ;  /* 0x0000000000007946 */ /* 0x000fea0003800000 */
[----:B------:R-:W0:Y:S02]  /*1090*/  SYNCS.PHASECHK.TRANS64.TRYWAIT P0, [R35+URZ+0x10], R26 ;  /* 0x0000101a230075a7 */ /* 0x000e2400080011ff */
[----:B0-----:R-:W-:Y:S05]  /*10a0*/  @!P0 BRA `(.L_x_1651) ;  /* 0xfffffffc00f48947 */ /* 0x001fea000383ffff */
[----:B------:R-:W-:Y:S05]  /*10b0*/  BSYNC B1 ;  /* 0x0000000000017941 */ /* 0x000fea0003800000 */
.L_x_1650:
        /* <DEDUP_REMOVED lines=8> */
.L_x_1652:
        /* <DEDUP_REMOVED lines=21> */
.L_x_1640:
[----:B------:R-:W-:Y:S05]  /*1290*/  BSYNC B0 ;  /* 0x0000000000007941 */ /* 0x000fea0003800000 */
.L_x_1639:
        /* <DEDUP_REMOVED lines=24> */
.L_x_1657:
        /* <DEDUP_REMOVED lines=10> */
.L_x_1655:
[----:B------:R-:W-:Y:S05]  /*14c0*/  YIELD ;  /* 0x0000000000007946 */ /* 0x000fea0003800000 */
[----:B------:R-:W1:Y:S02]  /*14d0*/  SYNCS.PHASECHK.TRANS64.TRYWAIT P0, [R0+URZ], R5 ;  /* 0x00000005000075a7 */ /* 0x000e6400080011ff */
[----:B-1----:R-:W-:Y:S05]  /*14e0*/  @!P0 BRA `(.L_x_1655) ;  /* 0xfffffffc00f48947 */ /* 0x002fea000383ffff */
[----:B------:R-:W-:Y:S05]  /*14f0*/  BSYNC B0 ;  /* 0x0000000000007941 */ /* 0x000fea0003800000 */
.L_x_1654:
        /* <DEDUP_REMOVED lines=10> */
.L_x_1656:
        /* <DEDUP_REMOVED lines=23> */
.L_x_1636:
        /* <DEDUP_REMOVED lines=42> */
.L_x_1659:
[----:B------:R-:W-:Y:S01]  /*19b0*/  IMAD.MOV.U32 R3, RZ, RZ, R6 ;  /* 0x000000ffff037224 */ /* 0x000fe200078e0006 */
[----:B------:R-:W-:-:S07]  /*19c0*/  MOV R4, 0x19e0 ;  /* 0x000019e000047802 */ /* 0x000fce0000000f00 */
[----:B------:R-:W-:Y:S05]  /*19d0*/  CALL.REL.NOINC `($__internal_37_$__cuda_sm20_div_u64) ;  /* 0x0000000800d87944 */ /* 0x000fea0003c00000 */
[----:B------:R-:W-:Y:S02]  /*19e0*/  IMAD.MOV.U32 R4, RZ, RZ, R6 ;  /* 0x000000ffff047224 */ /* 0x000fe400078e0006 */
[----:B------:R-:W-:-:S07]  /*19f0*/  IMAD.MOV.U32 R5, RZ, RZ, R3 ;  /* 0x000000ffff057224 */ /* 0x000fce00078e0003 */
.L_x_1660:
        /* <DEDUP_REMOVED lines=22> */
.L_x_1671:
        /* <DEDUP_REMOVED lines=12> */
.L_x_1664:
[----:B------:R-:W-:Y:S05]  /*1c20*/  YIELD ;  /* 0x0000000000007946 */ /* 0x000fea0003800000 */
[----:B------:R-:W0:Y:S02]  /*1c30*/  SYNCS.PHASECHK.TRANS64.TRYWAIT P0, [R3+URZ], R2 ;  /* 0x00000002030075a7 */ /* 0x000e2400080011ff */
[----:B0-----:R-:W-:Y:S05]  /*1c40*/  @!P0 BRA `(.L_x_1664) ;  /* 0xfffffffc00f48947 */ /* 0x001fea000383ffff */
[----:B------:R-:W-:Y:S05]  /*1c50*/  BSYNC B1 ;  /* 0x0000000000017941 */ /* 0x000fea0003800000 */
.L_x_1663:
        /* <DEDUP_REMOVED lines=26> */
.L_x_1666:
[----:B------:R-:W-:Y:S05]  /*1e00*/  YIELD ;  /* 0x0000000000007946 */ /* 0x000fea0003800000 */
[----:B------:R-:W0:Y:S02]  /*1e10*/  SYNCS.PHASECHK.TRANS64.TRYWAIT P0, [R16+URZ], R7 ;  /* 0x00000007100075a7 */ /* 0x000e2400080011ff */
[----:B0-----:R-:W-:Y:S05]  /*1e20*/  @!P0 BRA `(.L_x_1666) ;  /* 0xfffffffc00f48947 */ /* 0x001fea000383ffff */
[----:B------:R-:W-:Y:S05]  /*1e30*/  BSYNC B1 ;  /* 0x0000000000017941 */ /* 0x000fea0003800000 */
.L_x_1665:
        /* <DEDUP_REMOVED lines=19> */
.L_x_1668:
[----:B------:R-:W-:Y:S05]  /*1f70*/  YIELD ;  /* 0x0000000000007946 */ /* 0x000fea0003800000 */
[----:B------:R-:W0:Y:S02]  /*1f80*/  SYNCS.PHASECHK.TRANS64.TRYWAIT P0, [R29+URZ], R8 ;  /* 0x000000081d0075a7 */ /* 0x000e2400080011ff */
[----:B0-----:R-:W-:Y:S05]  /*1f90*/  @!P0 BRA `(.L_x_1668) ;  /* 0xfffffffc00f48947 */ /* 0x001fea000383ffff */
[----:B------:R-:W-:Y:S05]  /*1fa0*/  BSYNC B1 ;  /* 0x0000000000017941 */ /* 0x000fea0003800000 */
.L_x_1667:
        /* <DEDUP_REMOVED lines=13> */
.L_x_1670:
[----:B------:R-:W-:Y:S05]  /*2080*/  YIELD ;  /* 0x0000000000007946 */ /* 0x000fea0003800000 */
[----:B------:R-:W2:Y:S02]  /*2090*/  SYNCS.PHASECHK.TRANS64.TRYWAIT P0, [R16+URZ+0x10], R3 ;  /* 0x00001003100075a7 */ /* 0x000ea400080011ff */
[----:B--2---:R-:W-:Y:S05]  /*20a0*/  @!P0 BRA `(.L_x_1670) ;  /* 0xfffffffc00f48947 */ /* 0x004fea000383ffff */
[----:B------:R-:W-:Y:S05]  /*20b0*/  BSYNC B1 ;  /* 0x0000000000017941 */ /* 0x000fea0003800000 */
.L_x_1669:
        /* <DEDUP_REMOVED lines=15> */
.L_x_1662:
[----:B------:R-:W-:Y:S05]  /*21b0*/  BSYNC B0 ;  /* 0x0000000000007941 */ /* 0x000fea0003800000 */
.L_x_1661:
        /* <DEDUP_REMOVED lines=21> */
.L_x_1676:
[----:B------:R-:W-:Y:S01]  /*2310*/  SHF.R.U32.HI R3, RZ, 0x4, R9 ;  /* 0x00000004ff037819 */ /* 0x000fe20000011609 */
[----:B------:R-:W-:Y:S01]  /*2320*/  BSSY B1, `(.L_x_1674) ;  /* 0x0000008000017945 */ /* 0x000fe20003800000 */
[----:B------:R-:W-:Y:S02]  /*2330*/  LOP3.LUT R2, R12, 0xf00, RZ, 0xc0, !PT ;  /* 0x00000f000c027812 */ /* 0x000fe400078ec0ff */
[----:B------:R-:W-:-:S03]  /*2340*/  LOP3.LUT R3, R3, 0x1, RZ, 0xc0, !PT ;  /* 0x0000000103037812 */ /* 0x000fc600078ec0ff */
[----:B------:R-:W-:Y:S01]  /*2350*/  IMAD.IADD R7, R13, 0x1, R2 ;  /* 0x000000010d077824 */ /* 0x000fe200078e0202 */
[----:B------:R-:W-:-:S07]  /*2360*/  SHF.L.U32 R3, R3, 0x1f, RZ ;  /* 0x0000001f03037819 */ /* 0x000fce00000006ff */
.L_x_1675:
[----:B------:R-:W-:Y:S05]  /*2370*/  YIELD ;  /* 0x0000000000007946 */ /* 0x000fea0003800000 */
[----:B------:R-:W0:Y:S02]  /*2380*/  SYNCS.PHASECHK.TRANS64.TRYWAIT P0, [R6+URZ], R3 ;  /* 0x00000003060075a7 */ /* 0x000e2400080011ff */
[----:B0-----:R-:W-:Y:S05]  /*2390*/  @!P0 BRA `(.L_x_1675) ;  /* 0xfffffffc00f48947 */ /* 0x001fea000383ffff */
[----:B------:R-:W-:Y:S05]  /*23a0*/  BSYNC B1 ;  /* 0x0000000000017941 */ /* 0x000fea0003800000 */
.L_x_1674:
        /* <DEDUP_REMOVED lines=16> */
.L_x_1673:
[----:B------:R-:W-:Y:S05]  /*24b0*/  BSYNC B0 ;  /* 0x0000000000007941 */ /* 0x000fea0003800000 */
.L_x_1672:
[----:B------:R-:W-:-:S07]  /*24c0*/  SHF.R.S32.HI R9, RZ, 0x1f, R8 ;  /* 0x0000001fff097819 */ /* 0x000fce0000011408 */
.L_x_1658:
[----:B------:R-:W0:Y:S01]  /*24d0*/  LDCU.64 UR6, c[0x0][0x388] ;  /* 0x00007100ff0677ac */ /* 0x000e220008000a00 */
[----:B------:R-:W-:Y:S02]  /*24e0*/  R2UR UR8, R18 ;  /* 0x00000000120872ca */ /* 0x000fe400000e0000 */
[----:B------:R-:W-:Y:S02]  /*24f0*/  R2UR UR9, R19 ;  /* 0x00000000130972ca */ /* 0x000fe400000e0000 */
[----:B0-----:R-:W-:-:S04]  /*2500*/  LEA R2, P0, R0, UR6, 0x3 ;  /* 0x0000000600027c11 */ /* 0x001fc8000f8018ff */
[----:B------:R-:W-:-:S07]  /*2510*/  LEA.HI.X R3, R0, UR7, RZ, 0x3, P0 ;  /* 0x0000000700037c11 */ /* 0x000fce00080f1cff */
[----:B------:R-:W-:Y:S01]  /*2520*/  STG.E.64 desc[UR8][R2.64], R8 ;  /* 0x0000000802007986 */ /* 0x000fe2000c101b08 */
[----:B------:R-:W-:Y:S05]  /*2530*/  EXIT ;  /* 0x000000000000794d */ /* 0x000fea0003800000 */
        .weak           $__internal_37_$__cuda_sm20_div_u64
        .type           $__internal_37_$__cuda_sm20_div_u64,@function
        .size           $__internal_37_$__cuda_sm20_div_u64,(.L_x_1892 - $__internal_37_$__cuda_sm20_div_u64)
$__internal_37_$__cuda_sm20_div_u64:
        /* <DEDUP_REMOVED lines=68> */
[----:B------:R-:W-:Y:S06]  /*2980*/  RET.REL.NODEC R4 `(_Z13tma_bw_kernelILi16ELi256EEvPKhPym) ;  /* 0xffffffd4049c7950 */ /* 0x000fec0003c3ffff */
.L_x_1677:
        /* <DEDUP_REMOVED lines=15> */
.L_x_1892:


//--------------------- .text._Z13tma_bw_kernelILi8ELi256EEvPKhPym --------------------------
	.section	.text._Z13tma_bw_kernelILi8ELi256EEvPKhPym,"ax",@progbits
	.align	128
        .global         _Z13tma_bw_kernelILi8ELi256EEvPKhPym
        .type           _Z13tma_bw_kernelILi8ELi256EEvPKhPym,@function
        .size           _Z13tma_bw_kernelILi8ELi256EEvPKhPym,(.L_x_1893 - _Z13tma_bw_kernelILi8ELi256EEvPKhPym)
        .other          _Z13tma_bw_kernelILi8ELi256EEvPKhPym,@"STO_CUDA_ENTRY STV_DEFAULT"
_Z13tma_bw_kernelILi8ELi256EEvPKhPym:
.text._Z13tma_bw_kernelILi8ELi256EEvPKhPym:
        /* <DEDUP_REMOVED lines=33> */
.L_x_1679:
[----:B0-----:R-:W-:Y:S05]  /*0210*/  BSYNC.RECONVERGENT B0 ;  /* 0x0000000000007941 */ /* 0x001fea0003800200 */
.L_x_1678:
        /* <DEDUP_REMOVED lines=45> */
.L_x_1681:
[----:B------:R-:W-:Y:S01]  /*04f0*/  IMAD.MOV.U32 R3, RZ, RZ, R10 ;  /* 0x000000ffff037224 */ /* 0x000fe200078e000a */
[----:B------:R-:W-:-:S07]  /*0500*/  MOV R4, 0x520 ;  /* 0x0000052000047802 */ /* 0x000fce0000000f00 */
[----:B------:R-:W-:Y:S05]  /*0510*/  CALL.REL.NOINC `($__internal_38_$__cuda_sm20_div_u64) ;  /* 0x0000001c00c87944 */ /* 0x000fea0003c00000 */
[----:B------:R-:W-:-:S07]  /*0520*/  IMAD.MOV.U32 R2, RZ, RZ, R6 ;  /* 0x000000ffff027224 */ /* 0x000fce00078e0006 */
.L_x_1682:
        /* <DEDUP_REMOVED lines=34> */
.L_x_1697:
        /* <DEDUP_REMOVED lines=16> */
.L_x_1686:
[----:B------:R-:W-:Y:S05]  /*0850*/  YIELD ;  /* 0x0000000000007946 */ /* 0x000fea0003800000 */
[----:B------:R-:W0:Y:S02]  /*0860*/  SYNCS.PHASECHK.TRANS64.TRYWAIT P0, [R17+URZ], R16 ;  /* 0x00000010110075a7 */ /* 0x000e2400080011ff */
[----:B0-----:R-:W-:Y:S05]  /*0870*/  @!P0 BRA `(.L_x_1686) ;  /* 0xfffffffc00f48947 */ /* 0x001fea000383ffff */
[----:B------:R-:W-:Y:S05]  /*0880*/  BSYNC B1 ;  /* 0x0000000000017941 */ /* 0x000fea0003800000 */
.L_x_1685:
        /* <DEDUP_REMOVED lines=14> */
.L_x_1687:
        /* <DEDUP_REMOVED lines=23> */
.L_x_1689:
[----:B------:R-:W-:Y:S05]  /*0ae0*/  YIELD ;  /* 0x0000000000007946 */ /* 0x000fea0003800000 */
[----:B------:R-:W0:Y:S02]  /*0af0*/  SYNCS.PHASECHK.TRANS64.TRYWAIT P0, [R35+URZ], R24 ;  /* 0x00000018230075a7 */ /* 0x000e2400080011ff */
[----:B0-----:R-:W-:Y:S05]  /*0b00*/  @!P0 BRA `(.L_x_1689) ;  /* 0xfffffffc00f48947 */ /* 0x001fea000383ffff */
[----:B------:R-:W-:Y:S05]  /*0b10*/  BSYNC B1 ;  /* 0x0000000000017941 */ /* 0x000fea0003800000 */
.L_x_1688:
        /* <DEDUP_REMOVED lines=11> */
.L_x_1690:
        /* <DEDUP_REMOVED lines=25> */
.L_x_1692:
[----:B------:R-:W-:Y:S05]  /*0d60*/  YIELD ;  /* 0x0000000000007946 */ /* 0x000fea0003800000 */
[----:B------:R-:W0:Y:S02]  /*0d70*/  SYNCS.PHASECHK.TRANS64.TRYWAIT P0, [R41+URZ], R38 ;  /* 0x00000026290075a7 */ /* 0x000e2400080011ff */
[----:B0-----:R-:W-:Y:S05]  /*0d80*/  @!P0 BRA `(.L_x_1692) ;  /* 0xfffffffc00f48947 */ /* 0x001fea000383ffff */
[----:B------:R-:W-:Y:S05]  /*0d90*/  BSYNC B1 ;  /* 0x0000000000017941 */ /* 0x000fea0003800000 */
.L_x_1691:
        /* <DEDUP_REMOVED lines=11> */
.L_x_1693:
        /* <DEDUP_REMOVED lines=19> */
.L_x_1695:
[----:B------:R-:W-:Y:S05]  /*0f80*/  YIELD ;  /* 0x0000000000007946 */ /* 0x000fea0003800000 */
[----:B------:R-:W0:Y:S02]  /*0f90*/  SYNCS.PHASECHK.TRANS64.TRYWAIT P0, [R35+URZ+0x10], R26 ;  /* 0x0000101a230075a7 */ /* 0x000e2400080011ff */
[----:B0-----:R-:W-:Y:S05]  /*0fa0*/  @!P0 BRA `(.L_x_1695) ;  /* 0xfffffffc00f48947 */ /* 0x001fea000383ffff */
[----:B------:R-:W-:Y:S05]  /*0fb0*/  BSYNC B1 ;  /* 0x0000000000017941 */ /* 0x000fea0003800000 */
.L_x_1694:
        /* <DEDUP_REMOVED lines=8> */
.L_x_1696:
        /* <DEDUP_REMOVED lines=21> */
.L_x_1684:
[----:B------:R-:W-:Y:S05]  /*1190*/  BSYNC B0 ;  /* 0x0000000000007941 */ /* 0x000fea0003800000 */
.L_x_1683:
        /* <DEDUP_REMOVED lines=24> */
.L_x_1701:
        /* <DEDUP_REMOVED lines=10> */
.L_x_1699:
[----:B------:R-:W-:Y:S05]  /*13c0*/  YIELD ;  /* 0x0000000000007946 */ /* 0x000fea0003800000 */
[----:B------:R-:W1:Y:S02]  /*13d0*/  SYNCS.PHASECHK.TRANS64.TRYWAIT P0, [R0+URZ], R5 ;  /* 0x00000005000075a7 */ /* 0x000e6400080011ff */
[----:B-1----:R-:W-:Y:S05]  /*13e0*/  @!P0 BRA `(.L_x_1699) ;  /* 0xfffffffc00f48947 */ /* 0x002fea000383ffff */
[----:B------:R-:W-:Y:S05]  /*13f0*/  BSYNC B0 ;  /* 0x0000000000007941 */ /* 0x000fea0003800000 */
.L_x_1698:
        /* <DEDUP_REMOVED lines=10> */
.L_x_1700:
        /* <DEDUP_REMOVED lines=23> */
.L_x_1680:
        /* <DEDUP_REMOVED lines=42> */
.L_x_1703:
[----:B------:R-:W-:Y:S01]  /*18b0*/  IMAD.MOV.U32 R3, RZ, RZ, R6 ;  /* 0x000000ffff037224 */ /* 0x000fe200078e0006 */
[----:B------:R-:W-:-:S07]  /*18c0*/  MOV R4, 0x18e0 ;  /* 0x000018e000047802 */ /* 0x000fce0000000f00 */
[----:B------:R-:W-:Y:S05]  /*18d0*/  CALL.REL.NOINC `($__internal_38_$__cuda_sm20_div_u64) ;  /* 0x0000000800d87944 */ /* 0x000fea0003c00000 */
[----:B------:R-:W-:Y:S02]  /*18e0*/  IMAD.MOV.U32 R4, RZ, RZ, R6 ;  /* 0x000000ffff047224 */ /* 0x000fe400078e0006 */
[----:B------:R-:W-:-:S07]  /*18f0*/  IMAD.MOV.U32 R5, RZ, RZ, R3 ;  /* 0x000000ffff057224 */ /* 0x000fce00078e0003 */
.L_x_1704:
        /* <DEDUP_REMOVED lines=22> */
.L_x_1715:
        /* <DEDUP_REMOVED lines=12> */
.L_x_1708:
[----:B------:R-:W-:Y:S05]  /*1b20*/  YIELD ;  /* 0x0000000000007946 */ /* 0x000fea0003800000 */
[----:B------:R-:W0:Y:S02]  /*1b30*/  SYNCS.PHASECHK.TRANS64.TRYWAIT P0, [R3+URZ], R2 ;  /* 0x00000002030075a7 */ /* 0x000e2400080011ff */
[----:B0-----:R-:W-:Y:S05]  /*1b40*/  @!P0 BRA `(.L_x_1708) ;  /* 0xfffffffc00f48947 */ /* 0x001fea000383ffff */
[----:B------:R-:W-:Y:S05]  /*1b50*/  BSYNC B1 ;  /* 0x0000000000017941 */ /* 0x000fea0003800000 */
.L_x_1707:
        /* <DEDUP_REMOVED lines=26> */
.L_x_1710:
[----:B------:R-:W-:Y:S05]  /*1d00*/  YIELD ;  /* 0x0000000000007946 */ /* 0x000fea0003800000 */
[----:B------:R-:W0:Y:S02]  /*1d10*/  SYNCS.PHASECHK.TRANS64.TRYWAIT P0, [R16+URZ], R7 ;  /* 0x00000007100075a7 */ /* 0x000e2400080011ff */
[----:B0-----:R-:W-:Y:S05]  /*1d20*/  @!P0 BRA `(.L_x_1710) ;  /* 0xfffffffc00f48947 */ /* 0x001fea000383ffff */
[----:B------:R-:W-:Y:S05]  /*1d30*/  BSYNC B1 ;  /* 0x0000000000017941 */ /* 0x000fea0003800000 */
.L_x_1709:
        /* <DEDUP_REMOVED lines=19> */
.L_x_1712:
[----:B------:R-:W-:Y:S05]  /*1e70*/  YIELD ;  /* 0x0000000000007946 */ /* 0x000fea0003800000 */
[----:B------:R-:W0:Y:S02]  /*1e80*/  SYNCS.PHASECHK.TRANS64.TRYWAIT P0, [R29+URZ], R8 ;  /* 0x000000081d0075a7 */ /* 0x000e2400080011ff */
[----:B0-----:R-:W-:Y:S05]  /*1e90*/  @!P0 BRA `(.L_x_1712) ;  /* 0xfffffffc00f48947 */ /* 0x001fea000383ffff */
[----:B------:R-:W-:Y:S05]  /*1ea0*/  BSYNC B1 ;  /* 0x0000000000017941 */ /* 0x000fea0003800000 */
.L_x_1711:
        /* <DEDUP_REMOVED lines=13> */
.L_x_1714:
[----:B------:R-:W-:Y:S05]  /*1f80*/  YIELD ;  /* 0x0000000000007946 */ /* 0x000fea0003800000 */
[----:B------:R-:W2:Y:S02]  /*1f90*/  SYNCS.PHASECHK.TRANS64.TRYWAIT P0, [R16+URZ+0x10], R3 ;  /* 0x00001003100075a7 */ /* 0x000ea400080011ff */
[----:B--2---:R-:W-:Y:S05]  /*1fa0*/  @!P0 BRA `(.L_x_1714) ;  /* 0xfffffffc00f48947 */ /* 0x004fea000383ffff */
[----:B------:R-:W-:Y:S05]  /*1fb0*/  BSYNC B1 ;  /* 0x0000000000017941 */ /* 0x000fea0003800000 */
.L_x_1713:
        /* <DEDUP_REMOVED lines=15> */
.L_x_1706:
[----:B------:R-:W-:Y:S05]  /*20b0*/  BSYNC B0 ;  /* 0x0000000000007941 */ /* 0x000fea0003800000 */
.L_x_1705:
        /* <DEDUP_REMOVED lines=21> */
.L_x_1720:
[----:B------:R-:W-:Y:S01]  /*2210*/  SHF.R.U32.HI R3, RZ, 0x3, R9 ;  /* 0x00000003ff037819 */ /* 0x000fe20000011609 */
[----:B------:R-:W-:Y:S01]  /*2220*/  BSSY B1, `(.L_x_1718) ;  /* 0x0000008000017945 */ /* 0x000fe20003800000 */
[----:B------:R-:W-:Y:S02]  /*2230*/  LOP3.LUT R2, R12, 0x700, RZ, 0xc0, !PT ;  /* 0x000007000c027812 */ /* 0x000fe400078ec0ff */
[----:B------:R-:W-:-:S03]  /*2240*/  LOP3.LUT R3, R3, 0x1, RZ, 0xc0, !PT ;  /* 0x0000000103037812 */ /* 0x000fc600078ec0ff */
[----:B------:R-:W-:Y:S01]  /*2250*/  IMAD.IADD R7, R13, 0x1, R2 ;  /* 0x000000010d077824 */ /* 0x000fe200078e0202 */
[----:B------:R-:W-:-:S07]  /*2260*/  SHF.L.U32 R3, R3, 0x1f, RZ ;  /* 0x0000001f03037819 */ /* 0x000fce00000006ff */
.L_x_1719:
[----:B------:R-:W-:Y:S05]  /*2270*/  YIELD ;  /* 0x0000000000007946 */ /* 0x000fea0003800000 */
[----:B------:R-:W0:Y:S02]  /*2280*/  SYNCS.PHASECHK.TRANS64.TRYWAIT P0, [R6+URZ], R3 ;  /* 0x00000003060075a7 */ /* 0x000e2400080011ff */
[----:B0-----:R-:W-:Y:S05]  /*2290*/  @!P0 BRA `(.L_x_1719) ;  /* 0xfffffffc00f48947 */ /* 0x001fea000383ffff */
[----:B------:R-:W-:Y:S05]  /*22a0*/  BSYNC B1 ;  /* 0x0000000000017941 */ /* 0x000fea0003800000 */
.L_x_1718:
        /* <DEDUP_REMOVED lines=16> */
.L_x_1717:
[----:B------:R-:W-:Y:S05]  /*23b0*/  BSYNC B0 ;  /* 0x0000000000007941 */ /* 0x000fea0003800000 */
.L_x_1716:
[----:B------:R-:W-:-:S07]  /*23c0*/  SHF.R.S32.HI R9, RZ, 0x1f, R8 ;  /* 0x0000001fff097819 */ /* 0x000fce0000011408 */
.L_x_1702:
[----:B------:R-:W0:Y:S01]  /*23d0*/  LDCU.64 UR6, c[0x0][0x388] ;  /* 0x00007100ff0677ac */ /* 0x000e220008000a00 */
[----:B------:R-:W-:Y:S02]  /*23e0*/  R2UR UR8, R18 ;  /* 0x00000000120872ca */ /* 0x000fe400000e0000 */
[----:B------:R-:W-:Y:S02]  /*23f0*/  R2UR UR9, R19 ;  /* 0x00000000130972ca */ /* 0x000fe400000e0000 */
[----:B0-----:R-:W-:-:S04]  /*2400*/  LEA R2, P0, R0, UR6, 0x3 ;  /* 0x0000000600027c11 */ /* 0x001fc8000f8018ff */
[----:B------:R-:W-:-:S07]  /*2410*/  LEA.HI.X R3, R0, UR7, RZ, 0x3, P0 ;  /* 0x0000000700037c11 */ /* 0x000fce00080f1cff */
[----:B------:R-:W-:Y:S01]  /*2420*/  STG.E.64 desc[UR8][R2.64], R8 ;  /* 0x0000000802007986 */ /* 0x000fe2000c101b08 */
[----:B------:R-:W-:Y:S05]  /*2430*/  EXIT ;  /* 0x000000000000794d */ /* 0x000fea0003800000 */
        .weak           $__internal_38_$__cuda_sm20_div_u64
        .type           $__internal_38_$__cuda_sm20_div_u64,@function
        .size           $__internal_38_$__cuda_sm20_div_u64,(.L_x_1893 - $__internal_38_$__cuda_sm20_div_u64)
$__internal_38_$__cuda_sm20_div_u64:
        /* <DEDUP_REMOVED lines=68> */
[----:B------:R-:W-:Y:S06]  /*2880*/  RET.REL.NODEC R4 `(_Z13tma_bw_kernelILi8ELi256EEvPKhPym) ;  /* 0xffffffd404dc7950 */ /* 0x000fec0003c3ffff */
.L_x_1721:
        /* <DEDUP_REMOVED lines=15> */
.L_x_1893:


//--------------------- .text._Z13tma_bw_kernelILi4ELi256EEvPKhPym --------------------------
	.section	.text._Z13tma_bw_kernelILi4ELi256EEvPKhPym,"ax",@progbits
	.align	128
        .global         _Z13tma_bw_kernelILi4ELi256EEvPKhPym
        .type           _Z13tma_bw_kernelILi4ELi256EEvPKhPym,@function
        .size           _Z13tma_bw_kernelILi4ELi256EEvPKhPym,(.L_x_1894 - _Z13tma_bw_kernelILi4ELi256EEvPKhPym)
        .other          _Z13tma_bw_kernelILi4ELi256EEvPKhPym,@"STO_CUDA_ENTRY STV_DEFAULT"
_Z13tma_bw_kernelILi4ELi256EEvPKhPym:
.text._Z13tma_bw_kernelILi4ELi256EEvPKhPym:
        /* <DEDUP_REMOVED lines=25> */
.L_x_1723:
[----:B0-----:R-:W-:Y:S05]  /*0190*/  BSYNC.RECONVERGENT B0 ;  /* 0x0000000000007941 */ /* 0x001fea0003800200 */
.L_x_1722:
        /* <DEDUP_REMOVED lines=46> */
.L_x_1725:
[----:B------:R-:W-:Y:S01]  /*0480*/  IMAD.MOV.U32 R3, RZ, RZ, R8 ;  /* 0x000000ffff037224 */ /* 0x000fe200078e0008 */
[----:B------:R-:W-:-:S07]  /*0490*/  MOV R4, 0x4b0 ;  /* 0x000004b000047802 */ /* 0x000fce0000000f00 */
[----:B------:R-:W-:Y:S05]  /*04a0*/  CALL.REL.NOINC `($__internal_39_$__cuda_sm20_div_u64) ;  /* 0x0000001800d47944 */ /* 0x000fea0003c00000 */
[----:B------:R-:W-:-:S07]  /*04b0*/  IMAD.MOV.U32 R2, RZ, RZ, R6 ;  /* 0x000000ffff027224 */ /* 0x000fce00078e0006 */
.L_x_1726:
        /* <DEDUP_REMOVED lines=33> */
.L_x_1741:
[----:B------:R-:W-:Y:S01]  /*06d0*/  LOP3.LUT P0, RZ, R10, 0x4, RZ, 0xc0, !PT ;  /* 0x000000040aff7812 */ /* 0x000fe2000780c0ff */
[----:B------:R-:W-:Y:S01]  /*06e0*/  BSSY B1, `(.L_x_1729) ;  /* 0x0000008000017945 */ /* 0x000fe20003800000 */
[----:B------:R-:W-:Y:S02]  /*06f0*/  IADD3 R24, P1, PT, R16, R2, RZ ;  /* 0x0000000210187210 */ /* 0x000fe40007f3e0ff */
[----:B------:R-:W-:-:S03]  /*0700*/  SEL R21, RZ, 0x1, P0 ;  /* 0x00000001ff157807 */ /* 0x000fc60000000000 */
[----:B------:R-:W-:Y:S01]  /*0710*/  IMAD.X R25, R17, 0x1, R0, P1 ;  /* 0x0000000111197824 */ /* 0x000fe200008e0600 */
[----:B------:R-:W-:-:S07]  /*0720*/  SHF.L.U32 R21, R21, 0x1f, RZ ;  /* 0x0000001f15157819 */ /* 0x000fce00000006ff */
.L_x_1730:
[----:B------:R-:W-:Y:S05]  /*0730*/  YIELD ;  /* 0x0000000000007946 */ /* 0x000fea0003800000 */
[----:B------:R-:W0:Y:S02]  /*0740*/  SYNCS.PHASECHK.TRANS64.TRYWAIT P0, [R4+URZ], R21 ;  /* 0x00000015040075a7 */ /* 0x000e2400080011ff */
[----:B0-----:R-:W-:Y:S05]  /*0750*/  @!P0 BRA `(.L_x_1730) ;  /* 0xfffffffc00f48947 */ /* 0x001fea000383ffff */
[----:B------:R-:W-:Y:S05]  /*0760*/  BSYNC B1 ;  /* 0x0000000000017941 */ /* 0x000fea0003800000 */
.L_x_1729:
        /* <DEDUP_REMOVED lines=15> */
.L_x_1731:
        /* <DEDUP_REMOVED lines=14> */
.L_x_1733:
[----:B------:R-:W-:Y:S05]  /*0940*/  YIELD ;  /* 0x0000000000007946 */ /* 0x000fea0003800000 */
[----:B------:R-:W0:Y:S02]  /*0950*/  SYNCS.PHASECHK.TRANS64.TRYWAIT P0, [R4+URZ+0x8], R27 ;  /* 0x0000081b040075a7 */ /* 0x000e2400080011ff */
[----:B0-----:R-:W-:Y:S05]  /*0960*/  @!P0 BRA `(.L_x_1733) ;  /* 0xfffffffc00f48947 */ /* 0x001fea000383ffff */
[----:B------:R-:W-:Y:S05]  /*0970*/  BSYNC B1 ;  /* 0x0000000000017941 */ /* 0x000fea0003800000 */
.L_x_1732:
        /* <DEDUP_REMOVED lines=14> */
.L_x_1734:
        /* <DEDUP_REMOVED lines=16> */
.L_x_1736:
[----:B------:R-:W-:Y:S05]  /*0b60*/  YIELD ;  /* 0x0000000000007946 */ /* 0x000fea0003800000 */
[----:B------:R-:W0:Y:S02]  /*0b70*/  SYNCS.PHASECHK.TRANS64.TRYWAIT P0, [R4+URZ+0x10], R27 ;  /* 0x0000101b040075a7 */ /* 0x000e2400080011ff */
[----:B0-----:R-:W-:Y:S05]  /*0b80*/  @!P0 BRA `(.L_x_1736) ;  /* 0xfffffffc00f48947 */ /* 0x001fea000383ffff */
[----:B------:R-:W-:Y:S05]  /*0b90*/  BSYNC B1 ;  /* 0x0000000000017941 */ /* 0x000fea0003800000 */
.L_x_1735:
        /* <DEDUP_REMOVED lines=14> */
.L_x_1737:
        /* <DEDUP_REMOVED lines=14> */
.L_x_1739:
[----:B------:R-:W-:Y:S05]  /*0d60*/  YIELD ;  /* 0x0000000000007946 */ /* 0x000fea0003800000 */
[----:B------:R-:W0:Y:S02]  /*0d70*/  SYNCS.PHASECHK.TRANS64.TRYWAIT P0, [R4+URZ+0x18], R27 ;  /* 0x0000181b040075a7 */ /* 0x000e2400080011ff */
[----:B0-----:R-:W-:Y:S05]  /*0d80*/  @!P0 BRA `(.L_x_1739) ;  /* 0xfffffffc00f48947 */ /* 0x001fea000383ffff */
[----:B------:R-:W-:Y:S05]  /*0d90*/  BSYNC B1 ;  /* 0x0000000000017941 */ /* 0x000fea0003800000 */
.L_x_1738:
        /* <DEDUP_REMOVED lines=14> */
.L_x_1740:
        /* <DEDUP_REMOVED lines=18> */
.L_x_1728:
[----:B------:R-:W-:Y:S05]  /*0fa0*/  BSYNC B0 ;  /* 0x0000000000007941 */ /* 0x000fea0003800000 */
.L_x_1727:
        /* <DEDUP_REMOVED lines=19> */
.L_x_1745:
        /* <DEDUP_REMOVED lines=10> */
.L_x_1743:
[----:B------:R-:W-:Y:S05]  /*1180*/  YIELD ;  /* 0x0000000000007946 */ /* 0x000fea0003800000 */
[----:B------:R-:W0:Y:S02]  /*1190*/  SYNCS.PHASECHK.TRANS64.TRYWAIT P0, [R4+URZ], R5 ;  /* 0x00000005040075a7 */ /* 0x000e2400080011ff */
[----:B0-----:R-:W-:Y:S05]  /*11a0*/  @!P0 BRA `(.L_x_1743) ;  /* 0xfffffffc00f48947 */ /* 0x001fea000383ffff */
[----:B------:R-:W-:Y:S05]  /*11b0*/  BSYNC B0 ;  /* 0x0000000000007941 */ /* 0x000fea0003800000 */
.L_x_1742:
        /* <DEDUP_REMOVED lines=10> */
.L_x_1744:
        /* <DEDUP_REMOVED lines=23> */
.L_x_1724:
        /* <DEDUP_REMOVED lines=41> */
.L_x_1747:
[----:B------:R-:W-:Y:S01]  /*1660*/  IMAD.MOV.U32 R3, RZ, RZ, R6 ;  /* 0x000000ffff037224 */ /* 0x000fe200078e0006 */
[----:B------:R-:W-:-:S07]  /*1670*/  MOV R4, 0x1690 ;  /* 0x0000169000047802 */ /* 0x000fce0000000f00 */
[----:B------:R-:W-:Y:S05]  /*1680*/  CALL.REL.NOINC `($__internal_39_$__cuda_sm20_div_u64) ;  /* 0x00000008005c7944 */ /* 0x000fea0003c00000 */
[----:B------:R-:W-:Y:S02]  /*1690*/  IMAD.MOV.U32 R4, RZ, RZ, R6 ;  /* 0x000000ffff047224 */ /* 0x000fe400078e0006 */
[----:B------:R-:W-:-:S07]  /*16a0*/  IMAD.MOV.U32 R5, RZ, RZ, R3 ;  /* 0x000000ffff057224 */ /* 0x000fce00078e0003 */
.L_x_1748:
        /* <DEDUP_REMOVED lines=21> */
.L_x_1759:
[----:B------:R-:W-:Y:S01]  /*1800*/  VIADD R2, R10, 0xffffffff ;  /* 0xffffffff0a027836 */ /* 0x000fe20000000000 */
[----:B------:R-:W-:Y:S04]  /*1810*/  BSSY B1, `(.L_x_1751) ;  /* 0x0000007000017945 */ /* 0x000fe80003800000 */
[----:B------:R-:W-:-:S04]  /*1820*/  SHF.R.U32.HI R2, RZ, 0x2, R2 ;  /* 0x00000002ff027819 */ /* 0x000fc80000011602 */
[----:B------:R-:W-:-:S04]  /*1830*/  LOP3.LUT R2, R2, 0x1, RZ, 0xc0, !PT ;  /* 0x0000000102027812 */ /* 0x000fc800078ec0ff */
[----:B------:R-:W-:-:S07]  /*1840*/  SHF.L.U32 R2, R2, 0x1f, RZ ;  /* 0x0000001f02027819 */ /* 0x000fce00000006ff */
.L_x_1752:
[----:B------:R-:W-:Y:S05]  /*1850*/  YIELD ;  /* 0x0000000000007946 */ /* 0x000fea0003800000 */
[----:B------:R-:W0:Y:S02]  /*1860*/  SYNCS.PHASECHK.TRANS64.TRYWAIT P0, [R15+URZ], R2 ;  /* 0x000000020f0075a7 */ /* 0x000e2400080011ff */
[----:B0-----:R-:W-:Y:S05]  /*1870*/  @!P0 BRA `(.L_x_1752) ;  /* 0xfffffffc00f48947 */ /* 0x001fea000383ffff */
[----:B------:R-:W-:Y:S05]  /*1880*/  BSYNC B1 ;  /* 0x0000000000017941 */ /* 0x000fea0003800000 */
.L_x_1751:
        /* <DEDUP_REMOVED lines=14> */
.L_x_1754:
[----:B------:R-:W-:Y:S05]  /*1970*/  YIELD ;  /* 0x0000000000007946 */ /* 0x000fea0003800000 */
[----:B------:R-:W0:Y:S02]  /*1980*/  SYNCS.PHASECHK.TRANS64.TRYWAIT P0, [R13+URZ+0x8], R12 ;  /* 0x0000080c0d0075a7 */ /* 0x000e2400080011ff */
[----:B0-----:R-:W-:Y:S05]  /*1990*/  @!P0 BRA `(.L_x_1754) ;  /* 0xfffffffc00f48947 */ /* 0x001fea000383ffff */
[----:B------:R-:W-:Y:S05]  /*19a0*/  BSYNC B1 ;  /* 0x0000000000017941 */ /* 0x000fea0003800000 */
.L_x_1753:
        /* <DEDUP_REMOVED lines=14> */
.L_x_1756:
[----:B------:R-:W-:Y:S05]  /*1a90*/  YIELD ;  /* 0x0000000000007946 */ /* 0x000fea0003800000 */
[----:B------:R-:W0:Y:S02]  /*1aa0*/  SYNCS.PHASECHK.TRANS64.TRYWAIT P0, [R17+URZ+0x10], R8 ;  /* 0x00001008110075a7 */ /* 0x000e2400080011ff */
[----:B0-----:R-:W-:Y:S05]  /*1ab0*/  @!P0 BRA `(.L_x_1756) ;  /* 0xfffffffc00f48947 */ /* 0x001fea000383ffff */
[----:B------:R-:W-:Y:S05]  /*1ac0*/  BSYNC B1 ;  /* 0x0000000000017941 */ /* 0x000fea0003800000 */
.L_x_1755:
        /* <DEDUP_REMOVED lines=12> */
.L_x_1758:
[----:B------:R-:W-:Y:S05]  /*1b90*/  YIELD ;  /* 0x0000000000007946 */ /* 0x000fea0003800000 */
[----:B------:R-:W0:Y:S02]  /*1ba0*/  SYNCS.PHASECHK.TRANS64.TRYWAIT P0, [R15+URZ+0x18], R12 ;  /* 0x0000180c0f0075a7 */ /* 0x000e2400080011ff */
[----:B0-----:R-:W-:Y:S05]  /*1bb0*/  @!P0 BRA `(.L_x_1758) ;  /* 0xfffffffc00f48947 */ /* 0x001fea000383ffff */
[----:B------:R-:W-:Y:S05]  /*1bc0*/  BSYNC B1 ;  /* 0x0000000000017941 */ /* 0x000fea0003800000 */
.L_x_1757:
        /* <DEDUP_REMOVED lines=16> */
.L_x_1750:
[----:B------:R-:W-:Y:S05]  /*1cd0*/  BSYNC B0 ;  /* 0x0000000000007941 */ /* 0x000fea0003800000 */
.L_x_1749:
        /* <DEDUP_REMOVED lines=17> */
.L_x_1764:
[----:B------:R-:W-:Y:S01]  /*1df0*/  SHF.R.U32.HI R3, RZ, 0x2, R6 ;  /* 0x00000002ff037819 */ /* 0x000fe20000011606 */
[----:B------:R-:W-:Y:S01]  /*1e00*/  BSSY B1, `(.L_x_1762) ;  /* 0x0000008000017945 */ /* 0x000fe20003800000 */
[----:B------:R-:W-:Y:S02]  /*1e10*/  LOP3.LUT R2, R12, 0x300, RZ, 0xc0, !PT ;  /* 0x000003000c027812 */ /* 0x000fe400078ec0ff */
[----:B------:R-:W-:-:S03]  /*1e20*/  LOP3.LUT R3, R3, 0x1, RZ, 0xc0, !PT ;  /* 0x0000000103037812 */ /* 0x000fc600078ec0ff */
[----:B------:R-:W-:Y:S01]  /*1e30*/  IMAD.IADD R9, R13, 0x1, R2 ;  /* 0x000000010d097824 */ /* 0x000fe200078e0202 */
[----:B------:R-:W-:-:S07]  /*1e40*/  SHF.L.U32 R2, R3, 0x1f, RZ ;  /* 0x0000001f03027819 */ /* 0x000fce00000006ff */
.L_x_1763:
[----:B------:R-:W-:Y:S05]  /*1e50*/  YIELD ;  /* 0x0000000000007946 */ /* 0x000fea0003800000 */
[----:B------:R-:W0:Y:S02]  /*1e60*/  SYNCS.PHASECHK.TRANS64.TRYWAIT P0, [R7+URZ], R2 ;  /* 0x00000002070075a7 */ /* 0x000e2400080011ff */
[----:B0-----:R-:W-:Y:S05]  /*1e70*/  @!P0 BRA `(.L_x_1763) ;  /* 0xfffffffc00f48947 */ /* 0x001fea000383ffff */
[----:B------:R-:W-:Y:S05]  /*1e80*/  BSYNC B1 ;  /* 0x0000000000017941 */ /* 0x000fea0003800000 */
.L_x_1762:
        /* <DEDUP_REMOVED lines=16> */
.L_x_1761:
[----:B------:R-:W-:Y:S05]  /*1f90*/  BSYNC B0 ;  /* 0x0000000000007941 */ /* 0x000fea0003800000 */
.L_x_1760:
[----:B------:R-:W-:-:S07]  /*1fa0*/  SHF.R.S32.HI R9, RZ, 0x1f, R8 ;  /* 0x0000001fff097819 */ /* 0x000fce0000011408 */
.L_x_1746:
[----:B------:R-:W0:Y:S02]  /*1fb0*/  LDCU.64 UR6, c[0x0][0x388] ;  /* 0x00007100ff0677ac */ /* 0x000e240008000a00 */
[----:B0-----:R-:W-:-:S04]  /*1fc0*/  LEA R2, P0, R0, UR6, 0x3 ;  /* 0x0000000600027c11 */ /* 0x001fc8000f8018ff */
[----:B------:R-:W-:-:S05]  /*1fd0*/  LEA.HI.X R3, R0, UR7, RZ, 0x3, P0 ;  /* 0x0000000700037c11 */ /* 0x000fca00080f1cff */
[----:B------:R-:W-:Y:S01]  /*1fe0*/  STG.E.64 desc[UR10][R2.64], R8 ;  /* 0x0000000802007986 */ /* 0x000fe2000c101b0a */
[----:B------:R-:W-:Y:S05]  /*1ff0*/  EXIT ;  /* 0x000000000000794d */ /* 0x000fea0003800000 */
        .weak           $__internal_39_$__cuda_sm20_div_u64
        .type           $__internal_39_$__cuda_sm20_div_u64,@function
        .size           $__internal_39_$__cuda_sm20_div_u64,(.L_x_1894 - $__internal_39_$__cuda_sm20_div_u64)
$__internal_39_$__cuda_sm20_div_u64:
        /* <DEDUP_REMOVED lines=68> */
[----:B------:R-:W-:Y:S06]  /*2440*/  RET.REL.NODEC R4 `(_Z13tma_bw_kernelILi4ELi256EEvPKhPym) ;  /* 0xffffffd804ec7950 */ /* 0x000fec0003c3ffff */
.L_x_1765:
        /* <DEDUP_REMOVED lines=11> */
.L_x_1894:


//--------------------- .text._Z13tma_bw_kernelILi2ELi256EEvPKhPym --------------------------
	.section	.text._Z13tma_bw_kernelILi2ELi256EEvPKhPym,"ax",@progbits
	.align	128
        .global         _Z13tma_bw_kernelILi2ELi256EEvPKhPym
        .type           _Z13tma_bw_kernelILi2ELi256EEvPKhPym,@function
        .size           _Z13tma_bw_kernelILi2ELi256EEvPKhPym,(.L_x_1895 - _Z13tma_bw_kernelILi2ELi256EEvPKhPym)
        .other          _Z13tma_bw_kernelILi2ELi256EEvPKhPym,@"STO_CUDA_ENTRY STV_DEFAULT"
_Z13tma_bw_kernelILi2ELi256EEvPKhPym:
.text._Z13tma_bw_kernelILi2ELi256EEvPKhPym:
        /* <DEDUP_REMOVED lines=21> */
.L_x_1767:
[----:B0-----:R-:W-:Y:S05]  /*0150*/  BSYNC.RECONVERGENT B0 ;  /* 0x0000000000007941 */ /* 0x001fea0003800200 */
.L_x_1766:
        /* <DEDUP_REMOVED lines=46> */
.L_x_1769:
[----:B------:R-:W-:Y:S01]  /*0440*/  IMAD.MOV.U32 R3, RZ, RZ, R8 ;  /* 0x000000ffff037224 */ /* 0x000fe200078e0008 */
[----:B------:R-:W-:-:S07]  /*0450*/  MOV R4, 0x470 ;  /* 0x0000047000047802 */ /* 0x000fce0000000f00 */
[----:B------:R-:W-:Y:S05]  /*0460*/  CALL.REL.NOINC `($__internal_40_$__cuda_sm20_div_u64) ;  /* 0x0000001400ec7944 */ /* 0x000fea0003c00000 */
[----:B------:R-:W-:Y:S02]  /*0470*/  IMAD.MOV.U32 R4, RZ, RZ, R3 ;  /* 0x000000ffff047224 */ /* 0x000fe400078e0003 */
[----:B------:R-:W-:-:S07]  /*0480*/  IMAD.MOV.U32 R5, RZ, RZ, R6 ;  /* 0x000000ffff057224 */ /* 0x000fce00078e0006 */
.L_x_1770:
        /* <DEDUP_REMOVED lines=31> */
.L_x_1781:
        /* <DEDUP_REMOVED lines=13> */
.L_x_1799:
        /* <DEDUP_REMOVED lines=9> */
.L_x_1774:
        /* <DEDUP_REMOVED lines=13> */
.L_x_1800:
        /* <DEDUP_REMOVED lines=9> */
.L_x_1776:
        /* <DEDUP_REMOVED lines=10> */
.L_x_1801:
        /* <DEDUP_REMOVED lines=9> */
.L_x_1778:
        /* <DEDUP_REMOVED lines=9> */
.L_x_1802:
[----:B------:R0:W-:Y:S01]  /*0b00*/  SYNCS.ARRIVE.TRANS64 RZ, [R16+URZ+0x8], R21 ;  /* 0x0000081510ff79a7 */ /* 0x0001e200080000ff */
[----:B------:R-:W-:Y:S01]  /*0b10*/  R2UR UR7, R8 ;  /* 0x00000000080772ca */ /* 0x000fe200000e0000 */
[----:B------:R-:W-:Y:S01]  /*0b20*/  UMOV UR5, 0x10 ;  /* 0x0000001000057882 */ /* 0x000fe20000000000 */
[----:B------:R-:W-:Y:S02]  /*0b30*/  R2UR UR6, R6 ;  /* 0x00000000060672ca */ /* 0x000fe400000e0000 */
[----:B------:R-:W-:Y:S02]  /*0b40*/  IADD3 R4, P1, PT, R23, R2, RZ ;  /* 0x0000000217047210 */ /* 0x000fe40007f3e0ff */
[----:B------:R-:W-:-:S03]  /*0b50*/  PLOP3.LUT P0, PT, PT, PT, PT, 0x80, 0x8 ;  /* 0x000000000008781c */ /* 0x000fc60003f0f070 */
[----:B0-----:R-:W-:-:S10]  /*0b60*/  IMAD.X R5, R24, 0x1, R20, P1 ;  /* 0x0000000118057824 */ /* 0x001fd400008e0614 */
.L_x_1780:
        /* <DEDUP_REMOVED lines=16> */
.L_x_1772:
[----:B------:R-:W-:Y:S05]  /*0c70*/  BSYNC B0 ;  /* 0x0000000000007941 */ /* 0x000fea0003800000 */
.L_x_1771:
        /* <DEDUP_REMOVED lines=14> */
.L_x_1784:
        /* <DEDUP_REMOVED lines=12> */
.L_x_1803:
        /* <DEDUP_REMOVED lines=16> */
.L_x_1783:
        /* <DEDUP_REMOVED lines=19> */
.L_x_1768:
        /* <DEDUP_REMOVED lines=41> */
.L_x_1786:
[----:B------:R-:W-:Y:S01]  /*12e0*/  IMAD.MOV.U32 R3, RZ, RZ, R6 ;  /* 0x000000ffff037224 */ /* 0x000fe200078e0006 */
[----:B------:R-:W-:-:S07]  /*12f0*/  MOV R4, 0x1310 ;  /* 0x0000131000047802 */ /* 0x000fce0000000f00 */
[----:B------:R-:W-:Y:S05]  /*1300*/  CALL.REL.NOINC `($__internal_40_$__cuda_sm20_div_u64) ;  /* 0x0000000800447944 */ /* 0x000fea0003c00000 */
[----:B------:R-:W-:Y:S02]  /*1310*/  IMAD.MOV.U32 R4, RZ, RZ, R3 ;  /* 0x000000ffff047224 */ /* 0x000fe400078e0003 */
[----:B------:R-:W-:-:S07]  /*1320*/  IMAD.MOV.U32 R5, RZ, RZ, R6 ;  /* 0x000000ffff057224 */ /* 0x000fce00078e0006 */
.L_x_1787:
        /* <DEDUP_REMOVED lines=20> */
.L_x_1794:
[----:B------:R-:W0:Y:S01]  /*1470*/  SYNCS.PHASECHK.TRANS64.TRYWAIT P0, [R12+URZ], R15 ;  /* 0x0000000f0c0075a7 */ /* 0x000e2200080011ff */
[----:B------:R-:W1:Y:S02]  /*1480*/  S2R R14, SR_SWINHI ;  /* 0x00000000000e7919 */ /* 0x000e640000002f00 */
[----:B01----:R-:W-:Y:S05]  /*1490*/  @!P0 BRA `(.L_x_1790) ;  /* 0x0000000400908947 */ /* 0x003fea0003800000 */
.L_x_1804:
        /* <DEDUP_REMOVED lines=16> */
.L_x_1805:
[----:B------:R0:W1:Y:S01]  /*15a0*/  LDS R7, [R12+0x120] ;  /* 0x000120000c077984 */ /* 0x0000620000000800 */
[----:B------:R0:W-:Y:S01]  /*15b0*/  SYNCS.ARRIVE.TRANS64.A1T0 RZ, [R9+URZ], RZ ;  /* 0x000000ff09ff79a7 */ /* 0x0001e200081000ff */
[----:B------:R-:W2:Y:S02]  /*15c0*/  SYNCS.PHASECHK.TRANS64.TRYWAIT P0, [R12+URZ], R17 ;  /* 0x000000110c0075a7 */ /* 0x000ea400080011ff */
[----:B012---:R-:W-:Y:S05]  /*15d0*/  @!P0 BRA `(.L_x_1792) ;  /* 0x0000000400608947 */ /* 0x007fea0003800000 */
.L_x_1806:
[----:B------:R-:W0:Y:S01]  /*15e0*/  LDS R8, [R12+0x20] ;  /* 0x000020000c087984 */ /* 0x000e220000000800 */
[----:B------:R1:W-:Y:S01]  /*15f0*/  SYNCS.ARRIVE.TRANS64.A1T0 RZ, [R14+URZ], RZ ;  /* 0x000000ff0eff79a7 */ /* 0x0003e200081000ff */
[----:B------:R-:W-:Y:S01]  /*1600*/  IMAD.IADD R5, R6, 0x1, R5 ;  /* 0x0000000106057824 */ /* 0x000fe200078e0205 */
[----:B------:R-:W2:Y:S04]  /*1610*/  SYNCS.PHASECHK.TRANS64.TRYWAIT P0, [R12+URZ+0x8], R17 ;  /* 0x000008110c0075a7 */ /* 0x000ea800080011ff */
[----:B0-----:R-:W-:Y:S01]  /*1620*/  IADD3 R5, PT, PT, R8, R7, R5 ;  /* 0x0000000708057210 */ /* 0x001fe20007ffe005 */
[----:B-12---:R-:W-:Y:S06]  /*1630*/  @!P0 BRA `(.L_x_1793) ;  /* 0x0000000400588947 */ /* 0x006fec0003800000 */
.L_x_1807:
        /* <DEDUP_REMOVED lines=8> */
.L_x_1789:
[----:B------:R-:W-:Y:S05]  /*16c0*/  BSYNC B0 ;  /* 0x0000000000007941 */ /* 0x000fea0003800000 */
.L_x_1788:
        /* <DEDUP_REMOVED lines=12> */
.L_x_1798:
        /* <DEDUP_REMOVED lines=11> */
.L_x_1808:
        /* <DEDUP_REMOVED lines=15> */
.L_x_1796:
[----:B------:R-:W-:Y:S05]  /*1930*/  BSYNC B0 ;  /* 0x0000000000007941 */ /* 0x000fea0003800000 */
.L_x_1795:
[----:B------:R-:W-:-:S07]  /*1940*/  SHF.R.S32.HI R7, RZ, 0x1f, R6 ;  /* 0x0000001fff077819 */ /* 0x000fce0000011406 */
.L_x_1785:
[----:B------:R-:W0:Y:S02]  /*1950*/  LDCU.64 UR6, c[0x0][0x388] ;  /* 0x00007100ff0677ac */ /* 0x000e240008000a00 */
[----:B0-----:R-:W-:-:S04]  /*1960*/  LEA R2, P0, R0, UR6, 0x3 ;  /* 0x0000000600027c11 */ /* 0x001fc8000f8018ff */
[----:B------:R-:W-:-:S05]  /*1970*/  LEA.HI.X R3, R0, UR7, RZ, 0x3, P0 ;  /* 0x0000000700037c11 */ /* 0x000fca00080f1cff */
[----:B------:R-:W-:Y:S01]  /*1980*/  STG.E.64 desc[UR8][R2.64], R6 ;  /* 0x0000000602007986 */ /* 0x000fe2000c101b08 */
[----:B------:R-:W-:Y:S05]  /*1990*/  EXIT ;  /* 0x000000000000794d */ /* 0x000fea0003800000 */
.L_x_1773:
[----:B------:R-:W-:Y:S05]  /*19a0*/  YIELD ;  /* 0x0000000000007946 */ /* 0x000fea0003800000 */
[----:B------:R-:W0:Y:S02]  /*19b0*/  SYNCS.PHASECHK.TRANS64.TRYWAIT P0, [R12+URZ], R31 ;  /* 0x0000001f0c0075a7 */ /* 0x000e2400080011ff */
[----:B0-----:R-:W-:Y:S05]  /*19c0*/  @!P0 BRA `(.L_x_1773) ;  /* 0xfffffffc00f48947 */ /* 0x001fea000383ffff */
[----:B------:R-:W-:Y:S05]  /*19d0*/  BRA `(.L_x_1799) ;  /* 0xffffffec005c7947 */ /* 0x000fea000383ffff */
.L_x_1775:
[----:B------:R-:W-:Y:S05]  /*19e0*/  YIELD ;  /* 0x0000000000007946 */ /* 0x000fea0003800000 */
[----:B------:R-:W0:Y:S02]  /*19f0*/  SYNCS.PHASECHK.TRANS64.TRYWAIT P0, [R12+URZ+0x8], R31 ;  /* 0x0000081f0c0075a7 */ /* 0x000e2400080011ff */
[----:B0-----:R-:W-:Y:S05]  /*1a00*/  @!P0 BRA `(.L_x_1775) ;  /* 0xfffffffc00f48947 */ /* 0x001fea000383ffff */
[----:B------:R-:W-:Y:S05]  /*1a10*/  BRA `(.L_x_1800) ;  /* 0xffffffec00a47947 */ /* 0x000fea000383ffff */
.L_x_1777:
[----:B------:R-:W-:Y:S05]  /*1a20*/  YIELD ;  /* 0x0000000000007946 */ /* 0x000fea0003800000 */
[----:B------:R-:W0:Y:S02]  /*1a30*/  SYNCS.PHASECHK.TRANS64.TRYWAIT P0, [R12+URZ], R7 ;  /* 0x000000070c0075a7 */ /* 0x000e2400080011ff */
[----:B0-----:R-:W-:Y:S05]  /*1a40*/  @!P0 BRA `(.L_x_1777) ;  /* 0xfffffffc00f48947 */ /* 0x001fea000383ffff */
[----:B------:R-:W-:Y:S05]  /*1a50*/  BRA `(.L_x_1801) ;  /* 0xffffffec00e07947 */ /* 0x000fea000383ffff */
.L_x_1779:
[----:B------:R-:W-:Y:S05]  /*1a60*/  YIELD ;  /* 0x0000000000007946 */ /* 0x000fea0003800000 */
[----:B------:R-:W0:Y:S02]  /*1a70*/  SYNCS.PHASECHK.TRANS64.TRYWAIT P0, [R12+URZ+0x8], R7 ;  /* 0x000008070c0075a7 */ /* 0x000e2400080011ff */
[----:B0-----:R-:W-:Y:S05]  /*1a80*/  @!P0 BRA `(.L_x_1779) ;  /* 0xfffffffc00f48947 */ /* 0x001fea000383ffff */
[----:B------:R-:W-:Y:S05]  /*1a90*/  BRA `(.L_x_1802) ;  /* 0xfffffff000187947 */ /* 0x000fea000383ffff */
.L_x_1782:
[----:B------:R-:W-:Y:S05]  /*1aa0*/  YIELD ;  /* 0x0000000000007946 */ /* 0x000fea0003800000 */
[----:B------:R-:W0:Y:S02]  /*1ab0*/  SYNCS.PHASECHK.TRANS64.TRYWAIT P0, [R3+URZ], R2 ;  /* 0x00000002030075a7 */ /* 0x000e2400080011ff */
[----:B0-----:R-:W-:Y:S05]  /*1ac0*/  @!P0 BRA `(.L_x_1782) ;  /* 0xfffffffc00f48947 */ /* 0x001fea000383ffff */
[----:B------:R-:W-:Y:S05]  /*1ad0*/  BRA `(.L_x_1803) ;  /* 0xfffffff000d07947 */ /* 0x000fea000383ffff */
.L_x_1790:
[----:B------:R-:W-:Y:S05]  /*1ae0*/  YIELD ;  /* 0x0000000000007946 */ /* 0x000fea0003800000 */
[----:B------:R-:W0:Y:S02]  /*1af0*/  SYNCS.PHASECHK.TRANS64.TRYWAIT P0, [R12+URZ], R15 ;  /* 0x0000000f0c0075a7 */ /* 0x000e2400080011ff */
[----:B0-----:R-:W-:Y:S05]  /*1b00*/  @!P0 BRA `(.L_x_1790) ;  /* 0xfffffffc00f48947 */ /* 0x001fea000383ffff */
[----:B------:R-:W-:Y:S05]  /*1b10*/  BRA `(.L_x_1804) ;  /* 0xfffffff800607947 */ /* 0x000fea000383ffff */
.L_x_1791:
[----:B------:R-:W-:Y:S05]  /*1b20*/  YIELD ;  /* 0x0000000000007946 */ /* 0x000fea0003800000 */
[----:B------:R-:W0:Y:S02]  /*1b30*/  SYNCS.PHASECHK.TRANS64.TRYWAIT P0, [R12+URZ+0x8], R15 ;  /* 0x0000080f0c0075a7 */ /* 0x000e2400080011ff */
[----:B0-----:R-:W-:Y:S05]  /*1b40*/  @!P0 BRA `(.L_x_1791) ;  /* 0xfffffffc00f48947 */ /* 0x001fea000383ffff */
[----:B------:R-:W-:Y:S05]  /*1b50*/  BRA `(.L_x_1805) ;  /* 0xfffffff800907947 */ /* 0x000fea000383ffff */
.L_x_1792:
[----:B------:R-:W-:Y:S05]  /*1b60*/  YIELD ;  /* 0x0000000000007946 */ /* 0x000fea0003800000 */
[----:B------:R-:W0:Y:S02]  /*1b70*/  SYNCS.PHASECHK.TRANS64.TRYWAIT P0, [R12+URZ], R17 ;  /* 0x000000110c0075a7 */ /* 0x000e2400080011ff */
[----:B0-----:R-:W-:Y:S05]  /*1b80*/  @!P0 BRA `(.L_x_1792) ;  /* 0xfffffffc00f48947 */ /* 0x001fea000383ffff */
[----:B------:R-:W-:Y:S05]  /*1b90*/  BRA `(.L_x_1806) ;  /* 0xfffffff800907947 */ /* 0x000fea000383ffff */
.L_x_1793:
[----:B------:R-:W-:Y:S05]  /*1ba0*/  YIELD ;  /* 0x0000000000007946 */ /* 0x000fea0003800000 */
[----:B------:R-:W0:Y:S02]  /*1bb0*/  SYNCS.PHASECHK.TRANS64.TRYWAIT P0, [R12+URZ+0x8], R17 ;  /* 0x000008110c0075a7 */ /* 0x000e2400080011ff */
[----:B0-----:R-:W-:Y:S05]  /*1bc0*/  @!P0 BRA `(.L_x_1793) ;  /* 0xfffffffc00f48947 */ /* 0x001fea000383ffff */
[----:B------:R-:W-:Y:S05]  /*1bd0*/  BRA `(.L_x_1807) ;  /* 0xfffffff800987947 */ /* 0x000fea000383ffff */
.L_x_1797:
[----:B------:R-:W-:Y:S05]  /*1be0*/  YIELD ;  /* 0x0000000000007946 */ /* 0x000fea0003800000 */
[----:B------:R-:W0:Y:S02]  /*1bf0*/  SYNCS.PHASECHK.TRANS64.TRYWAIT P0, [R9+URZ], R8 ;  /* 0x00000008090075a7 */ /* 0x000e2400080011ff */
[----:B0-----:R-:W-:Y:S05]  /*1c00*/  @!P0 BRA `(.L_x_1797) ;  /* 0xfffffffc00f48947 */ /* 0x001fea000383ffff */
[----:B------:R-:W-:Y:S05]  /*1c10*/  BRA `(.L_x_1808) ;  /* 0xfffffffc00087947 */ /* 0x000fea000383ffff */
        .weak           $__internal_40_$__cuda_sm20_div_u64
        .type           $__internal_40_$__cuda_sm20_div_u64,@function
        .size           $__internal_40_$__cuda_sm20_div_u64,(.L_x_1895 - $__internal_40_$__cuda_sm20_div_u64)
$__internal_40_$__cuda_sm20_div_u64:
        /* <DEDUP_REMOVED lines=68> */
[----:B------:R-:W-:Y:S06]  /*2060*/  RET.REL.NODEC R4 `(_Z13tma_bw_kernelILi2ELi256EEvPKhPym) ;  /* 0xffffffdc04e47950 */ /* 0x000fec0003c3ffff */
.L_x_1809:
        /* <DEDUP_REMOVED lines=9> */
.L_x_1895:


//--------------------- .text._Z13tma_bw_kernelILi1ELi256EEvPKhPym --------------------------
	.section	.text._Z13tma_bw_kernelILi1ELi256EEvPKhPym,"ax",@progbits
	.align	128
        .global         _Z13tma_bw_kernelILi1ELi256EEvPKhPym
        .type           _Z13tma_bw_kernelILi1ELi256EEvPKhPym,@function
        .size           _Z13tma_bw_kernelILi1ELi256EEvPKhPym,(.L_x_1896 - _Z13tma_bw_kernelILi1ELi256EEvPKhPym)
        .other          _Z13tma_bw_kernelILi1ELi256EEvPKhPym,@"STO_CUDA_ENTRY STV_DEFAULT"
_Z13tma_bw_kernelILi1ELi256EEvPKhPym:
.text._Z13tma_bw_kernelILi1ELi256EEvPKhPym:
        /* <DEDUP_REMOVED lines=64> */
.L_x_1811:
[----:B------:R-:W-:Y:S01]  /*0400*/  IMAD.MOV.U32 R5, RZ, RZ, R6 ;  /* 0x000000ffff057224 */ /* 0x000fe200078e0006 */
[----:B------:R-:W-:Y:S01]  /*0410*/  MOV R4, 0x440 ;  /* 0x0000044000047802 */ /* 0x000fe20000000f00 */
[----:B------:R-:W-:-:S07]  /*0420*/  IMAD.MOV.U32 R6, RZ, RZ, R2 ;  /* 0x000000ffff067224 */ /* 0x000fce00078e0002 */
[----:B------:R-:W-:Y:S05]  /*0430*/  CALL.REL.NOINC `($__internal_41_$__cuda_sm20_div_u64) ;  /* 0x0000001400787944 */ /* 0x000fea0003c00000 */
.L_x_1812:
        /* <DEDUP_REMOVED lines=30> */
.L_x_1823:
        /* <DEDUP_REMOVED lines=17> */
.L_x_1844:
[----:B------:R0:W-:Y:S01]  /*0730*/  SYNCS.ARRIVE.TRANS64 RZ, [R20+URZ], R19 ;  /* 0x0000001314ff79a7 */ /* 0x0001e200080000ff */
[----:B------:R-:W-:Y:S01]  /*0740*/  R2UR UR7, R18 ;  /* 0x00000000120772ca */ /* 0x000fe200000e0000 */
[----:B------:R-:W-:Y:S01]  /*0750*/  UMOV UR5, 0x10 ;  /* 0x0000001000057882 */ /* 0x000fe20000000000 */
[----:B------:R-:W-:Y:S02]  /*0760*/  R2UR UR6, R0 ;  /* 0x00000000000672ca */ /* 0x000fe400000e0000 */
[----:B------:R-:W-:-:S13]  /*0770*/  PLOP3.LUT P0, PT, PT, PT, PT, 0x80, 0x8 ;  /* 0x000000000008781c */ /* 0x000fda0003f0f070 */
.L_x_1816:
        /* <DEDUP_REMOVED lines=10> */
.L_x_1845:
[----:B------:R1:W-:Y:S01]  /*0820*/  SYNCS.ARRIVE.TRANS64 RZ, [R20+URZ], R19 ;  /* 0x0000001314ff79a7 */ /* 0x0003e200080000ff */
[----:B------:R-:W-:Y:S01]  /*0830*/  R2UR UR7, R18 ;  /* 0x00000000120772ca */ /* 0x000fe200000e0000 */
[----:B------:R-:W-:Y:S01]  /*0840*/  UMOV UR5, 0x10 ;  /* 0x0000001000057882 */ /* 0x000fe20000000000 */
[----:B------:R-:W-:Y:S02]  /*0850*/  R2UR UR6, R0 ;  /* 0x00000000000672ca */ /* 0x000fe400000e0000 */
[----:B------:R-:W-:Y:S02]  /*0860*/  IADD3 R16, P1, PT, R5, R10, RZ ;  /* 0x0000000a05107210 */ /* 0x000fe40007f3e0ff */
[----:B------:R-:W-:-:S03]  /*0870*/  PLOP3.LUT P0, PT, PT, PT, PT, 0x80, 0x8 ;  /* 0x000000000008781c */ /* 0x000fc60003f0f070 */
[----:B-1----:R-:W-:-:S10]  /*0880*/  IMAD.X R17, R6, 0x1, R9, P1 ;  /* 0x0000000106117824 */ /* 0x002fd400008e0609 */
.L_x_1818:
        /* <DEDUP_REMOVED lines=9> */
.L_x_1846:
        /* <DEDUP_REMOVED lines=9> */
.L_x_1820:
        /* <DEDUP_REMOVED lines=9> */
.L_x_1847:
[----:B------:R1:W-:Y:S01]  /*0a40*/  SYNCS.ARRIVE.TRANS64 RZ, [R20+URZ], R19 ;  /* 0x0000001314ff79a7 */ /* 0x0003e200080000ff */
[----:B------:R-:W-:Y:S01]  /*0a50*/  R2UR UR7, R18 ;  /* 0x00000000120772ca */ /* 0x000fe200000e0000 */
[----:B------:R-:W-:Y:S01]  /*0a60*/  UMOV UR5, 0x10 ;  /* 0x0000001000057882 */ /* 0x000fe20000000000 */
[----:B------:R-:W-:Y:S02]  /*0a70*/  R2UR UR6, R0 ;  /* 0x00000000000672ca */ /* 0x000fe400000e0000 */
[----:B------:R-:W-:Y:S02]  /*0a80*/  IADD3 R16, P1, PT, R5, R14, RZ ;  /* 0x0000000e05107210 */ /* 0x000fe40007f3e0ff */
[----:B------:R-:W-:-:S03]  /*0a90*/  PLOP3.LUT P0, PT, PT, PT, PT, 0x80, 0x8 ;  /* 0x000000000008781c */ /* 0x000fc60003f0f070 */
[----:B-1----:R-:W-:-:S10]  /*0aa0*/  IMAD.X R17, R6, 0x1, R3, P1 ;  /* 0x0000000106117824 */ /* 0x002fd400008e0603 */
.L_x_1822:
        /* <DEDUP_REMOVED lines=16> */
.L_x_1814:
[----:B------:R-:W-:Y:S05]  /*0bb0*/  BSYNC B0 ;  /* 0x0000000000007941 */ /* 0x000fea0003800000 */
.L_x_1813:
        /* <DEDUP_REMOVED lines=21> */
.L_x_1827:
[----:B------:R-:W-:Y:S01]  /*0d10*/  LOP3.LUT R0, R22, 0x1, RZ, 0xc, !PT ;  /* 0x0000000116007812 */ /* 0x000fe200078e0cff */
[----:B------:R-:W-:Y:S05]  /*0d20*/  YIELD ;  /* 0x0000000000007946 */ /* 0x000fea0003800000 */
[----:B------:R-:W-:Y:S01]  /*0d30*/  SHF.L.U32 R0, R0, 0x1f, RZ ;  /* 0x0000001f00007819 */ /* 0x000fe200000006ff */
[----:B------:R-:W-:Y:S03]  /*0d40*/  BSSY B0, `(.L_x_1824) ;  /* 0x0000003000007945 */ /* 0x000fe60003800000 */
[----:B-1----:R-:W1:Y:S02]  /*0d50*/  SYNCS.PHASECHK.TRANS64.TRYWAIT P0, [R9+URZ], R0 ;  /* 0x00000000090075a7 */ /* 0x002e6400080011ff */
[----:B-1----:R-:W-:Y:S05]  /*0d60*/  @!P0 BRA `(.L_x_1825) ;  /* 0x0000000800cc8947 */ /* 0x002fea0003800000 */
.L_x_1848:
[----:B------:R-:W-:Y:S05]  /*0d70*/  BSYNC B0 ;  /* 0x0000000000007941 */ /* 0x000fea0003800000 */
.L_x_1824:
[----:B------:R1:W-:Y:S01]  /*0d80*/  SYNCS.ARRIVE.TRANS64 RZ, [R6+URZ], R5 ;  /* 0x0000000506ff79a7 */ /* 0x0003e200080000ff */
[----:B------:R-:W-:Y:S01]  /*0d90*/  R2UR UR7, R8 ;  /* 0x00000000080772ca */ /* 0x000fe200000e0000 */
[----:B------:R-:W-:Y:S01]  /*0da0*/  IMAD.MOV.U32 R2, RZ, RZ, R7 ;  /* 0x000000ffff027224 */ /* 0x000fe200078e0007 */
[----:B------:R-:W-:Y:S01]  /*0db0*/  R2UR UR6, R4 ;  /* 0x00000000040672ca */ /* 0x000fe200000e0000 */
[----:B------:R-:W-:Y:S01]  /*0dc0*/  IMAD.MOV.U32 R3, RZ, RZ, R24 ;  /* 0x000000ffff037224 */ /* 0x000fe200078e0018 */
[----:B------:R-:W-:Y:S01]  /*0dd0*/  PLOP3.LUT P0, PT, PT, PT, PT, 0x80, 0x8 ;  /* 0x000000000008781c */ /* 0x000fe20003f0f070 */
[----:B------:R-:W-:-:S12]  /*0de0*/  UMOV UR5, 0x10 ;  /* 0x0000001000057882 */ /* 0x000fd80000000000 */
.L_x_1826:
        /* <DEDUP_REMOVED lines=16> */
.L_x_1810:
        /* <DEDUP_REMOVED lines=41> */
.L_x_1829:
[----:B------:R-:W-:-:S07]  /*1180*/  MOV R4, 0x11a0 ;  /* 0x000011a000047802 */ /* 0x000fce0000000f00 */
[----:B------:R-:W-:Y:S05]  /*1190*/  CALL.REL.NOINC `($__internal_41_$__cuda_sm20_div_u64) ;  /* 0x0000000800207944 */ /* 0x000fea0003c00000 */
.L_x_1830:
        /* <DEDUP_REMOVED lines=20> */
.L_x_1838:
[----:B------:R-:W0:Y:S01]  /*12e0*/  SYNCS.PHASECHK.TRANS64.TRYWAIT P0, [R12+URZ], R15 ;  /* 0x0000000f0c0075a7 */ /* 0x000e2200080011ff */
[----:B------:R-:W1:Y:S01]  /*12f0*/  S2R R8, SR_SWINHI ;  /* 0x0000000000087919 */ /* 0x000e620000002f00 */
[----:B------:R-:W-:Y:S04]  /*1300*/  BSSY B1, `(.L_x_1833) ;  /* 0x0000002000017945 */ /* 0x000fe80003800000 */
[----:B01----:R-:W-:Y:S05]  /*1310*/  @!P0 BRA `(.L_x_1834) ;  /* 0x0000000400708947 */ /* 0x003fea0003800000 */
.L_x_1849:
[----:B------:R-:W-:Y:S05]  /*1320*/  BSYNC B1 ;  /* 0x0000000000017941 */ /* 0x000fea0003800000 */
.L_x_1833:
        /* <DEDUP_REMOVED lines=13> */
.L_x_1850:
[----:B------:R0:W1:Y:S01]  /*1400*/  LDS R6, [R12+0x10] ;  /* 0x000010000c067984 */ /* 0x0000620000000800 */
[----:B------:R0:W-:Y:S01]  /*1410*/  SYNCS.ARRIVE.TRANS64.A1T0 RZ, [R8+URZ], RZ ;  /* 0x000000ff08ff79a7 */ /* 0x0001e200081000ff */
[----:B------:R-:W2:Y:S02]  /*1420*/  SYNCS.PHASECHK.TRANS64.TRYWAIT P0, [R12+URZ], R15 ;  /* 0x0000000f0c0075a7 */ /* 0x000ea400080011ff */
[----:B012---:R-:W-:Y:S05]  /*1430*/  @!P0 BRA `(.L_x_1836) ;  /* 0x0000000400488947 */ /* 0x007fea0003800000 */
.L_x_1851:
[----:B------:R-:W0:Y:S01]  /*1440*/  LDS R9, [R12+0x10] ;  /* 0x000010000c097984 */ /* 0x000e220000000800 */
[----:B------:R1:W-:Y:S01]  /*1450*/  SYNCS.ARRIVE.TRANS64.A1T0 RZ, [R8+URZ], RZ ;  /* 0x000000ff08ff79a7 */ /* 0x0003e200081000ff */
[----:B------:R-:W-:Y:S01]  /*1460*/  IMAD.IADD R7, R4, 0x1, R7 ;  /* 0x0000000104077824 */ /* 0x000fe200078e0207 */
[----:B------:R-:W2:Y:S04]  /*1470*/  SYNCS.PHASECHK.TRANS64.TRYWAIT P0, [R12+URZ], R17 ;  /* 0x000000110c0075a7 */ /* 0x000ea800080011ff */
[----:B0-----:R-:W-:Y:S01]  /*1480*/  IADD3 R7, PT, PT, R9, R6, R7 ;  /* 0x0000000609077210 */ /* 0x001fe20007ffe007 */
[----:B-12---:R-:W-:Y:S06]  /*1490*/  @!P0 BRA `(.L_x_1837) ;  /* 0x0000000400408947 */ /* 0x006fec0003800000 */
.L_x_1852:
        /* <DEDUP_REMOVED lines=8> */
.L_x_1832:
[----:B------:R-:W-:Y:S05]  /*1520*/  BSYNC B0 ;  /* 0x0000000000007941 */ /* 0x000fea0003800000 */
.L_x_1831:
        /* <DEDUP_REMOVED lines=16> */
.L_x_1843:
[----:B------:R-:W-:Y:S01]  /*1630*/  LOP3.LUT R6, R5, 0x1, RZ, 0xc0, !PT ;  /* 0x0000000105067812 */ /* 0x000fe200078ec0ff */
[----:B------:R-:W-:Y:S03]  /*1640*/  BSSY B1, `(.L_x_1841) ;  /* 0x0000004000017945 */ /* 0x000fe60003800000 */
[----:B------:R-:W-:-:S04]  /*1650*/  SHF.L.U32 R6, R6, 0x1f, RZ ;  /* 0x0000001f06067819 */ /* 0x000fc800000006ff */
[----:B------:R-:W0:Y:S02]  /*1660*/  SYNCS.PHASECHK.TRANS64.TRYWAIT P0, [R9+URZ], R6 ;  /* 0x00000006090075a7 */ /* 0x000e2400080011ff */
[----:B0-----:R-:W-:Y:S05]  /*1670*/  @!P0 BRA `(.L_x_1842) ;  /* 0x0000000000d88947 */ /* 0x001fea0003800000 */
.L_x_1853:
[----:B------:R-:W-:Y:S05]  /*1680*/  BSYNC B1 ;  /* 0x0000000000017941 */ /* 0x000fea0003800000 */
.L_x_1841:
        /* <DEDUP_REMOVED lines=10> */
.L_x_1840:
[----:B------:R-:W-:Y:S05]  /*1730*/  BSYNC B0 ;  /* 0x0000000000007941 */ /* 0x000fea0003800000 */
.L_x_1839:
[----:B------:R-:W-:-:S07]  /*1740*/  SHF.R.S32.HI R5, RZ, 0x1f, R4 ;  /* 0x0000001fff057819 */ /* 0x000fce0000011404 */
.L_x_1828:
[----:B------:R-:W0:Y:S02]  /*1750*/  LDCU.64 UR6, c[0x0][0x388] ;  /* 0x00007100ff0677ac */ /* 0x000e240008000a00 */
[----:B0-----:R-:W-:-:S04]  /*1760*/  LEA R2, P0, R0, UR6, 0x3 ;  /* 0x0000000600027c11 */ /* 0x001fc8000f8018ff */
[----:B------:R-:W-:-:S05]  /*1770*/  LEA.HI.X R3, R0, UR7, RZ, 0x3, P0 ;  /* 0x0000000700037c11 */ /* 0x000fca00080f1cff */
[----:B------:R-:W-:Y:S01]  /*1780*/  STG.E.64 desc[UR8][R2.64], R4 ;  /* 0x0000000402007986 */ /* 0x000fe2000c101b08 */
[----:B------:R-:W-:Y:S05]  /*1790*/  EXIT ;  /* 0x000000000000794d */ /* 0x000fea0003800000 */
.L_x_1815:
[----:B------:R-:W-:Y:S05]  /*17a0*/  YIELD ;  /* 0x0000000000007946 */ /* 0x000fea0003800000 */
[----:B------:R-:W0:Y:S02]  /*17b0*/  SYNCS.PHASECHK.TRANS64.TRYWAIT P0, [R13+URZ], R2 ;  /* 0x000000020d0075a7 */ /* 0x000e2400080011ff */
[----:B0-----:R-:W-:Y:S05]  /*17c0*/  @!P0 BRA `(.L_x_1815) ;  /* 0xfffffffc00f48947 */ /* 0x001fea000383ffff */
[----:B------:R-:W-:Y:S05]  /*17d0*/  BRA `(.L_x_1844) ;  /* 0xffffffec00d47947 */ /* 0x000fea000383ffff */
.L_x_1817:
[----:B------:R-:W-:Y:S05]  /*17e0*/  YIELD ;  /* 0x0000000000007946 */ /* 0x000fea0003800000 */
[----:B------:R-:W1:Y:S02]  /*17f0*/  SYNCS.PHASECHK.TRANS64.TRYWAIT P0, [R13+URZ], R28 ;  /* 0x0000001c0d0075a7 */ /* 0x000e6400080011ff */
[----:B-1----:R-:W-:Y:S05]  /*1800*/  @!P0 BRA `(.L_x_1817) ;  /* 0xfffffffc00f48947 */ /* 0x002fea000383ffff */
[----:B------:R-:W-:Y:S05]  /*1810*/  BRA `(.L_x_1845) ;  /* 0xfffffff000007947 */ /* 0x000fea000383ffff */
.L_x_1819:
[----:B------:R-:W-:Y:S05]  /*1820*/  YIELD ;  /* 0x0000000000007946 */ /* 0x000fea0003800000 */
[----:B------:R-:W1:Y:S02]  /*1830*/  SYNCS.PHASECHK.TRANS64.TRYWAIT P0, [R13+URZ], R2 ;  /* 0x000000020d0075a7 */ /* 0x000e6400080011ff */
[----:B-1----:R-:W-:Y:S05]  /*1840*/  @!P0 BRA `(.L_x_1819) ;  /* 0xfffffffc00f48947 */ /* 0x002fea000383ffff */
[----:B------:R-:W-:Y:S05]  /*1850*/  BRA `(.L_x_1846) ;  /* 0xfffffff000307947 */ /* 0x000fea000383ffff */
.L_x_1821:
[----:B------:R-:W-:Y:S05]  /*1860*/  YIELD ;  /* 0x0000000000007946 */ /* 0x000fea0003800000 */
[----:B------:R-:W1:Y:S02]  /*1870*/  SYNCS.PHASECHK.TRANS64.TRYWAIT P0, [R13+URZ], R28 ;  /* 0x0000001c0d0075a7 */ /* 0x000e6400080011ff */
[----:B-1----:R-:W-:Y:S05]  /*1880*/  @!P0 BRA `(.L_x_1821) ;  /* 0xfffffffc00f48947 */ /* 0x002fea000383ffff */
[----:B------:R-:W-:Y:S05]  /*1890*/  BRA `(.L_x_1847) ;  /* 0xfffffff000687947 */ /* 0x000fea000383ffff */
.L_x_1825:
[----:B------:R-:W-:Y:S05]  /*18a0*/  YIELD ;  /* 0x0000000000007946 */ /* 0x000fea0003800000 */
[----:B------:R-:W1:Y:S02]  /*18b0*/  SYNCS.PHASECHK.TRANS64.TRYWAIT P0, [R9+URZ], R0 ;  /* 0x00000000090075a7 */ /* 0x000e6400080011ff */
[----:B-1----:R-:W-:Y:S05]  /*18c0*/  @!P0 BRA `(.L_x_1825) ;  /* 0xfffffffc00f48947 */ /* 0x002fea000383ffff */
[----:B------:R-:W-:Y:S05]  /*18d0*/  BRA `(.L_x_1848) ;  /* 0xfffffff400247947 */ /* 0x000fea000383ffff */
.L_x_1834:
[----:B------:R-:W-:Y:S05]  /*18e0*/  YIELD ;  /* 0x0000000000007946 */ /* 0x000fea0003800000 */
[----:B------:R-:W0:Y:S02]  /*18f0*/  SYNCS.PHASECHK.TRANS64.TRYWAIT P0, [R12+URZ], R15 ;  /* 0x0000000f0c0075a7 */ /* 0x000e2400080011ff */
[----:B0-----:R-:W-:Y:S05]  /*1900*/  @!P0 BRA `(.L_x_1834) ;  /* 0xfffffffc00f48947 */ /* 0x001fea000383ffff */
[----:B------:R-:W-:Y:S05]  /*1910*/  BRA `(.L_x_1849) ;  /* 0xfffffff800807947 */ /* 0x000fea000383ffff */
.L_x_1835:
[----:B------:R-:W-:Y:S05]  /*1920*/  YIELD ;  /* 0x0000000000007946 */ /* 0x000fea0003800000 */
[----:B------:R-:W0:Y:S02]  /*1930*/  SYNCS.PHASECHK.TRANS64.TRYWAIT P0, [R12+URZ], R17 ;  /* 0x000000110c0075a7 */ /* 0x000e2400080011ff */
[----:B0-----:R-:W-:Y:S05]  /*1940*/  @!P0 BRA `(.L_x_1835) ;  /* 0xfffffffc00f48947 */ /* 0x001fea000383ffff */
[----:B------:R-:W-:Y:S05]  /*1950*/  BRA `(.L_x_1850) ;  /* 0xfffffff800a87947 */ /* 0x000fea000383ffff */
.L_x_1836:
[----:B------:R-:W-:Y:S05]  /*1960*/  YIELD ;  /* 0x0000000000007946 */ /* 0x000fea0003800000 */
[----:B------:R-:W0:Y:S02]  /*1970*/  SYNCS.PHASECHK.TRANS64.TRYWAIT P0, [R12+URZ], R15 ;  /* 0x0000000f0c0075a7 */ /* 0x000e2400080011ff */
[----:B0-----:R-:W-:Y:S05]  /*1980*/  @!P0 BRA `(.L_x_1836) ;  /* 0xfffffffc00f48947 */ /* 0x001fea000383ffff */
[----:B------:R-:W-:Y:S05]  /*1990*/  BRA `(.L_x_1851) ;  /* 0xfffffff800a87947 */ /* 0x000fea000383ffff */
.L_x_1837:
[----:B------:R-:W-:Y:S05]  /*19a0*/  YIELD ;  /* 0x0000000000007946 */ /* 0x000fea0003800000 */
[----:B------:R-:W0:Y:S02]  /*19b0*/  SYNCS.PHASECHK.TRANS64.TRYWAIT P0, [R12+URZ], R17 ;  /* 0x000000110c0075a7 */ /* 0x000e2400080011ff */
[----:B0-----:R-:W-:Y:S05]  /*19c0*/  @!P0 BRA `(.L_x_1837) ;  /* 0xfffffffc00f48947 */ /* 0x001fea000383ffff */
[----:B------:R-:W-:Y:S05]  /*19d0*/  BRA `(.L_x_1852) ;  /* 0xfffffff800b07947 */ /* 0x000fea000383ffff */
.L_x_1842:
[----:B------:R-:W-:Y:S05]  /*19e0*/  YIELD ;  /* 0x0000000000007946 */ /* 0x000fea0003800000 */
[----:B------:R-:W0:Y:S02]  /*19f0*/  SYNCS.PHASECHK.TRANS64.TRYWAIT P0, [R9+URZ], R6 ;  /* 0x00000006090075a7 */ /* 0x000e2400080011ff */
[----:B0-----:R-:W-:Y:S05]  /*1a00*/  @!P0 BRA `(.L_x_1842) ;  /* 0xfffffffc00f48947 */ /* 0x001fea000383ffff */
[----:B------:R-:W-:Y:S05]  /*1a10*/  BRA `(.L_x_1853) ;  /* 0xfffffffc00187947 */ /* 0x000fea000383ffff */
        .weak           $__internal_41_$__cuda_sm20_div_u64
        .type           $__internal_41_$__cuda_sm20_div_u64,@function
        .size           $__internal_41_$__cuda_sm20_div_u64,(.L_x_1896 - $__internal_41_$__cuda_sm20_div_u64)
$__internal_41_$__cuda_sm20_div_u64:
        /* <DEDUP_REMOVED lines=68> */
[----:B------:R-:W-:Y:S06]  /*1e60*/  RET.REL.NODEC R4 `(_Z13tma_bw_kernelILi1ELi256EEvPKhPym) ;  /* 0xffffffe004647950 */ /* 0x000fec0003c3ffff */
.L_x_1854:
        /* <DEDUP_REMOVED lines=9> */
.L_x_1896:


//--------------------- .nv.shared._Z13tma_bw_kernelILi32ELi16384EEvPKhPym --------------------------
	.section	.nv.shared._Z13tma_bw_kernelILi32ELi16384EEvPKhPym,"aw",@nobits
	.sectionflags	@""
	.align	16
.nv.shared._Z13tma_bw_kernelILi32ELi16384EEvPKhPym:
	.zero		1536


//--------------------- .nv.shared.reserved.0     --------------------------
	.section	.nv.shared.reserved.0,"aw",@nobits
	.weak		__nv_reservedSMEM_offset_0_alias
	.size		__nv_reservedSMEM_offset_0_alias, 0, 64
	.other		__nv_reservedSMEM_offset_0_alias,@"STO_CUDA_RESERVED_SHARED STV_DEFAULT"
__nv_reservedSMEM_offset_0_alias:
	.zero		0
	.zero		64


//--------------------- .nv.shared._Z13tma_bw_kernelILi16ELi16384EEvPKhPym --------------------------
	.section	.nv.shared._Z13tma_bw_kernelILi16ELi16384EEvPKhPym,"aw",@nobits
	.sectionflags	@""
	.align	16
.nv.shared._Z13tma_bw_kernelILi16ELi16384EEvPKhPym:
	.zero		1280


//--------------------- .nv.shared._Z13tma_bw_kernelILi8ELi16384EEvPKhPym --------------------------
	.section	.nv.shared._Z13tma_bw_kernelILi8ELi16384EEvPKhPym,"aw",@nobits
	.sectionflags	@""
	.align	16
.nv.shared._Z13tma_bw_kernelILi8ELi16384EEvPKhPym:
	.zero		1152


//--------------------- .nv.shared._Z13tma_bw_kernelILi4ELi16384EEvPKhPym --------------------------
	.section	.nv.shared._Z13tma_bw_kernelILi4ELi16384EEvPKhPym,"aw",@nobits
	.sectionflags	@""
	.align	16
.nv.shared._Z13tma_bw_kernelILi4ELi16384EEvPKhPym:
	.zero		1088


//--------------------- .nv.shared._Z13tma_bw_kernelILi2ELi16384EEvPKhPym --------------------------
	.section	.nv.shared._Z13tma_bw_kernelILi2ELi16384EEvPKhPym,"aw",@nobits
	.sectionflags	@""
	.align	16
.nv.shared._Z13tma_bw_kernelILi2ELi16384EEvPKhPym:
	.zero		1056


//--------------------- .nv.shared._Z13tma_bw_kernelILi1ELi16384EEvPKhPym --------------------------
	.section	.nv.shared._Z13tma_bw_kernelILi1ELi16384EEvPKhPym,"aw",@nobits
	.sectionflags	@""
	.align	16
.nv.shared._Z13tma_bw_kernelILi1ELi16384EEvPKhPym:
	.zero		1040


//--------------------- .nv.shared._Z13tma_bw_kernelILi32ELi8192EEvPKhPym --------------------------
	.section	.nv.shared._Z13tma_bw_kernelILi32ELi8192EEvPKhPym,"aw",@nobits
	.sectionflags	@""
	.align	16
.nv.shared._Z13tma_bw_kernelILi32ELi8192EEvPKhPym:
	.zero		1536


//--------------------- .nv.shared._Z13tma_bw_kernelILi16ELi8192EEvPKhPym --------------------------
	.section	.nv.shared._Z13tma_bw_kernelILi16ELi8192EEvPKhPym,"aw",@nobits
	.sectionflags	@""
	.align	16
.nv.shared._Z13tma_bw_kernelILi16ELi8192EEvPKhPym:
	.zero		1280


//--------------------- .nv.shared._Z13tma_bw_kernelILi8ELi8192EEvPKhPym --------------------------
	.section	.nv.shared._Z13tma_bw_kernelILi8ELi8192EEvPKhPym,"aw",@nobits
	.sectionflags	@""
	.align	16
.nv.shared._Z13tma_bw_kernelILi8ELi8192EEvPKhPym:
	.zero		1152


//--------------------- .nv.shared._Z13tma_bw_kernelILi4ELi8192EEvPKhPym --------------------------
	.section	.nv.shared._Z13tma_bw_kernelILi4ELi8192EEvPKhPym,"aw",@nobits
	.sectionflags	@""
	.align	16
.nv.shared._Z13tma_bw_kernelILi4ELi8192EEvPKhPym:
	.zero		1088


//--------------------- .nv.shared._Z13tma_bw_kernelILi2ELi8192EEvPKhPym --------------------------
	.section	.nv.shared._Z13tma_bw_kernelILi2ELi8192EEvPKhPym,"aw",@nobits
	.sectionflags	@""
	.align	16
.nv.shared._Z13tma_bw_kernelILi2ELi8192EEvPKhPym:
	.zero		1056


//--------------------- .nv.shared._Z13tma_bw_kernelILi1ELi8192EEvPKhPym --------------------------
	.section	.nv.shared._Z13tma_bw_kernelILi1ELi8192EEvPKhPym,"aw",@nobits
	.sectionflags	@""
	.align	16
.nv.shared._Z13tma_bw_kernelILi1ELi8192EEvPKhPym:
	.zero		1040


//--------------------- .nv.shared._Z13tma_bw_kernelILi32ELi4096EEvPKhPym --------------------------
	.section	.nv.shared._Z13tma_bw_kernelILi32ELi4096EEvPKhPym,"aw",@nobits
	.sectionflags	@""
	.align	16
.nv.shared._Z13tma_bw_kernelILi32ELi4096EEvPKhPym:
	.zero		1536


//--------------------- .nv.shared._Z13tma_bw_kernelILi16ELi4096EEvPKhPym --------------------------
	.section	.nv.shared._Z13tma_bw_kernelILi16ELi4096EEvPKhPym,"aw",@nobits
	.sectionflags	@""
	.align	16
.nv.shared._Z13tma_bw_kernelILi16ELi4096EEvPKhPym:
	.zero		1280


//--------------------- .nv.shared._Z13tma_bw_kernelILi8ELi4096EEvPKhPym --------------------------
	.section	.nv.shared._Z13tma_bw_kernelILi8ELi4096EEvPKhPym,"aw",@nobits
	.sectionflags	@""
	.align	16
.nv.shared._Z13tma_bw_kernelILi8ELi4096EEvPKhPym:
	.zero		1152


//--------------------- .nv.shared._Z13tma_bw_kernelILi4ELi4096EEvPKhPym --------------------------
	.section	.nv.shared._Z13tma_bw_kernelILi4ELi4096EEvPKhPym,"aw",@nobits
	.sectionflags	@""
	.align	16
.nv.shared._Z13tma_bw_kernelILi4ELi4096EEvPKhPym:
	.zero		1088


//--------------------- .nv.shared._Z13tma_bw_kernelILi2ELi4096EEvPKhPym --------------------------
	.section	.nv.shared._Z13tma_bw_kernelILi2ELi4096EEvPKhPym,"aw",@nobits
	.sectionflags	@""
	.align	16
.nv.shared._Z13tma_bw_kernelILi2ELi4096EEvPKhPym:
	.zero		1056


//--------------------- .nv.shared._Z13tma_bw_kernelILi1ELi4096EEvPKhPym --------------------------
	.section	.nv.shared._Z13tma_bw_kernelILi1ELi4096EEvPKhPym,"aw",@nobits
	.sectionflags	@""
	.align	16
.nv.shared._Z13tma_bw_kernelILi1ELi4096EEvPKhPym:
	.zero		1040


//--------------------- .nv.shared._Z13tma_bw_kernelILi32ELi2048EEvPKhPym --------------------------
	.section	.nv.shared._Z13tma_bw_kernelILi32ELi2048EEvPKhPym,"aw",@nobits
	.sectionflags	@""
	.align	16
.nv.shared._Z13tma_bw_kernelILi32ELi2048EEvPKhPym:
	.zero		1536


//--------------------- .nv.shared._Z13tma_bw_kernelILi16ELi2048EEvPKhPym --------------------------
	.section	.nv.shared._Z13tma_bw_kernelILi16ELi2048EEvPKhPym,"aw",@nobits
	.sectionflags	@""
	.align	16
.nv.shared._Z13tma_bw_kernelILi16ELi2048EEvPKhPym:
	.zero		1280


//--------------------- .nv.shared._Z13tma_bw_kernelILi8ELi2048EEvPKhPym --------------------------
	.section	.nv.shared._Z13tma_bw_kernelILi8ELi2048EEvPKhPym,"aw",@nobits
	.sectionflags	@""
	.align	16
.nv.shared._Z13tma_bw_kernelILi8ELi2048EEvPKhPym:
	.zero		1152


//--------------------- .nv.shared._Z13tma_bw_kernelILi4ELi2048EEvPKhPym --------------------------
	.section	.nv.shared._Z13tma_bw_kernelILi4ELi2048EEvPKhPym,"aw",@nobits
	.sectionflags	@""
	.align	16
.nv.shared._Z13tma_bw_kernelILi4ELi2048EEvPKhPym:
	.zero		1088


//--------------------- .nv.shared._Z13tma_bw_kernelILi2ELi2048EEvPKhPym --------------------------
	.section	.nv.shared._Z13tma_bw_kernelILi2ELi2048EEvPKhPym,"aw",@nobits
	.sectionflags	@""
	.align	16
.nv.shared._Z13tma_bw_kernelILi2ELi2048EEvPKhPym:
	.zero		1056


//--------------------- .nv.shared._Z13tma_bw_kernelILi1ELi2048EEvPKhPym --------------------------
	.section	.nv.shared._Z13tma_bw_kernelILi1ELi2048EEvPKhPym,"aw",@nobits
	.sectionflags	@""
	.align	16
.nv.shared._Z13tma_bw_kernelILi1ELi2048EEvPKhPym:
	.zero		1040


//--------------------- .nv.shared._Z13tma_bw_kernelILi32ELi1024EEvPKhPym --------------------------
	.section	.nv.shared._Z13tma_bw_kernelILi32ELi1024EEvPKhPym,"aw",@nobits
	.sectionflags	@""
	.align	16
.nv.shared._Z13tma_bw_kernelILi32ELi1024EEvPKhPym:
	.zero		1536


//--------------------- .nv.shared._Z13tma_bw_kernelILi16ELi1024EEvPKhPym --------------------------
	.section	.nv.shared._Z13tma_bw_kernelILi16ELi1024EEvPKhPym,"aw",@nobits
	.sectionflags	@""
	.align	16
.nv.shared._Z13tma_bw_kernelILi16ELi1024EEvPKhPym:
	.zero		1280


//--------------------- .nv.shared._Z13tma_bw_kernelILi8ELi1024EEvPKhPym --------------------------
	.section	.nv.shared._Z13tma_bw_kernelILi8ELi1024EEvPKhPym,"aw",@nobits
	.sectionflags	@""
	.align	16
.nv.shared._Z13tma_bw_kernelILi8ELi1024EEvPKhPym:
	.zero		1152


//--------------------- .nv.shared._Z13tma_bw_kernelILi4ELi1024EEvPKhPym --------------------------
	.section	.nv.shared._Z13tma_bw_kernelILi4ELi1024EEvPKhPym,"aw",@nobits
	.sectionflags	@""
	.align	16
.nv.shared._Z13tma_bw_kernelILi4ELi1024EEvPKhPym:
	.zero		1088


//--------------------- .nv.shared._Z13tma_bw_kernelILi2ELi1024EEvPKhPym --------------------------
	.section	.nv.shared._Z13tma_bw_kernelILi2ELi1024EEvPKhPym,"aw",@nobits
	.sectionflags	@""
	.align	16
.nv.shared._Z13tma_bw_kernelILi2ELi1024EEvPKhPym:
	.zero		1056


//--------------------- .nv.shared._Z13tma_bw_kernelILi1ELi1024EEvPKhPym --------------------------
	.section	.nv.shared._Z13tma_bw_kernelILi1ELi1024EEvPKhPym,"aw",@nobits
	.sectionflags	@""
	.align	16
.nv.shared._Z13tma_bw_kernelILi1ELi1024EEvPKhPym:
	.zero		1040


//--------------------- .nv.shared._Z13tma_bw_kernelILi32ELi512EEvPKhPym --------------------------
	.section	.nv.shared._Z13tma_bw_kernelILi32ELi512EEvPKhPym,"aw",@nobits
	.sectionflags	@""
	.align	16
.nv.shared._Z13tma_bw_kernelILi32ELi512EEvPKhPym:
	.zero		1536


//--------------------- .nv.shared._Z13tma_bw_kernelILi16ELi512EEvPKhPym --------------------------
	.section	.nv.shared._Z13tma_bw_kernelILi16ELi512EEvPKhPym,"aw",@nobits
	.sectionflags	@""
	.align	16
.nv.shared._Z13tma_bw_kernelILi16ELi512EEvPKhPym:
	.zero		1280


//--------------------- .nv.shared._Z13tma_bw_kernelILi8ELi512EEvPKhPym --------------------------
	.section	.nv.shared._Z13tma_bw_kernelILi8ELi512EEvPKhPym,"aw",@nobits
	.sectionflags	@""
	.align	16
.nv.shared._Z13tma_bw_kernelILi8ELi512EEvPKhPym:
	.zero		1152


//--------------------- .nv.shared._Z13tma_bw_kernelILi4ELi512EEvPKhPym --------------------------
	.section	.nv.shared._Z13tma_bw_kernelILi4ELi512EEvPKhPym,"aw",@nobits
	.sectionflags	@""
	.align	16
.nv.shared._Z13tma_bw_kernelILi4ELi512EEvPKhPym:
	.zero		1088


//--------------------- .nv.shared._Z13tma_bw_kernelILi2ELi512EEvPKhPym --------------------------
	.section	.nv.shared._Z13tma_bw_kernelILi2ELi512EEvPKhPym,"aw",@nobits
	.sectionflags	@""
	.align	16
.nv.shared._Z13tma_bw_kernelILi2ELi512EEvPKhPym:
	.zero		1056


//--------------------- .nv.shared._Z13tma_bw_kernelILi1ELi512EEvPKhPym --------------------------
	.section	.nv.shared._Z13tma_bw_kernelILi1ELi512EEvPKhPym,"aw",@nobits
	.sectionflags	@""
	.align	16
.nv.shared._Z13tma_bw_kernelILi1ELi512EEvPKhPym:
	.zero		1040


//--------------------- .nv.shared._Z13tma_bw_kernelILi32ELi256EEvPKhPym --------------------------
	.section	.nv.shared._Z13tma_bw_kernelILi32ELi256EEvPKhPym,"aw",@nobits
	.sectionflags	@""
	.align	16
.nv.shared._Z13tma_bw_kernelILi32ELi256EEvPKhPym:
	.zero		1536


//--------------------- .nv.shared._Z13tma_bw_kernelILi16ELi256EEvPKhPym --------------------------
	.section	.nv.shared._Z13tma_bw_kernelILi16ELi256EEvPKhPym,"aw",@nobits
	.sectionflags	@""
	.align	16
.nv.shared._Z13tma_bw_kernelILi16ELi256EEvPKhPym:
	.zero		1280


//--------------------- .nv.shared._Z13tma_bw_kernelILi8ELi256EEvPKhPym --------------------------
	.section	.nv.shared._Z13tma_bw_kernelILi8ELi256EEvPKhPym,"aw",@nobits
	.sectionflags	@""
	.align	16
.nv.shared._Z13tma_bw_kernelILi8ELi256EEvPKhPym:
	.zero		1152


//--------------------- .nv.shared._Z13tma_bw_kernelILi4ELi256EEvPKhPym --------------------------
	.section	.nv.shared._Z13tma_bw_kernelILi4ELi256EEvPKhPym,"aw",@nobits
	.sectionflags	@""
	.align	16
.nv.shared._Z13tma_bw_kernelILi4ELi256EEvPKhPym:
	.zero		1088


//--------------------- .nv.shared._Z13tma_bw_kernelILi2ELi256EEvPKhPym --------------------------
	.section	.nv.shared._Z13tma_bw_kernelILi2ELi256EEvPKhPym,"aw",@nobits
	.sectionflags	@""
	.align	16
.nv.shared._Z13tma_bw_kernelILi2ELi256EEvPKhPym:
	.zero		1056


//--------------------- .nv.shared._Z13tma_bw_kernelILi1ELi256EEvPKhPym --------------------------
	.section	.nv.shared._Z13tma_bw_kernelILi1ELi256EEvPKhPym,"aw",@nobits
	.sectionflags	@""
	.align	16
.nv.shared._Z13tma_bw_kernelILi1ELi256EEvPKhPym:
	.zero		1040


//--------------------- .nv.constant0._Z13tma_bw_kernelILi32ELi16384EEvPKhPym --------------------------
	.section	.nv.constant0._Z13tma_bw_kernelILi32ELi16384EEvPKhPym,"a",@progbits
	.sectionflags	@""
	.align	4
.nv.constant0._Z13tma_bw_kernelILi32ELi16384EEvPKhPym:
	.zero		920


//--------------------- .nv.constant0._Z13tma_bw_kernelILi16ELi16384EEvPKhPym --------------------------
	.section	.nv.constant0._Z13tma_bw_kernelILi16ELi16384EEvPKhPym,"a",@progbits
	.sectionflags	@""
	.align	4
.nv.constant0._Z13tma_bw_kernelILi16ELi16384EEvPKhPym:
	.zero		920


//--------------------- .nv.constant0._Z13tma_bw_kernelILi8ELi16384EEvPKhPym --------------------------
	.section	.nv.constant0._Z13tma_bw_kernelILi8ELi16384EEvPKhPym,"a",@progbits
	.sectionflags	@""
	.align	4
.nv.constant0._Z13tma_bw_kernelILi8ELi16384EEvPKhPym:
	.zero		920


//--------------------- .nv.constant0._Z13tma_bw_kernelILi4ELi16384EEvPKhPym --------------------------
	.section	.nv.constant0._Z13tma_bw_kernelILi4ELi16384EEvPKhPym,"a",@progbits
	.sectionflags	@""
	.align	4
.nv.constant0._Z13tma_bw_kernelILi4ELi16384EEvPKhPym:
	.zero		920


//--------------------- .nv.constant0._Z13tma_bw_kernelILi2ELi16384EEvPKhPym --------------------------
	.section	.nv.constant0._Z13tma_bw_kernelILi2ELi16384EEvPKhPym,"a",@progbits
	.sectionflags	@""
	.align	4
.nv.constant0._Z13tma_bw_kernelILi2ELi16384EEvPKhPym:
	.zero		920


//--------------------- .nv.constant0._Z13tma_bw_kernelILi1ELi16384EEvPKhPym --------------------------
	.section	.nv.constant0._Z13tma_bw_kernelILi1ELi16384EEvPKhPym,"a",@progbits
	.sectionflags	@""
	.align	4
.nv.constant0._Z13tma_bw_kernelILi1ELi16384EEvPKhPym:
	.zero		920


//--------------------- .nv.constant0._Z13tma_bw_kernelILi32ELi8192EEvPKhPym --------------------------
	.section	.nv.constant0._Z13tma_bw_kernelILi32ELi8192EEvPKhPym,"a",@progbits
	.sectionflags	@""
	.align	4
.nv.constant0._Z13tma_bw_kernelILi32ELi8192EEvPKhPym:
	.zero		920


//--------------------- .nv.constant0._Z13tma_bw_kernelILi16ELi8192EEvPKhPym --------------------------
	.section	.nv.constant0._Z13tma_bw_kernelILi16ELi8192EEvPKhPym,"a",@progbits
	.sectionflags	@""
	.align	4
.nv.constant0._Z13tma_bw_kernelILi16ELi8192EEvPKhPym:
	.zero		920


//--------------------- .nv.constant0._Z13tma_bw_kernelILi8ELi8192EEvPKhPym --------------------------
	.section	.nv.constant0._Z13tma_bw_kernelILi8ELi8192EEvPKhPym,"a",@progbits
	.sectionflags	@""
	.align	4
.nv.constant0._Z13tma_bw_kernelILi8ELi8192EEvPKhPym:
	.zero		920


//--------------------- .nv.constant0._Z13tma_bw_kernelILi4ELi8192EEvPKhPym --------------------------
	.section	.nv.constant0._Z13tma_bw_kernelILi4ELi8192EEvPKhPym,"a",@progbits
	.sectionflags	@""
	.align	4
.nv.constant0._Z13tma_bw_kernelILi4ELi8192EEvPKhPym:
	.zero		920


//--------------------- .nv.constant0._Z13tma_bw_kernelILi2ELi8192EEvPKhPym --------------------------
	.section	.nv.constant0._Z13tma_bw_kernelILi2ELi8192EEvPKhPym,"a",@progbits
	.sectionflags	@""
	.align	4
.nv.constant0._Z13tma_bw_kernelILi2ELi8192EEvPKhPym:
	.zero		920


//--------------------- .nv.constant0._Z13tma_bw_kernelILi1ELi8192EEvPKhPym --------------------------
	.section	.nv.constant0._Z13tma_bw_kernelILi1ELi8192EEvPKhPym,"a",@progbits
	.sectionflags	@""
	.align	4
.nv.constant0._Z13tma_bw_kernelILi1ELi8192EEvPKhPym:
	.zero		920


//--------------------- .nv.constant0._Z13tma_bw_kernelILi32ELi4096EEvPKhPym --------------------------
	.section	.nv.constant0._Z13tma_bw_kernelILi32ELi4096EEvPKhPym,"a",@progbits
	.sectionflags	@""
	.align	4
.nv.constant0._Z13tma_bw_kernelILi32ELi4096EEvPKhPym:
	.zero		920


//--------------------- .nv.constant0._Z13tma_bw_kernelILi16ELi4096EEvPKhPym --------------------------
	.section	.nv.constant0._Z13tma_bw_kernelILi16ELi4096EEvPKhPym,"a",@progbits
	.sectionflags	@""
	.align	4
.nv.constant0._Z13tma_bw_kernelILi16ELi4096EEvPKhPym:
	.zero		920


//--------------------- .nv.constant0._Z13tma_bw_kernelILi8ELi4096EEvPKhPym --------------------------
	.section	.nv.constant0._Z13tma_bw_kernelILi8ELi4096EEvPKhPym,"a",@progbits
	.sectionflags	@""
	.align	4
.nv.constant0._Z13tma_bw_kernelILi8ELi4096EEvPKhPym:
	.zero		920


//--------------------- .nv.constant0._Z13tma_bw_kernelILi4ELi4096EEvPKhPym --------------------------
	.section	.nv.constant0._Z13tma_bw_kernelILi4ELi4096EEvPKhPym,"a",@progbits
	.sectionflags	@""
	.align	4
.nv.constant0._Z13tma_bw_kernelILi4ELi4096EEvPKhPym:
	.zero		920


//--------------------- .nv.constant0._Z13tma_bw_kernelILi2ELi4096EEvPKhPym --------------------------
	.section	.nv.constant0._Z13tma_bw_kernelILi2ELi4096EEvPKhPym,"a",@progbits
	.sectionflags	@""
	.align	4
.nv.constant0._Z13tma_bw_kernelILi2ELi4096EEvPKhPym:
	.zero		920


//--------------------- .nv.constant0._Z13tma_bw_kernelILi1ELi4096EEvPKhPym --------------------------
	.section	.nv.constant0._Z13tma_bw_kernelILi1ELi4096EEvPKhPym,"a",@progbits
	.sectionflags	@""
	.align	4
.nv.constant0._Z13tma_bw_kernelILi1ELi4096EEvPKhPym:
	.zero		920


//--------------------- .nv.constant0._Z13tma_bw_kernelILi32ELi2048EEvPKhPym --------------------------
	.section	.nv.constant0._Z13tma_bw_kernelILi32ELi2048EEvPKhPym,"a",@progbits
	.sectionflags	@""
	.align	4
.nv.constant0._Z13tma_bw_kernelILi32ELi2048EEvPKhPym:
	.zero		920


//--------------------- .nv.constant0._Z13tma_bw_kernelILi16ELi2048EEvPKhPym --------------------------
	.section	.nv.constant0._Z13tma_bw_kernelILi16ELi2048EEvPKhPym,"a",@progbits
	.sectionflags	@""
	.align	4
.nv.constant0._Z13tma_bw_kernelILi16ELi2048EEvPKhPym:
	.zero		920


//--------------------- .nv.constant0._Z13tma_bw_kernelILi8ELi2048EEvPKhPym --------------------------
	.section	.nv.constant0._Z13tma_bw_kernelILi8ELi2048EEvPKhPym,"a",@progbits
	.sectionflags	@""
	.align	4
.nv.constant0._Z13tma_bw_kernelILi8ELi2048EEvPKhPym:
	.zero		920


//--------------------- .nv.constant0._Z13tma_bw_kernelILi4ELi2048EEvPKhPym --------------------------
	.section	.nv.constant0._Z13tma_bw_kernelILi4ELi2048EEvPKhPym,"a",@progbits
	.sectionflags	@""
	.align	4
.nv.constant0._Z13tma_bw_kernelILi4ELi2048EEvPKhPym:
	.zero		920


//--------------------- .nv.constant0._Z13tma_bw_kernelILi2ELi2048EEvPKhPym --------------------------
	.section	.nv.constant0._Z13tma_bw_kernelILi2ELi2048EEvPKhPym,"a",@progbits
	.sectionflags	@""
	.align	4
.nv.constant0._Z13tma_bw_kernelILi2ELi2048EEvPKhPym:
	.zero		920


//--------------------- .nv.constant0._Z13tma_bw_kernelILi1ELi2048EEvPKhPym --------------------------
	.section	.nv.constant0._Z13tma_bw_kernelILi1ELi2048EEvPKhPym,"a",@progbits
	.sectionflags	@""
	.align	4
.nv.constant0._Z13tma_bw_kernelILi1ELi2048EEvPKhPym:
	.zero		920


//--------------------- .nv.constant0._Z13tma_bw_kernelILi32ELi1024EEvPKhPym --------------------------
	.section	.nv.constant0._Z13tma_bw_kernelILi32ELi1024EEvPKhPym,"a",@progbits
	.sectionflags	@""
	.align	4
.nv.constant0._Z13tma_bw_kernelILi32ELi1024EEvPKhPym:
	.zero		920


//--------------------- .nv.constant0._Z13tma_bw_kernelILi16ELi1024EEvPKhPym --------------------------
	.section	.nv.constant0._Z13tma_bw_kernelILi16ELi1024EEvPKhPym,"a",@progbits
	.sectionflags	@""
	.align	4
.nv.constant0._Z13tma_bw_kernelILi16ELi1024EEvPKhPym:
	.zero		920


//--------------------- .nv.constant0._Z13tma_bw_kernelILi8ELi1024EEvPKhPym --------------------------
	.section	.nv.constant0._Z13tma_bw_kernelILi8ELi1024EEvPKhPym,"a",@progbits
	.sectionflags	@""
	.align	4
.nv.constant0._Z13tma_bw_kernelILi8ELi1024EEvPKhPym:
	.zero		920


//--------------------- .nv.constant0._Z13tma_bw_kernelILi4ELi1024EEvPKhPym --------------------------
	.section	.nv.constant0._Z13tma_bw_kernelILi4ELi1024EEvPKhPym,"a",@progbits
	.sectionflags	@""
	.align	4
.nv.constant0._Z13tma_bw_kernelILi4ELi1024EEvPKhPym:
	.zero		920


//--------------------- .nv.constant0._Z13tma_bw_kernelILi2ELi1024EEvPKhPym --------------------------
	.section	.nv.constant0._Z13tma_bw_kernelILi2ELi1024EEvPKhPym,"a",@progbits
	.sectionflags	@""
	.align	4
.nv.constant0._Z13tma_bw_kernelILi2ELi1024EEvPKhPym:
	.zero		920


//--------------------- .nv.constant0._Z13tma_bw_kernelILi1ELi1024EEvPKhPym --------------------------
	.section	.nv.constant0._Z13tma_bw_kernelILi1ELi1024EEvPKhPym,"a",@progbits
	.sectionflags	@""
	.align	4
.nv.constant0._Z13tma_bw_kernelILi1ELi1024EEvPKhPym:
	.zero		920


//--------------------- .nv.constant0._Z13tma_bw_kernelILi32ELi512EEvPKhPym --------------------------
	.section	.nv.constant0._Z13tma_bw_kernelILi32ELi512EEvPKhPym,"a",@progbits
	.sectionflags	@""
	.align	4
.nv.constant0._Z13tma_bw_kernelILi32ELi512EEvPKhPym:
	.zero		920


//--------------------- .nv.constant0._Z13tma_bw_kernelILi16ELi512EEvPKhPym --------------------------
	.section	.nv.constant0._Z13tma_bw_kernelILi16ELi512EEvPKhPym,"a",@progbits
	.sectionflags	@""
	.align	4
.nv.constant0._Z13tma_bw_kernelILi16ELi512EEvPKhPym:
	.zero		920


//--------------------- .nv.constant0._Z13tma_bw_kernelILi8ELi512EEvPKhPym --------------------------
	.section	.nv.constant0._Z13tma_bw_kernelILi8ELi512EEvPKhPym,"a",@progbits
	.sectionflags	@""
	.align	4
.nv.constant0._Z13tma_bw_kernelILi8ELi512EEvPKhPym:
	.zero		920


//--------------------- .nv.constant0._Z13tma_bw_kernelILi4ELi512EEvPKhPym --------------------------
	.section	.nv.constant0._Z13tma_bw_kernelILi4ELi512EEvPKhPym,"a",@progbits
	.sectionflags	@""
	.align	4
.nv.constant0._Z13tma_bw_kernelILi4ELi512EEvPKhPym:
	.zero		920


//--------------------- .nv.constant0._Z13tma_bw_kernelILi2ELi512EEvPKhPym --------------------------
	.section	.nv.constant0._Z13tma_bw_kernelILi2ELi512EEvPKhPym,"a",@progbits
	.sectionflags	@""
	.align	4
.nv.constant0._Z13tma_bw_kernelILi2ELi512EEvPKhPym:
	.zero		920


//--------------------- .nv.constant0._Z13tma_bw_kernelILi1ELi512EEvPKhPym --------------------------
	.section	.nv.constant0._Z13tma_bw_kernelILi1ELi512EEvPKhPym,"a",@progbits
	.sectionflags	@""
	.align	4
.nv.constant0._Z13tma_bw_kernelILi1ELi512EEvPKhPym:
	.zero		920


//--------------------- .nv.constant0._Z13tma_bw_kernelILi32ELi256EEvPKhPym --------------------------
	.section	.nv.constant0._Z13tma_bw_kernelILi32ELi256EEvPKhPym,"a",@progbits
	.sectionflags	@""
	.align	4
.nv.constant0._Z13tma_bw_kernelILi32ELi256EEvPKhPym:
	.zero		920


//--------------------- .nv.constant0._Z13tma_bw_kernelILi16ELi256EEvPKhPym --------------------------
	.section	.nv.constant0._Z13tma_bw_kernelILi16ELi256EEvPKhPym,"a",@progbits
	.sectionflags	@""
	.align	4
.nv.constant0._Z13tma_bw_kernelILi16ELi256EEvPKhPym:
	.zero		920


//--------------------- .nv.constant0._Z13tma_bw_kernelILi8ELi256EEvPKhPym --------------------------
	.section	.nv.constant0._Z13tma_bw_kernelILi8ELi256EEvPKhPym,"a",@progbits
	.sectionflags	@""
	.align	4
.nv.constant0._Z13tma_bw_kernelILi8ELi256EEvPKhPym:
	.zero		920


//--------------------- .nv.constant0._Z13tma_bw_kernelILi4ELi256EEvPKhPym --------------------------
	.section	.nv.constant0._Z13tma_bw_kernelILi4ELi256EEvPKhPym,"a",@progbits
	.sectionflags	@""
	.align	4
.nv.constant0._Z13tma_bw_kernelILi4ELi256EEvPKhPym:
	.zero		920


//--------------------- .nv.constant0._Z13tma_bw_kernelILi2ELi256EEvPKhPym --------------------------
	.section	.nv.constant0._Z13tma_bw_kernelILi2ELi256EEvPKhPym,"a",@progbits
	.sectionflags	@""
	.align	4
.nv.constant0._Z13tma_bw_kernelILi2ELi256EEvPKhPym:
	.zero		920


//--------------------- .nv.constant0._Z13tma_bw_kernelILi1ELi256EEvPKhPym --------------------------
	.section	.nv.constant0._Z13tma_bw_kernelILi1ELi256EEvPKhPym,"a",@progbits
	.sectionflags	@""
	.align	4
.nv.constant0._Z13tma_bw_kernelILi1ELi256EEvPKhPym:
	.zero		920


//--------------------- SYMBOLS --------------------------

	.type		.nv.reservedSmem.offset0,@object
	.size		.nv.reservedSmem.offset0,0x4
	.type		.nv.reservedSmem.cap,@object
	.size		.nv.reservedSmem.cap,0x4
